//
// Generated by NVIDIA NVVM Compiler
//
// Compiler Build ID: CL-36424714
// Cuda compilation tools, release 13.0, V13.0.88
// Based on NVVM 20.0.0
//

.version 9.0
.target sm_100
.address_size 64

	// .globl	_ZN3cub18CUB_300001_SM_10006detail11EmptyKernelIvEEvv
// _ZZN3cub18CUB_300001_SM_10006detail10radix_sort31DeviceRadixSortSingleTileKernelINS1_5radix10policy_hubIiNS0_8NullTypeEyE10Policy1000ELNS0_9SortOrderE0EiS6_yNS1_21identity_decomposer_tEEEvPKT1_PSB_PKT2_PSF_T3_iiT4_E12temp_storage has been demoted
// _ZZN3cub18CUB_300001_SM_10006detail10radix_sort30DeviceRadixSortHistogramKernelINS1_5radix10policy_hubIiNS0_8NullTypeEyE10Policy1000ELNS0_9SortOrderE0EiyNS1_21identity_decomposer_tEEEvPT2_PKT1_SB_iiT3_E12temp_storage has been demoted
// _ZZN3cub18CUB_300001_SM_10006detail10radix_sort33DeviceRadixSortExclusiveSumKernelINS1_5radix10policy_hubIiNS0_8NullTypeEyE10Policy1000EyEEvPT0_E12temp_storage has been demoted
// _ZZN3cub18CUB_300001_SM_10006detail10radix_sort29DeviceRadixSortOnesweepKernelINS1_5radix10policy_hubIiNS0_8NullTypeEyE10Policy1000ELNS0_9SortOrderE0EiS6_yiiNS1_21identity_decomposer_tEEEvPT5_SC_PT3_PKSD_PT1_PKSH_PT2_PKSL_T4_iiT6_E1s has been demoted
// _ZZN3cub18CUB_300001_SM_10006detail19adjacent_difference40DeviceAdjacentDifferenceDifferenceKernelINS2_10policy_hubIPiLb0EE9Policy500ES5_S5_N4cuda3std3__45minusIiEEiiLb0ELb1EEEvT0_PT4_T1_T2_T3_E7storage has been demoted
// _ZZN3cub18CUB_300001_SM_10006detail19adjacent_difference40DeviceAdjacentDifferenceDifferenceKernelINS2_10policy_hubIPiLb0EE9Policy500ES5_S5_N4cuda3std3__45minusIiEEliLb0ELb1EEEvT0_PT4_T1_T2_T3_E7storage has been demoted
// _ZZN3cub18CUB_300001_SM_10006detail19adjacent_difference40DeviceAdjacentDifferenceDifferenceKernelINS2_10policy_hubIPiLb1EE9Policy500ES5_S5_N4cuda3std3__45minusIiEEiiLb1ELb1EEEvT0_PT4_T1_T2_T3_E7storage has been demoted
// _ZZN3cub18CUB_300001_SM_10006detail19adjacent_difference40DeviceAdjacentDifferenceDifferenceKernelINS2_10policy_hubIPiLb1EE9Policy500ES5_S5_N4cuda3std3__45minusIiEEliLb1ELb1EEEvT0_PT4_T1_T2_T3_E7storage has been demoted
.global .align 1 .b8 _ZN34_INTERNAL_ab8e5210_4_k_cu_778be0634cuda3std3__45__cpo5beginE[1];
.global .align 1 .b8 _ZN34_INTERNAL_ab8e5210_4_k_cu_778be0634cuda3std3__45__cpo3endE[1];
.global .align 1 .b8 _ZN34_INTERNAL_ab8e5210_4_k_cu_778be0634cuda3std3__45__cpo6cbeginE[1];
.global .align 1 .b8 _ZN34_INTERNAL_ab8e5210_4_k_cu_778be0634cuda3std3__45__cpo4cendE[1];
.global .align 1 .b8 _ZN34_INTERNAL_ab8e5210_4_k_cu_778be0634cuda3std3__45__cpo6rbeginE[1];
.global .align 1 .b8 _ZN34_INTERNAL_ab8e5210_4_k_cu_778be0634cuda3std3__45__cpo4rendE[1];
.global .align 1 .b8 _ZN34_INTERNAL_ab8e5210_4_k_cu_778be0634cuda3std3__45__cpo7crbeginE[1];
.global .align 1 .b8 _ZN34_INTERNAL_ab8e5210_4_k_cu_778be0634cuda3std3__45__cpo5crendE[1];
.global .align 1 .b8 _ZN34_INTERNAL_ab8e5210_4_k_cu_778be0634cuda3std3__436_GLOBAL__N__ab8e5210_4_k_cu_778be0636ignoreE[1];
.global .align 1 .b8 _ZN34_INTERNAL_ab8e5210_4_k_cu_778be0634cuda3std3__419piecewise_constructE[1];
.global .align 1 .b8 _ZN34_INTERNAL_ab8e5210_4_k_cu_778be0634cuda3std3__48in_placeE[1];
.global .align 1 .b8 _ZN34_INTERNAL_ab8e5210_4_k_cu_778be0634cuda3std3__420unreachable_sentinelE[1];
.global .align 1 .b8 _ZN34_INTERNAL_ab8e5210_4_k_cu_778be0634cuda3std3__47nulloptE[1];
.global .align 1 .b8 _ZN34_INTERNAL_ab8e5210_4_k_cu_778be0634cuda3std3__48unexpectE[1];
.global .align 1 .b8 _ZN34_INTERNAL_ab8e5210_4_k_cu_778be0634cuda3std6ranges3__45__cpo4swapE[1];
.global .align 1 .b8 _ZN34_INTERNAL_ab8e5210_4_k_cu_778be0634cuda3std6ranges3__45__cpo9iter_moveE[1];
.global .align 1 .b8 _ZN34_INTERNAL_ab8e5210_4_k_cu_778be0634cuda3std6ranges3__45__cpo5beginE[1];
.global .align 1 .b8 _ZN34_INTERNAL_ab8e5210_4_k_cu_778be0634cuda3std6ranges3__45__cpo3endE[1];
.global .align 1 .b8 _ZN34_INTERNAL_ab8e5210_4_k_cu_778be0634cuda3std6ranges3__45__cpo6cbeginE[1];
.global .align 1 .b8 _ZN34_INTERNAL_ab8e5210_4_k_cu_778be0634cuda3std6ranges3__45__cpo4cendE[1];
.global .align 1 .b8 _ZN34_INTERNAL_ab8e5210_4_k_cu_778be0634cuda3std6ranges3__45__cpo7advanceE[1];
.global .align 1 .b8 _ZN34_INTERNAL_ab8e5210_4_k_cu_778be0634cuda3std6ranges3__45__cpo9iter_swapE[1];
.global .align 1 .b8 _ZN34_INTERNAL_ab8e5210_4_k_cu_778be0634cuda3std6ranges3__45__cpo4nextE[1];
.global .align 1 .b8 _ZN34_INTERNAL_ab8e5210_4_k_cu_778be0634cuda3std6ranges3__45__cpo4prevE[1];
.global .align 1 .b8 _ZN34_INTERNAL_ab8e5210_4_k_cu_778be0634cuda3std6ranges3__45__cpo4dataE[1];
.global .align 1 .b8 _ZN34_INTERNAL_ab8e5210_4_k_cu_778be0634cuda3std6ranges3__45__cpo5cdataE[1];
.global .align 1 .b8 _ZN34_INTERNAL_ab8e5210_4_k_cu_778be0634cuda3std6ranges3__45__cpo4sizeE[1];
.global .align 1 .b8 _ZN34_INTERNAL_ab8e5210_4_k_cu_778be0634cuda3std6ranges3__45__cpo5ssizeE[1];
.global .align 1 .b8 _ZN34_INTERNAL_ab8e5210_4_k_cu_778be0634cuda3std6ranges3__45__cpo8distanceE[1];
.global .align 1 .b8 _ZN34_INTERNAL_ab8e5210_4_k_cu_778be0636thrust24THRUST_300001_SM_1000_NS8cuda_cub3parE[1];
.global .align 1 .b8 _ZN34_INTERNAL_ab8e5210_4_k_cu_778be0636thrust24THRUST_300001_SM_1000_NS8cuda_cub10par_nosyncE[1];
.global .align 1 .b8 _ZN34_INTERNAL_ab8e5210_4_k_cu_778be0636thrust24THRUST_300001_SM_1000_NS6system6detail10sequential3seqE[1];
.global .align 1 .b8 _ZN34_INTERNAL_ab8e5210_4_k_cu_778be0636thrust24THRUST_300001_SM_1000_NS6system3cpp3parE[1];
.global .align 1 .b8 _ZN34_INTERNAL_ab8e5210_4_k_cu_778be0636thrust24THRUST_300001_SM_1000_NS12placeholders2_1E[1];
.global .align 1 .b8 _ZN34_INTERNAL_ab8e5210_4_k_cu_778be0636thrust24THRUST_300001_SM_1000_NS12placeholders2_2E[1];
.global .align 1 .b8 _ZN34_INTERNAL_ab8e5210_4_k_cu_778be0636thrust24THRUST_300001_SM_1000_NS12placeholders2_3E[1];
.global .align 1 .b8 _ZN34_INTERNAL_ab8e5210_4_k_cu_778be0636thrust24THRUST_300001_SM_1000_NS12placeholders2_4E[1];
.global .align 1 .b8 _ZN34_INTERNAL_ab8e5210_4_k_cu_778be0636thrust24THRUST_300001_SM_1000_NS12placeholders2_5E[1];
.global .align 1 .b8 _ZN34_INTERNAL_ab8e5210_4_k_cu_778be0636thrust24THRUST_300001_SM_1000_NS12placeholders2_6E[1];
.global .align 1 .b8 _ZN34_INTERNAL_ab8e5210_4_k_cu_778be0636thrust24THRUST_300001_SM_1000_NS12placeholders2_7E[1];
.global .align 1 .b8 _ZN34_INTERNAL_ab8e5210_4_k_cu_778be0636thrust24THRUST_300001_SM_1000_NS12placeholders2_8E[1];
.global .align 1 .b8 _ZN34_INTERNAL_ab8e5210_4_k_cu_778be0636thrust24THRUST_300001_SM_1000_NS12placeholders2_9E[1];
.global .align 1 .b8 _ZN34_INTERNAL_ab8e5210_4_k_cu_778be0636thrust24THRUST_300001_SM_1000_NS12placeholders3_10E[1];
.global .align 1 .b8 _ZN34_INTERNAL_ab8e5210_4_k_cu_778be0636thrust24THRUST_300001_SM_1000_NS3seqE[1];
.global .align 1 .b8 _ZN34_INTERNAL_ab8e5210_4_k_cu_778be0636thrust24THRUST_300001_SM_1000_NS6deviceE[1];

.visible .entry _ZN3cub18CUB_300001_SM_10006detail11EmptyKernelIvEEvv()
{


	ret;

}
	// .globl	_ZN3cub18CUB_300001_SM_10006detail19adjacent_difference40DeviceAdjacentDifferenceDifferenceKernelINS2_10policy_hubIPiLb0EE9Policy500ES5_S5_N4cuda3std3__45minusIiEEiiLb0ELb1EEEvT0_PT4_T1_T2_T3_
.visible .entry _ZN3cub18CUB_300001_SM_10006detail19adjacent_difference40DeviceAdjacentDifferenceDifferenceKernelINS2_10policy_hubIPiLb0EE9Policy500ES5_S5_N4cuda3std3__45minusIiEEiiLb0ELb1EEEvT0_PT4_T1_T2_T3_(
	.param .u64 .ptr .align 1 _ZN3cub18CUB_300001_SM_10006detail19adjacent_difference40DeviceAdjacentDifferenceDifferenceKernelINS2_10policy_hubIPiLb0EE9Policy500ES5_S5_N4cuda3std3__45minusIiEEiiLb0ELb1EEEvT0_PT4_T1_T2_T3__param_0,
	.param .u64 .ptr .align 1 _ZN3cub18CUB_300001_SM_10006detail19adjacent_difference40DeviceAdjacentDifferenceDifferenceKernelINS2_10policy_hubIPiLb0EE9Policy500ES5_S5_N4cuda3std3__45minusIiEEiiLb0ELb1EEEvT0_PT4_T1_T2_T3__param_1,
	.param .u64 .ptr .align 1 _ZN3cub18CUB_300001_SM_10006detail19adjacent_difference40DeviceAdjacentDifferenceDifferenceKernelINS2_10policy_hubIPiLb0EE9Policy500ES5_S5_N4cuda3std3__45minusIiEEiiLb0ELb1EEEvT0_PT4_T1_T2_T3__param_2,
	.param .align 1 .b8 _ZN3cub18CUB_300001_SM_10006detail19adjacent_difference40DeviceAdjacentDifferenceDifferenceKernelINS2_10policy_hubIPiLb0EE9Policy500ES5_S5_N4cuda3std3__45minusIiEEiiLb0ELb1EEEvT0_PT4_T1_T2_T3__param_3[1],
	.param .u32 _ZN3cub18CUB_300001_SM_10006detail19adjacent_difference40DeviceAdjacentDifferenceDifferenceKernelINS2_10policy_hubIPiLb0EE9Policy500ES5_S5_N4cuda3std3__45minusIiEEiiLb0ELb1EEEvT0_PT4_T1_T2_T3__param_4
)
{
	.reg .pred 	%p<55>;
	.reg .b32 	%r<311>;
	.reg .b64 	%rd<63>;
	// demoted variable
	.shared .align 16 .b8 _ZZN3cub18CUB_300001_SM_10006detail19adjacent_difference40DeviceAdjacentDifferenceDifferenceKernelINS2_10policy_hubIPiLb0EE9Policy500ES5_S5_N4cuda3std3__45minusIiEEiiLb0ELb1EEEvT0_PT4_T1_T2_T3_E7storage[3600];
	ld.param.u64 	%rd9, [_ZN3cub18CUB_300001_SM_10006detail19adjacent_difference40DeviceAdjacentDifferenceDifferenceKernelINS2_10policy_hubIPiLb0EE9Policy500ES5_S5_N4cuda3std3__45minusIiEEiiLb0ELb1EEEvT0_PT4_T1_T2_T3__param_0];
	ld.param.u64 	%rd10, [_ZN3cub18CUB_300001_SM_10006detail19adjacent_difference40DeviceAdjacentDifferenceDifferenceKernelINS2_10policy_hubIPiLb0EE9Policy500ES5_S5_N4cuda3std3__45minusIiEEiiLb0ELb1EEEvT0_PT4_T1_T2_T3__param_2];
	ld.param.u32 	%r157, [_ZN3cub18CUB_300001_SM_10006detail19adjacent_difference40DeviceAdjacentDifferenceDifferenceKernelINS2_10policy_hubIPiLb0EE9Policy500ES5_S5_N4cuda3std3__45minusIiEEiiLb0ELb1EEEvT0_PT4_T1_T2_T3__param_4];
	cvta.to.global.u64 	%rd1, %rd10;
	cvta.to.global.u64 	%rd2, %rd9;
	mov.u32 	%r1, %ctaid.x;
	mul.lo.s32 	%r2, %r1, 896;
	sub.s32 	%r3, %r157, %r2;
	setp.lt.s32 	%p1, %r3, 897;
	@%p1 bra 	$L__BB1_8;
	setp.ne.s32 	%p52, %r1, 0;
	@%p52 bra 	$L__BB1_5;
	mov.u32 	%r257, %tid.x;
	and.b32  	%r258, %r257, 31;
	and.b32  	%r259, %r257, 992;
	add.s32 	%r260, %r2, %r258;
	mad.lo.s32 	%r4, %r259, 7, %r260;
	mul.wide.u32 	%rd60, %r4, 4;
	add.s64 	%rd53, %rd9, %rd60;
	// begin inline asm
	ld.global.nc.u32 %r249, [%rd53];
	// end inline asm
	add.s64 	%rd54, %rd53, 128;
	// begin inline asm
	ld.global.nc.u32 %r250, [%rd54];
	// end inline asm
	add.s64 	%rd55, %rd53, 256;
	// begin inline asm
	ld.global.nc.u32 %r251, [%rd55];
	// end inline asm
	add.s64 	%rd56, %rd53, 384;
	// begin inline asm
	ld.global.nc.u32 %r252, [%rd56];
	// end inline asm
	add.s64 	%rd57, %rd53, 512;
	// begin inline asm
	ld.global.nc.u32 %r253, [%rd57];
	// end inline asm
	add.s64 	%rd58, %rd53, 640;
	// begin inline asm
	ld.global.nc.u32 %r254, [%rd58];
	// end inline asm
	add.s64 	%rd59, %rd53, 768;
	// begin inline asm
	ld.global.nc.u32 %r255, [%rd59];
	// end inline asm
	// begin inline asm
	mov.u32 %r256, %laneid;
	// end inline asm
	shr.u32 	%r261, %r257, 5;
	mad.lo.s32 	%r262, %r261, 224, %r256;
	shl.b32 	%r263, %r262, 2;
	mov.u32 	%r264, _ZZN3cub18CUB_300001_SM_10006detail19adjacent_difference40DeviceAdjacentDifferenceDifferenceKernelINS2_10policy_hubIPiLb0EE9Policy500ES5_S5_N4cuda3std3__45minusIiEEiiLb0ELb1EEEvT0_PT4_T1_T2_T3_E7storage;
	add.s32 	%r5, %r264, %r263;
	st.shared.u32 	[%r5], %r249;
	st.shared.u32 	[%r5+128], %r250;
	st.shared.u32 	[%r5+256], %r251;
	st.shared.u32 	[%r5+384], %r252;
	st.shared.u32 	[%r5+512], %r253;
	st.shared.u32 	[%r5+640], %r254;
	st.shared.u32 	[%r5+768], %r255;
	bar.warp.sync 	-1;
	mad.lo.s32 	%r6, %r256, 24, %r5;
	ld.shared.u32 	%r7, [%r6];
	ld.shared.u32 	%r8, [%r6+4];
	ld.shared.u32 	%r265, [%r6+8];
	ld.shared.u32 	%r266, [%r6+12];
	ld.shared.u32 	%r267, [%r6+16];
	ld.shared.u32 	%r268, [%r6+20];
	ld.shared.u32 	%r269, [%r6+24];
	bar.sync 	0;
	shl.b32 	%r270, %r257, 2;
	add.s32 	%r271, %r264, %r270;
	add.s32 	%r9, %r271, 512;
	st.shared.u32 	[%r271+512], %r269;
	bar.sync 	0;
	sub.s32 	%r10, %r269, %r268;
	sub.s32 	%r11, %r268, %r267;
	sub.s32 	%r12, %r267, %r266;
	sub.s32 	%r13, %r266, %r265;
	sub.s32 	%r14, %r265, %r8;
	setp.eq.s32 	%p54, %r257, 0;
	mov.u32 	%r281, %r7;
	@%p54 bra 	$L__BB1_4;
	ld.shared.u32 	%r272, [%r9+-4];
	sub.s32 	%r281, %r7, %r272;
$L__BB1_4:
	bar.sync 	0;
	st.shared.u32 	[%r6], %r281;
	sub.s32 	%r273, %r8, %r7;
	st.shared.u32 	[%r6+4], %r273;
	st.shared.u32 	[%r6+8], %r14;
	st.shared.u32 	[%r6+12], %r13;
	st.shared.u32 	[%r6+16], %r12;
	st.shared.u32 	[%r6+20], %r11;
	st.shared.u32 	[%r6+24], %r10;
	bar.warp.sync 	-1;
	ld.shared.u32 	%r274, [%r5];
	ld.shared.u32 	%r275, [%r5+128];
	ld.shared.u32 	%r276, [%r5+256];
	ld.shared.u32 	%r277, [%r5+384];
	ld.shared.u32 	%r278, [%r5+512];
	ld.shared.u32 	%r279, [%r5+640];
	ld.shared.u32 	%r280, [%r5+768];
	add.s64 	%rd62, %rd1, %rd60;
	st.global.u32 	[%rd62], %r274;
	st.global.u32 	[%rd62+128], %r275;
	st.global.u32 	[%rd62+256], %r276;
	st.global.u32 	[%rd62+384], %r277;
	st.global.u32 	[%rd62+512], %r278;
	st.global.u32 	[%rd62+640], %r279;
	st.global.u32 	[%rd62+768], %r280;
	bra.uni 	$L__BB1_79;
$L__BB1_5:
	mov.u32 	%r225, %tid.x;
	and.b32  	%r226, %r225, 31;
	and.b32  	%r227, %r225, 992;
	add.s32 	%r228, %r2, %r226;
	mad.lo.s32 	%r17, %r227, 7, %r228;
	mul.wide.u32 	%rd48, %r17, 4;
	add.s64 	%rd41, %rd9, %rd48;
	// begin inline asm
	ld.global.nc.u32 %r217, [%rd41];
	// end inline asm
	add.s64 	%rd42, %rd41, 128;
	// begin inline asm
	ld.global.nc.u32 %r218, [%rd42];
	// end inline asm
	add.s64 	%rd43, %rd41, 256;
	// begin inline asm
	ld.global.nc.u32 %r219, [%rd43];
	// end inline asm
	add.s64 	%rd44, %rd41, 384;
	// begin inline asm
	ld.global.nc.u32 %r220, [%rd44];
	// end inline asm
	add.s64 	%rd45, %rd41, 512;
	// begin inline asm
	ld.global.nc.u32 %r221, [%rd45];
	// end inline asm
	add.s64 	%rd46, %rd41, 640;
	// begin inline asm
	ld.global.nc.u32 %r222, [%rd46];
	// end inline asm
	add.s64 	%rd47, %rd41, 768;
	// begin inline asm
	ld.global.nc.u32 %r223, [%rd47];
	// end inline asm
	// begin inline asm
	mov.u32 %r224, %laneid;
	// end inline asm
	shr.u32 	%r229, %r225, 5;
	mad.lo.s32 	%r230, %r229, 224, %r224;
	shl.b32 	%r231, %r230, 2;
	mov.u32 	%r232, _ZZN3cub18CUB_300001_SM_10006detail19adjacent_difference40DeviceAdjacentDifferenceDifferenceKernelINS2_10policy_hubIPiLb0EE9Policy500ES5_S5_N4cuda3std3__45minusIiEEiiLb0ELb1EEEvT0_PT4_T1_T2_T3_E7storage;
	add.s32 	%r18, %r232, %r231;
	st.shared.u32 	[%r18], %r217;
	st.shared.u32 	[%r18+128], %r218;
	st.shared.u32 	[%r18+256], %r219;
	st.shared.u32 	[%r18+384], %r220;
	st.shared.u32 	[%r18+512], %r221;
	st.shared.u32 	[%r18+640], %r222;
	st.shared.u32 	[%r18+768], %r223;
	bar.warp.sync 	-1;
	mad.lo.s32 	%r19, %r224, 24, %r18;
	ld.shared.u32 	%r20, [%r19];
	ld.shared.u32 	%r21, [%r19+4];
	ld.shared.u32 	%r233, [%r19+8];
	ld.shared.u32 	%r234, [%r19+12];
	ld.shared.u32 	%r235, [%r19+16];
	ld.shared.u32 	%r236, [%r19+20];
	ld.shared.u32 	%r237, [%r19+24];
	bar.sync 	0;
	mul.wide.u32 	%rd49, %r2, 4;
	add.s64 	%rd50, %rd2, %rd49;
	ld.global.u32 	%r282, [%rd50+-4];
	shl.b32 	%r238, %r225, 2;
	add.s32 	%r239, %r232, %r238;
	add.s32 	%r23, %r239, 512;
	st.shared.u32 	[%r239+512], %r237;
	bar.sync 	0;
	sub.s32 	%r24, %r237, %r236;
	sub.s32 	%r25, %r236, %r235;
	sub.s32 	%r26, %r235, %r234;
	sub.s32 	%r27, %r234, %r233;
	sub.s32 	%r28, %r233, %r21;
	setp.eq.s32 	%p53, %r225, 0;
	@%p53 bra 	$L__BB1_7;
	ld.shared.u32 	%r282, [%r23+-4];
$L__BB1_7:
	sub.s32 	%r240, %r20, %r282;
	bar.sync 	0;
	st.shared.u32 	[%r19], %r240;
	sub.s32 	%r241, %r21, %r20;
	st.shared.u32 	[%r19+4], %r241;
	st.shared.u32 	[%r19+8], %r28;
	st.shared.u32 	[%r19+12], %r27;
	st.shared.u32 	[%r19+16], %r26;
	st.shared.u32 	[%r19+20], %r25;
	st.shared.u32 	[%r19+24], %r24;
	bar.warp.sync 	-1;
	ld.shared.u32 	%r242, [%r18];
	ld.shared.u32 	%r243, [%r18+128];
	ld.shared.u32 	%r244, [%r18+256];
	ld.shared.u32 	%r245, [%r18+384];
	ld.shared.u32 	%r246, [%r18+512];
	ld.shared.u32 	%r247, [%r18+640];
	ld.shared.u32 	%r248, [%r18+768];
	add.s64 	%rd52, %rd1, %rd48;
	st.global.u32 	[%rd52], %r242;
	st.global.u32 	[%rd52+128], %r243;
	st.global.u32 	[%rd52+256], %r244;
	st.global.u32 	[%rd52+384], %r245;
	st.global.u32 	[%rd52+512], %r246;
	st.global.u32 	[%rd52+640], %r247;
	st.global.u32 	[%rd52+768], %r248;
	bra.uni 	$L__BB1_79;
$L__BB1_8:
	setp.ne.s32 	%p2, %r1, 0;
	@%p2 bra 	$L__BB1_43;
	mul.wide.u32 	%rd28, %r2, 4;
	add.s64 	%rd27, %rd9, %rd28;
	// begin inline asm
	ld.global.nc.u32 %r289, [%rd27];
	// end inline asm
	mov.u32 	%r32, %tid.x;
	and.b32  	%r189, %r32, 31;
	and.b32  	%r190, %r32, 992;
	mul.lo.s32 	%r191, %r190, 7;
	or.b32  	%r33, %r191, %r189;
	setp.ge.s32 	%p27, %r33, %r3;
	mov.u32 	%r283, %r289;
	@%p27 bra 	$L__BB1_11;
	mul.wide.u32 	%rd30, %r33, 4;
	add.s64 	%rd29, %rd27, %rd30;
	// begin inline asm
	ld.global.nc.u32 %r283, [%rd29];
	// end inline asm
$L__BB1_11:
	add.s32 	%r36, %r33, 32;
	setp.ge.s32 	%p28, %r36, %r3;
	shl.b32 	%r193, %r33, 2;
	cvt.u64.u32 	%rd31, %r193;
	add.s64 	%rd4, %rd27, %rd31;
	mov.u32 	%r284, %r289;
	@%p28 bra 	$L__BB1_13;
	add.s64 	%rd32, %rd4, 128;
	// begin inline asm
	ld.global.nc.u32 %r284, [%rd32];
	// end inline asm
$L__BB1_13:
	add.s32 	%r39, %r33, 64;
	setp.ge.s32 	%p29, %r39, %r3;
	mov.u32 	%r285, %r289;
	@%p29 bra 	$L__BB1_15;
	add.s64 	%rd33, %rd4, 256;
	// begin inline asm
	ld.global.nc.u32 %r285, [%rd33];
	// end inline asm
$L__BB1_15:
	add.s32 	%r42, %r33, 96;
	setp.ge.s32 	%p30, %r42, %r3;
	mov.u32 	%r286, %r289;
	@%p30 bra 	$L__BB1_17;
	add.s64 	%rd34, %rd4, 384;
	// begin inline asm
	ld.global.nc.u32 %r286, [%rd34];
	// end inline asm
$L__BB1_17:
	add.s32 	%r45, %r33, 128;
	setp.ge.s32 	%p31, %r45, %r3;
	mov.u32 	%r287, %r289;
	@%p31 bra 	$L__BB1_19;
	add.s64 	%rd35, %rd4, 512;
	// begin inline asm
	ld.global.nc.u32 %r287, [%rd35];
	// end inline asm
$L__BB1_19:
	add.s32 	%r48, %r33, 160;
	setp.ge.s32 	%p32, %r48, %r3;
	mov.u32 	%r288, %r289;
	@%p32 bra 	$L__BB1_21;
	add.s64 	%rd36, %rd4, 640;
	// begin inline asm
	ld.global.nc.u32 %r288, [%rd36];
	// end inline asm
$L__BB1_21:
	add.s32 	%r51, %r33, 192;
	setp.ge.s32 	%p33, %r51, %r3;
	@%p33 bra 	$L__BB1_23;
	add.s64 	%rd37, %rd4, 768;
	// begin inline asm
	ld.global.nc.u32 %r289, [%rd37];
	// end inline asm
$L__BB1_23:
	// begin inline asm
	mov.u32 %r200, %laneid;
	// end inline asm
	shr.u32 	%r201, %r32, 5;
	mad.lo.s32 	%r202, %r201, 224, %r200;
	shl.b32 	%r203, %r202, 2;
	mov.u32 	%r204, _ZZN3cub18CUB_300001_SM_10006detail19adjacent_difference40DeviceAdjacentDifferenceDifferenceKernelINS2_10policy_hubIPiLb0EE9Policy500ES5_S5_N4cuda3std3__45minusIiEEiiLb0ELb1EEEvT0_PT4_T1_T2_T3_E7storage;
	add.s32 	%r54, %r204, %r203;
	st.shared.u32 	[%r54], %r283;
	st.shared.u32 	[%r54+128], %r284;
	st.shared.u32 	[%r54+256], %r285;
	st.shared.u32 	[%r54+384], %r286;
	st.shared.u32 	[%r54+512], %r287;
	st.shared.u32 	[%r54+640], %r288;
	st.shared.u32 	[%r54+768], %r289;
	bar.warp.sync 	-1;
	mad.lo.s32 	%r55, %r200, 24, %r54;
	ld.shared.u32 	%r296, [%r55];
	ld.shared.u32 	%r57, [%r55+4];
	ld.shared.u32 	%r58, [%r55+8];
	ld.shared.u32 	%r59, [%r55+12];
	ld.shared.u32 	%r60, [%r55+16];
	ld.shared.u32 	%r61, [%r55+20];
	ld.shared.u32 	%r62, [%r55+24];
	bar.sync 	0;
	shl.b32 	%r205, %r32, 2;
	add.s32 	%r206, %r204, %r205;
	add.s32 	%r63, %r206, 512;
	st.shared.u32 	[%r206+512], %r62;
	bar.sync 	0;
	mul.lo.s32 	%r64, %r32, 7;
	add.s32 	%r207, %r64, 7;
	setp.le.u32 	%p34, %r207, %r3;
	mov.u32 	%r290, %r61;
	mov.u32 	%r291, %r60;
	mov.u32 	%r292, %r59;
	mov.u32 	%r293, %r58;
	mov.u32 	%r294, %r57;
	mov.u32 	%r295, %r296;
	@%p34 bra 	$L__BB1_25;
	add.s32 	%r208, %r64, 6;
	setp.lt.u32 	%p35, %r208, %r3;
	selp.b32 	%r290, %r61, 0, %p35;
	add.s32 	%r209, %r64, 5;
	setp.lt.u32 	%p36, %r209, %r3;
	selp.b32 	%r291, %r60, 0, %p36;
	add.s32 	%r210, %r64, 4;
	setp.lt.u32 	%p37, %r210, %r3;
	selp.b32 	%r292, %r59, 0, %p37;
	add.s32 	%r211, %r64, 3;
	setp.lt.u32 	%p38, %r211, %r3;
	selp.b32 	%r293, %r58, 0, %p38;
	add.s32 	%r212, %r64, 2;
	setp.lt.u32 	%p39, %r212, %r3;
	selp.b32 	%r294, %r57, 0, %p39;
	add.s32 	%r213, %r64, 1;
	setp.lt.u32 	%p40, %r213, %r3;
	selp.b32 	%r295, %r296, 0, %p40;
$L__BB1_25:
	sub.s32 	%r77, %r57, %r295;
	sub.s32 	%r78, %r58, %r294;
	sub.s32 	%r79, %r59, %r293;
	sub.s32 	%r80, %r60, %r292;
	sub.s32 	%r81, %r61, %r291;
	sub.s32 	%r82, %r62, %r290;
	setp.eq.s32 	%p41, %r32, 0;
	setp.le.u32 	%p42, %r3, %r64;
	or.pred  	%p43, %p41, %p42;
	@%p43 bra 	$L__BB1_27;
	ld.shared.u32 	%r214, [%r63+-4];
	sub.s32 	%r296, %r296, %r214;
$L__BB1_27:
	bar.sync 	0;
	st.shared.u32 	[%r55], %r296;
	st.shared.u32 	[%r55+4], %r77;
	st.shared.u32 	[%r55+8], %r78;
	st.shared.u32 	[%r55+12], %r79;
	st.shared.u32 	[%r55+16], %r80;
	st.shared.u32 	[%r55+20], %r81;
	st.shared.u32 	[%r55+24], %r82;
	bar.warp.sync 	-1;
	ld.shared.u32 	%r85, [%r54];
	ld.shared.u32 	%r86, [%r54+128];
	ld.shared.u32 	%r87, [%r54+256];
	ld.shared.u32 	%r88, [%r54+384];
	ld.shared.u32 	%r89, [%r54+512];
	ld.shared.u32 	%r90, [%r54+640];
	ld.shared.u32 	%r91, [%r54+768];
	setp.ne.s32 	%p44, %r32, 0;
	@%p44 bra 	$L__BB1_29;
	st.volatile.shared.u32 	[_ZZN3cub18CUB_300001_SM_10006detail19adjacent_difference40DeviceAdjacentDifferenceDifferenceKernelINS2_10policy_hubIPiLb0EE9Policy500ES5_S5_N4cuda3std3__45minusIiEEiiLb0ELb1EEEvT0_PT4_T1_T2_T3_E7storage+3584], %r3;
$L__BB1_29:
	bar.sync 	0;
	ld.volatile.shared.u32 	%r92, [_ZZN3cub18CUB_300001_SM_10006detail19adjacent_difference40DeviceAdjacentDifferenceDifferenceKernelINS2_10policy_hubIPiLb0EE9Policy500ES5_S5_N4cuda3std3__45minusIiEEiiLb0ELb1EEEvT0_PT4_T1_T2_T3_E7storage+3584];
	setp.ge.s32 	%p45, %r33, %r92;
	@%p45 bra 	$L__BB1_31;
	add.s32 	%r215, %r33, %r2;
	mul.wide.u32 	%rd38, %r215, 4;
	add.s64 	%rd39, %rd1, %rd38;
	st.global.u32 	[%rd39], %r85;
$L__BB1_31:
	setp.ge.s32 	%p46, %r36, %r92;
	add.s32 	%r216, %r33, %r2;
	mul.wide.u32 	%rd40, %r216, 4;
	add.s64 	%rd5, %rd1, %rd40;
	@%p46 bra 	$L__BB1_33;
	st.global.u32 	[%rd5+128], %r86;
$L__BB1_33:
	setp.ge.s32 	%p47, %r39, %r92;
	@%p47 bra 	$L__BB1_35;
	st.global.u32 	[%rd5+256], %r87;
$L__BB1_35:
	setp.ge.s32 	%p48, %r42, %r92;
	@%p48 bra 	$L__BB1_37;
	st.global.u32 	[%rd5+384], %r88;
$L__BB1_37:
	setp.ge.s32 	%p49, %r45, %r92;
	@%p49 bra 	$L__BB1_39;
	st.global.u32 	[%rd5+512], %r89;
$L__BB1_39:
	setp.ge.s32 	%p50, %r48, %r92;
	@%p50 bra 	$L__BB1_41;
	st.global.u32 	[%rd5+640], %r90;
$L__BB1_41:
	setp.ge.s32 	%p51, %r51, %r92;
	@%p51 bra 	$L__BB1_79;
	st.global.u32 	[%rd5+768], %r91;
	bra.uni 	$L__BB1_79;
$L__BB1_43:
	mul.wide.u32 	%rd12, %r2, 4;
	add.s64 	%rd11, %rd9, %rd12;
	// begin inline asm
	ld.global.nc.u32 %r303, [%rd11];
	// end inline asm
	mov.u32 	%r94, %tid.x;
	and.b32  	%r159, %r94, 31;
	and.b32  	%r160, %r94, 992;
	mul.lo.s32 	%r161, %r160, 7;
	or.b32  	%r95, %r161, %r159;
	setp.ge.s32 	%p3, %r95, %r3;
	mov.u32 	%r297, %r303;
	@%p3 bra 	$L__BB1_45;
	add.s32 	%r163, %r95, %r2;
	mul.wide.u32 	%rd14, %r163, 4;
	add.s64 	%rd13, %rd9, %rd14;
	// begin inline asm
	ld.global.nc.u32 %r297, [%rd13];
	// end inline asm
$L__BB1_45:
	add.s32 	%r98, %r95, 32;
	setp.ge.s32 	%p4, %r98, %r3;
	shl.b32 	%r164, %r95, 2;
	cvt.u64.u32 	%rd15, %r164;
	add.s64 	%rd7, %rd11, %rd15;
	mov.u32 	%r298, %r303;
	@%p4 bra 	$L__BB1_47;
	add.s64 	%rd16, %rd7, 128;
	// begin inline asm
	ld.global.nc.u32 %r298, [%rd16];
	// end inline asm
$L__BB1_47:
	add.s32 	%r101, %r95, 64;
	setp.ge.s32 	%p5, %r101, %r3;
	mov.u32 	%r299, %r303;
	@%p5 bra 	$L__BB1_49;
	add.s64 	%rd17, %rd7, 256;
	// begin inline asm
	ld.global.nc.u32 %r299, [%rd17];
	// end inline asm
$L__BB1_49:
	add.s32 	%r104, %r95, 96;
	setp.ge.s32 	%p6, %r104, %r3;
	mov.u32 	%r300, %r303;
	@%p6 bra 	$L__BB1_51;
	add.s64 	%rd18, %rd7, 384;
	// begin inline asm
	ld.global.nc.u32 %r300, [%rd18];
	// end inline asm
$L__BB1_51:
	add.s32 	%r107, %r95, 128;
	setp.ge.s32 	%p7, %r107, %r3;
	mov.u32 	%r301, %r303;
	@%p7 bra 	$L__BB1_53;
	add.s64 	%rd19, %rd7, 512;
	// begin inline asm
	ld.global.nc.u32 %r301, [%rd19];
	// end inline asm
$L__BB1_53:
	add.s32 	%r110, %r95, 160;
	setp.ge.s32 	%p8, %r110, %r3;
	mov.u32 	%r302, %r303;
	@%p8 bra 	$L__BB1_55;
	add.s64 	%rd20, %rd7, 640;
	// begin inline asm
	ld.global.nc.u32 %r302, [%rd20];
	// end inline asm
$L__BB1_55:
	add.s32 	%r113, %r95, 192;
	setp.ge.s32 	%p9, %r113, %r3;
	@%p9 bra 	$L__BB1_57;
	add.s64 	%rd21, %rd7, 768;
	// begin inline asm
	ld.global.nc.u32 %r303, [%rd21];
	// end inline asm
$L__BB1_57:
	// begin inline asm
	mov.u32 %r171, %laneid;
	// end inline asm
	shr.u32 	%r172, %r94, 5;
	mad.lo.s32 	%r173, %r172, 224, %r171;
	shl.b32 	%r174, %r173, 2;
	mov.u32 	%r175, _ZZN3cub18CUB_300001_SM_10006detail19adjacent_difference40DeviceAdjacentDifferenceDifferenceKernelINS2_10policy_hubIPiLb0EE9Policy500ES5_S5_N4cuda3std3__45minusIiEEiiLb0ELb1EEEvT0_PT4_T1_T2_T3_E7storage;
	add.s32 	%r116, %r175, %r174;
	st.shared.u32 	[%r116], %r297;
	st.shared.u32 	[%r116+128], %r298;
	st.shared.u32 	[%r116+256], %r299;
	st.shared.u32 	[%r116+384], %r300;
	st.shared.u32 	[%r116+512], %r301;
	st.shared.u32 	[%r116+640], %r302;
	st.shared.u32 	[%r116+768], %r303;
	bar.warp.sync 	-1;
	mad.lo.s32 	%r117, %r171, 24, %r116;
	ld.shared.u32 	%r310, [%r117];
	ld.shared.u32 	%r119, [%r117+4];
	ld.shared.u32 	%r120, [%r117+8];
	ld.shared.u32 	%r121, [%r117+12];
	ld.shared.u32 	%r122, [%r117+16];
	ld.shared.u32 	%r123, [%r117+20];
	ld.shared.u32 	%r124, [%r117+24];
	bar.sync 	0;
	add.s64 	%rd23, %rd2, %rd12;
	ld.global.u32 	%r125, [%rd23+-4];
	shl.b32 	%r176, %r94, 2;
	add.s32 	%r177, %r175, %r176;
	add.s32 	%r126, %r177, 512;
	st.shared.u32 	[%r177+512], %r124;
	bar.sync 	0;
	mul.lo.s32 	%r127, %r94, 7;
	add.s32 	%r178, %r127, 7;
	setp.le.u32 	%p10, %r178, %r3;
	mov.u32 	%r304, %r310;
	mov.u32 	%r305, %r119;
	mov.u32 	%r306, %r120;
	mov.u32 	%r307, %r121;
	mov.u32 	%r308, %r122;
	mov.u32 	%r309, %r123;
	@%p10 bra 	$L__BB1_59;
	add.s32 	%r179, %r127, 6;
	setp.lt.u32 	%p11, %r179, %r3;
	selp.b32 	%r309, %r123, 0, %p11;
	add.s32 	%r180, %r127, 5;
	setp.lt.u32 	%p12, %r180, %r3;
	selp.b32 	%r308, %r122, 0, %p12;
	add.s32 	%r181, %r127, 4;
	setp.lt.u32 	%p13, %r181, %r3;
	selp.b32 	%r307, %r121, 0, %p13;
	add.s32 	%r182, %r127, 3;
	setp.lt.u32 	%p14, %r182, %r3;
	selp.b32 	%r306, %r120, 0, %p14;
	add.s32 	%r183, %r127, 2;
	setp.lt.u32 	%p15, %r183, %r3;
	selp.b32 	%r305, %r119, 0, %p15;
	add.s32 	%r184, %r127, 1;
	setp.lt.u32 	%p16, %r184, %r3;
	selp.b32 	%r304, %r310, 0, %p16;
$L__BB1_59:
	sub.s32 	%r140, %r124, %r309;
	sub.s32 	%r141, %r123, %r308;
	sub.s32 	%r142, %r122, %r307;
	sub.s32 	%r143, %r121, %r306;
	sub.s32 	%r144, %r120, %r305;
	sub.s32 	%r145, %r119, %r304;
	setp.le.u32 	%p17, %r3, %r127;
	@%p17 bra 	$L__BB1_63;
	setp.ne.s32 	%p18, %r94, 0;
	@%p18 bra 	$L__BB1_62;
	sub.s32 	%r310, %r310, %r125;
	bra.uni 	$L__BB1_63;
$L__BB1_62:
	ld.shared.u32 	%r185, [%r126+-4];
	sub.s32 	%r310, %r310, %r185;
$L__BB1_63:
	bar.sync 	0;
	st.shared.u32 	[%r117], %r310;
	st.shared.u32 	[%r117+4], %r145;
	st.shared.u32 	[%r117+8], %r144;
	st.shared.u32 	[%r117+12], %r143;
	st.shared.u32 	[%r117+16], %r142;
	st.shared.u32 	[%r117+20], %r141;
	st.shared.u32 	[%r117+24], %r140;
	bar.warp.sync 	-1;
	ld.shared.u32 	%r149, [%r116];
	ld.shared.u32 	%r150, [%r116+128];
	ld.shared.u32 	%r151, [%r116+256];
	ld.shared.u32 	%r152, [%r116+384];
	ld.shared.u32 	%r153, [%r116+512];
	ld.shared.u32 	%r154, [%r116+640];
	ld.shared.u32 	%r155, [%r116+768];
	setp.ne.s32 	%p19, %r94, 0;
	@%p19 bra 	$L__BB1_65;
	st.volatile.shared.u32 	[_ZZN3cub18CUB_300001_SM_10006detail19adjacent_difference40DeviceAdjacentDifferenceDifferenceKernelINS2_10policy_hubIPiLb0EE9Policy500ES5_S5_N4cuda3std3__45minusIiEEiiLb0ELb1EEEvT0_PT4_T1_T2_T3_E7storage+3584], %r3;
$L__BB1_65:
	bar.sync 	0;
	ld.volatile.shared.u32 	%r156, [_ZZN3cub18CUB_300001_SM_10006detail19adjacent_difference40DeviceAdjacentDifferenceDifferenceKernelINS2_10policy_hubIPiLb0EE9Policy500ES5_S5_N4cuda3std3__45minusIiEEiiLb0ELb1EEEvT0_PT4_T1_T2_T3_E7storage+3584];
	setp.ge.s32 	%p20, %r95, %r156;
	@%p20 bra 	$L__BB1_67;
	add.s32 	%r186, %r95, %r2;
	mul.wide.u32 	%rd24, %r186, 4;
	add.s64 	%rd25, %rd1, %rd24;
	st.global.u32 	[%rd25], %r149;
$L__BB1_67:
	setp.ge.s32 	%p21, %r98, %r156;
	add.s32 	%r187, %r95, %r2;
	mul.wide.u32 	%rd26, %r187, 4;
	add.s64 	%rd8, %rd1, %rd26;
	@%p21 bra 	$L__BB1_69;
	st.global.u32 	[%rd8+128], %r150;
$L__BB1_69:
	setp.ge.s32 	%p22, %r101, %r156;
	@%p22 bra 	$L__BB1_71;
	st.global.u32 	[%rd8+256], %r151;
$L__BB1_71:
	setp.ge.s32 	%p23, %r104, %r156;
	@%p23 bra 	$L__BB1_73;
	st.global.u32 	[%rd8+384], %r152;
$L__BB1_73:
	setp.ge.s32 	%p24, %r107, %r156;
	@%p24 bra 	$L__BB1_75;
	st.global.u32 	[%rd8+512], %r153;
$L__BB1_75:
	setp.ge.s32 	%p25, %r110, %r156;
	@%p25 bra 	$L__BB1_77;
	st.global.u32 	[%rd8+640], %r154;
$L__BB1_77:
	setp.ge.s32 	%p26, %r113, %r156;
	@%p26 bra 	$L__BB1_79;
	st.global.u32 	[%rd8+768], %r155;
$L__BB1_79:
	ret;

}
	// .globl	_ZN3cub18CUB_300001_SM_10006detail19adjacent_difference40DeviceAdjacentDifferenceDifferenceKernelINS2_10policy_hubIPiLb0EE9Policy500ES5_S5_N4cuda3std3__45minusIiEEliLb0ELb1EEEvT0_PT4_T1_T2_T3_
.visible .entry _ZN3cub18CUB_300001_SM_10006detail19adjacent_difference40DeviceAdjacentDifferenceDifferenceKernelINS2_10policy_hubIPiLb0EE9Policy500ES5_S5_N4cuda3std3__45minusIiEEliLb0ELb1EEEvT0_PT4_T1_T2_T3_(
	.param .u64 .ptr .align 1 _ZN3cub18CUB_300001_SM_10006detail19adjacent_difference40DeviceAdjacentDifferenceDifferenceKernelINS2_10policy_hubIPiLb0EE9Policy500ES5_S5_N4cuda3std3__45minusIiEEliLb0ELb1EEEvT0_PT4_T1_T2_T3__param_0,
	.param .u64 .ptr .align 1 _ZN3cub18CUB_300001_SM_10006detail19adjacent_difference40DeviceAdjacentDifferenceDifferenceKernelINS2_10policy_hubIPiLb0EE9Policy500ES5_S5_N4cuda3std3__45minusIiEEliLb0ELb1EEEvT0_PT4_T1_T2_T3__param_1,
	.param .u64 .ptr .align 1 _ZN3cub18CUB_300001_SM_10006detail19adjacent_difference40DeviceAdjacentDifferenceDifferenceKernelINS2_10policy_hubIPiLb0EE9Policy500ES5_S5_N4cuda3std3__45minusIiEEliLb0ELb1EEEvT0_PT4_T1_T2_T3__param_2,
	.param .align 1 .b8 _ZN3cub18CUB_300001_SM_10006detail19adjacent_difference40DeviceAdjacentDifferenceDifferenceKernelINS2_10policy_hubIPiLb0EE9Policy500ES5_S5_N4cuda3std3__45minusIiEEliLb0ELb1EEEvT0_PT4_T1_T2_T3__param_3[1],
	.param .u64 _ZN3cub18CUB_300001_SM_10006detail19adjacent_difference40DeviceAdjacentDifferenceDifferenceKernelINS2_10policy_hubIPiLb0EE9Policy500ES5_S5_N4cuda3std3__45minusIiEEliLb0ELb1EEEvT0_PT4_T1_T2_T3__param_4
)
{
	.reg .pred 	%p<55>;
	.reg .b32 	%r<304>;
	.reg .b64 	%rd<66>;
	// demoted variable
	.shared .align 16 .b8 _ZZN3cub18CUB_300001_SM_10006detail19adjacent_difference40DeviceAdjacentDifferenceDifferenceKernelINS2_10policy_hubIPiLb0EE9Policy500ES5_S5_N4cuda3std3__45minusIiEEliLb0ELb1EEEvT0_PT4_T1_T2_T3_E7storage[3600];
	ld.param.u64 	%rd11, [_ZN3cub18CUB_300001_SM_10006detail19adjacent_difference40DeviceAdjacentDifferenceDifferenceKernelINS2_10policy_hubIPiLb0EE9Policy500ES5_S5_N4cuda3std3__45minusIiEEliLb0ELb1EEEvT0_PT4_T1_T2_T3__param_0];
	ld.param.u64 	%rd12, [_ZN3cub18CUB_300001_SM_10006detail19adjacent_difference40DeviceAdjacentDifferenceDifferenceKernelINS2_10policy_hubIPiLb0EE9Policy500ES5_S5_N4cuda3std3__45minusIiEEliLb0ELb1EEEvT0_PT4_T1_T2_T3__param_2];
	ld.param.u64 	%rd13, [_ZN3cub18CUB_300001_SM_10006detail19adjacent_difference40DeviceAdjacentDifferenceDifferenceKernelINS2_10policy_hubIPiLb0EE9Policy500ES5_S5_N4cuda3std3__45minusIiEEliLb0ELb1EEEvT0_PT4_T1_T2_T3__param_4];
	cvta.to.global.u64 	%rd1, %rd12;
	cvta.to.global.u64 	%rd2, %rd11;
	mov.u32 	%r1, %ctaid.x;
	mul.wide.u32 	%rd3, %r1, 896;
	sub.s64 	%rd4, %rd13, %rd3;
	setp.lt.s64 	%p1, %rd4, 897;
	@%p1 bra 	$L__BB2_8;
	setp.ne.s32 	%p52, %r1, 0;
	@%p52 bra 	$L__BB2_5;
	mov.u32 	%r249, %tid.x;
	and.b32  	%r250, %r249, 31;
	and.b32  	%r251, %r249, 992;
	mul.lo.s32 	%r252, %r251, 7;
	or.b32  	%r253, %r252, %r250;
	cvt.u64.u32 	%rd62, %r253;
	add.s64 	%rd5, %rd3, %rd62;
	shl.b64 	%rd63, %rd5, 2;
	add.s64 	%rd55, %rd11, %rd63;
	// begin inline asm
	ld.global.nc.u32 %r241, [%rd55];
	// end inline asm
	add.s64 	%rd56, %rd55, 128;
	// begin inline asm
	ld.global.nc.u32 %r242, [%rd56];
	// end inline asm
	add.s64 	%rd57, %rd55, 256;
	// begin inline asm
	ld.global.nc.u32 %r243, [%rd57];
	// end inline asm
	add.s64 	%rd58, %rd55, 384;
	// begin inline asm
	ld.global.nc.u32 %r244, [%rd58];
	// end inline asm
	add.s64 	%rd59, %rd55, 512;
	// begin inline asm
	ld.global.nc.u32 %r245, [%rd59];
	// end inline asm
	add.s64 	%rd60, %rd55, 640;
	// begin inline asm
	ld.global.nc.u32 %r246, [%rd60];
	// end inline asm
	add.s64 	%rd61, %rd55, 768;
	// begin inline asm
	ld.global.nc.u32 %r247, [%rd61];
	// end inline asm
	// begin inline asm
	mov.u32 %r248, %laneid;
	// end inline asm
	shr.u32 	%r254, %r249, 5;
	mad.lo.s32 	%r255, %r254, 224, %r248;
	shl.b32 	%r256, %r255, 2;
	mov.u32 	%r257, _ZZN3cub18CUB_300001_SM_10006detail19adjacent_difference40DeviceAdjacentDifferenceDifferenceKernelINS2_10policy_hubIPiLb0EE9Policy500ES5_S5_N4cuda3std3__45minusIiEEliLb0ELb1EEEvT0_PT4_T1_T2_T3_E7storage;
	add.s32 	%r2, %r257, %r256;
	st.shared.u32 	[%r2], %r241;
	st.shared.u32 	[%r2+128], %r242;
	st.shared.u32 	[%r2+256], %r243;
	st.shared.u32 	[%r2+384], %r244;
	st.shared.u32 	[%r2+512], %r245;
	st.shared.u32 	[%r2+640], %r246;
	st.shared.u32 	[%r2+768], %r247;
	bar.warp.sync 	-1;
	mad.lo.s32 	%r3, %r248, 24, %r2;
	ld.shared.u32 	%r4, [%r3];
	ld.shared.u32 	%r5, [%r3+4];
	ld.shared.u32 	%r258, [%r3+8];
	ld.shared.u32 	%r259, [%r3+12];
	ld.shared.u32 	%r260, [%r3+16];
	ld.shared.u32 	%r261, [%r3+20];
	ld.shared.u32 	%r262, [%r3+24];
	bar.sync 	0;
	shl.b32 	%r263, %r249, 2;
	add.s32 	%r264, %r257, %r263;
	add.s32 	%r6, %r264, 512;
	st.shared.u32 	[%r264+512], %r262;
	bar.sync 	0;
	sub.s32 	%r7, %r262, %r261;
	sub.s32 	%r8, %r261, %r260;
	sub.s32 	%r9, %r260, %r259;
	sub.s32 	%r10, %r259, %r258;
	sub.s32 	%r11, %r258, %r5;
	setp.eq.s32 	%p54, %r249, 0;
	mov.u32 	%r274, %r4;
	@%p54 bra 	$L__BB2_4;
	ld.shared.u32 	%r265, [%r6+-4];
	sub.s32 	%r274, %r4, %r265;
$L__BB2_4:
	bar.sync 	0;
	st.shared.u32 	[%r3], %r274;
	sub.s32 	%r266, %r5, %r4;
	st.shared.u32 	[%r3+4], %r266;
	st.shared.u32 	[%r3+8], %r11;
	st.shared.u32 	[%r3+12], %r10;
	st.shared.u32 	[%r3+16], %r9;
	st.shared.u32 	[%r3+20], %r8;
	st.shared.u32 	[%r3+24], %r7;
	bar.warp.sync 	-1;
	ld.shared.u32 	%r267, [%r2];
	ld.shared.u32 	%r268, [%r2+128];
	ld.shared.u32 	%r269, [%r2+256];
	ld.shared.u32 	%r270, [%r2+384];
	ld.shared.u32 	%r271, [%r2+512];
	ld.shared.u32 	%r272, [%r2+640];
	ld.shared.u32 	%r273, [%r2+768];
	add.s64 	%rd65, %rd1, %rd63;
	st.global.u32 	[%rd65], %r267;
	st.global.u32 	[%rd65+128], %r268;
	st.global.u32 	[%rd65+256], %r269;
	st.global.u32 	[%rd65+384], %r270;
	st.global.u32 	[%rd65+512], %r271;
	st.global.u32 	[%rd65+640], %r272;
	st.global.u32 	[%rd65+768], %r273;
	bra.uni 	$L__BB2_79;
$L__BB2_5:
	mov.u32 	%r216, %tid.x;
	and.b32  	%r217, %r216, 31;
	and.b32  	%r218, %r216, 992;
	mul.lo.s32 	%r219, %r218, 7;
	or.b32  	%r220, %r219, %r217;
	cvt.u64.u32 	%rd49, %r220;
	add.s64 	%rd6, %rd3, %rd49;
	shl.b64 	%rd50, %rd6, 2;
	add.s64 	%rd42, %rd11, %rd50;
	// begin inline asm
	ld.global.nc.u32 %r208, [%rd42];
	// end inline asm
	add.s64 	%rd43, %rd42, 128;
	// begin inline asm
	ld.global.nc.u32 %r209, [%rd43];
	// end inline asm
	add.s64 	%rd44, %rd42, 256;
	// begin inline asm
	ld.global.nc.u32 %r210, [%rd44];
	// end inline asm
	add.s64 	%rd45, %rd42, 384;
	// begin inline asm
	ld.global.nc.u32 %r211, [%rd45];
	// end inline asm
	add.s64 	%rd46, %rd42, 512;
	// begin inline asm
	ld.global.nc.u32 %r212, [%rd46];
	// end inline asm
	add.s64 	%rd47, %rd42, 640;
	// begin inline asm
	ld.global.nc.u32 %r213, [%rd47];
	// end inline asm
	add.s64 	%rd48, %rd42, 768;
	// begin inline asm
	ld.global.nc.u32 %r214, [%rd48];
	// end inline asm
	// begin inline asm
	mov.u32 %r215, %laneid;
	// end inline asm
	shr.u32 	%r221, %r216, 5;
	mad.lo.s32 	%r222, %r221, 224, %r215;
	shl.b32 	%r223, %r222, 2;
	mov.u32 	%r224, _ZZN3cub18CUB_300001_SM_10006detail19adjacent_difference40DeviceAdjacentDifferenceDifferenceKernelINS2_10policy_hubIPiLb0EE9Policy500ES5_S5_N4cuda3std3__45minusIiEEliLb0ELb1EEEvT0_PT4_T1_T2_T3_E7storage;
	add.s32 	%r14, %r224, %r223;
	st.shared.u32 	[%r14], %r208;
	st.shared.u32 	[%r14+128], %r209;
	st.shared.u32 	[%r14+256], %r210;
	st.shared.u32 	[%r14+384], %r211;
	st.shared.u32 	[%r14+512], %r212;
	st.shared.u32 	[%r14+640], %r213;
	st.shared.u32 	[%r14+768], %r214;
	bar.warp.sync 	-1;
	mad.lo.s32 	%r15, %r215, 24, %r14;
	ld.shared.u32 	%r16, [%r15];
	ld.shared.u32 	%r17, [%r15+4];
	ld.shared.u32 	%r225, [%r15+8];
	ld.shared.u32 	%r226, [%r15+12];
	ld.shared.u32 	%r227, [%r15+16];
	ld.shared.u32 	%r228, [%r15+20];
	ld.shared.u32 	%r229, [%r15+24];
	bar.sync 	0;
	shl.b64 	%rd51, %rd3, 2;
	add.s64 	%rd52, %rd2, %rd51;
	ld.global.u32 	%r275, [%rd52+-4];
	shl.b32 	%r230, %r216, 2;
	add.s32 	%r231, %r224, %r230;
	add.s32 	%r19, %r231, 512;
	st.shared.u32 	[%r231+512], %r229;
	bar.sync 	0;
	sub.s32 	%r20, %r229, %r228;
	sub.s32 	%r21, %r228, %r227;
	sub.s32 	%r22, %r227, %r226;
	sub.s32 	%r23, %r226, %r225;
	sub.s32 	%r24, %r225, %r17;
	setp.eq.s32 	%p53, %r216, 0;
	@%p53 bra 	$L__BB2_7;
	ld.shared.u32 	%r275, [%r19+-4];
$L__BB2_7:
	sub.s32 	%r232, %r16, %r275;
	bar.sync 	0;
	st.shared.u32 	[%r15], %r232;
	sub.s32 	%r233, %r17, %r16;
	st.shared.u32 	[%r15+4], %r233;
	st.shared.u32 	[%r15+8], %r24;
	st.shared.u32 	[%r15+12], %r23;
	st.shared.u32 	[%r15+16], %r22;
	st.shared.u32 	[%r15+20], %r21;
	st.shared.u32 	[%r15+24], %r20;
	bar.warp.sync 	-1;
	ld.shared.u32 	%r234, [%r14];
	ld.shared.u32 	%r235, [%r14+128];
	ld.shared.u32 	%r236, [%r14+256];
	ld.shared.u32 	%r237, [%r14+384];
	ld.shared.u32 	%r238, [%r14+512];
	ld.shared.u32 	%r239, [%r14+640];
	ld.shared.u32 	%r240, [%r14+768];
	add.s64 	%rd54, %rd1, %rd50;
	st.global.u32 	[%rd54], %r234;
	st.global.u32 	[%rd54+128], %r235;
	st.global.u32 	[%rd54+256], %r236;
	st.global.u32 	[%rd54+384], %r237;
	st.global.u32 	[%rd54+512], %r238;
	st.global.u32 	[%rd54+640], %r239;
	st.global.u32 	[%rd54+768], %r240;
	bra.uni 	$L__BB2_79;
$L__BB2_8:
	cvt.u32.u64 	%r27, %rd4;
	setp.ne.s32 	%p2, %r1, 0;
	@%p2 bra 	$L__BB2_43;
	shl.b64 	%rd30, %rd3, 2;
	add.s64 	%rd29, %rd11, %rd30;
	// begin inline asm
	ld.global.nc.u32 %r282, [%rd29];
	// end inline asm
	mov.u32 	%r29, %tid.x;
	and.b32  	%r182, %r29, 31;
	and.b32  	%r183, %r29, 992;
	mul.lo.s32 	%r184, %r183, 7;
	or.b32  	%r30, %r184, %r182;
	setp.ge.s32 	%p27, %r30, %r27;
	shl.b32 	%r185, %r30, 2;
	cvt.u64.u32 	%rd31, %r185;
	add.s64 	%rd7, %rd29, %rd31;
	mov.u32 	%r276, %r282;
	@%p27 bra 	$L__BB2_11;
	// begin inline asm
	ld.global.nc.u32 %r276, [%rd7];
	// end inline asm
$L__BB2_11:
	add.s32 	%r33, %r30, 32;
	setp.ge.s32 	%p28, %r33, %r27;
	mov.u32 	%r277, %r282;
	@%p28 bra 	$L__BB2_13;
	add.s64 	%rd33, %rd7, 128;
	// begin inline asm
	ld.global.nc.u32 %r277, [%rd33];
	// end inline asm
$L__BB2_13:
	add.s32 	%r36, %r30, 64;
	setp.ge.s32 	%p29, %r36, %r27;
	mov.u32 	%r278, %r282;
	@%p29 bra 	$L__BB2_15;
	add.s64 	%rd34, %rd7, 256;
	// begin inline asm
	ld.global.nc.u32 %r278, [%rd34];
	// end inline asm
$L__BB2_15:
	add.s32 	%r39, %r30, 96;
	setp.ge.s32 	%p30, %r39, %r27;
	mov.u32 	%r279, %r282;
	@%p30 bra 	$L__BB2_17;
	add.s64 	%rd35, %rd7, 384;
	// begin inline asm
	ld.global.nc.u32 %r279, [%rd35];
	// end inline asm
$L__BB2_17:
	add.s32 	%r42, %r30, 128;
	setp.ge.s32 	%p31, %r42, %r27;
	mov.u32 	%r280, %r282;
	@%p31 bra 	$L__BB2_19;
	add.s64 	%rd36, %rd7, 512;
	// begin inline asm
	ld.global.nc.u32 %r280, [%rd36];
	// end inline asm
$L__BB2_19:
	add.s32 	%r45, %r30, 160;
	setp.ge.s32 	%p32, %r45, %r27;
	mov.u32 	%r281, %r282;
	@%p32 bra 	$L__BB2_21;
	add.s64 	%rd37, %rd7, 640;
	// begin inline asm
	ld.global.nc.u32 %r281, [%rd37];
	// end inline asm
$L__BB2_21:
	add.s32 	%r48, %r30, 192;
	setp.ge.s32 	%p33, %r48, %r27;
	@%p33 bra 	$L__BB2_23;
	add.s64 	%rd38, %rd7, 768;
	// begin inline asm
	ld.global.nc.u32 %r282, [%rd38];
	// end inline asm
$L__BB2_23:
	// begin inline asm
	mov.u32 %r193, %laneid;
	// end inline asm
	shr.u32 	%r194, %r29, 5;
	mad.lo.s32 	%r195, %r194, 224, %r193;
	shl.b32 	%r196, %r195, 2;
	mov.u32 	%r197, _ZZN3cub18CUB_300001_SM_10006detail19adjacent_difference40DeviceAdjacentDifferenceDifferenceKernelINS2_10policy_hubIPiLb0EE9Policy500ES5_S5_N4cuda3std3__45minusIiEEliLb0ELb1EEEvT0_PT4_T1_T2_T3_E7storage;
	add.s32 	%r51, %r197, %r196;
	st.shared.u32 	[%r51], %r276;
	st.shared.u32 	[%r51+128], %r277;
	st.shared.u32 	[%r51+256], %r278;
	st.shared.u32 	[%r51+384], %r279;
	st.shared.u32 	[%r51+512], %r280;
	st.shared.u32 	[%r51+640], %r281;
	st.shared.u32 	[%r51+768], %r282;
	bar.warp.sync 	-1;
	mad.lo.s32 	%r52, %r193, 24, %r51;
	ld.shared.u32 	%r289, [%r52];
	ld.shared.u32 	%r54, [%r52+4];
	ld.shared.u32 	%r55, [%r52+8];
	ld.shared.u32 	%r56, [%r52+12];
	ld.shared.u32 	%r57, [%r52+16];
	ld.shared.u32 	%r58, [%r52+20];
	ld.shared.u32 	%r59, [%r52+24];
	bar.sync 	0;
	shl.b32 	%r198, %r29, 2;
	add.s32 	%r199, %r197, %r198;
	add.s32 	%r60, %r199, 512;
	st.shared.u32 	[%r199+512], %r59;
	bar.sync 	0;
	mul.lo.s32 	%r61, %r29, 7;
	add.s32 	%r200, %r61, 7;
	setp.le.u32 	%p34, %r200, %r27;
	mov.u32 	%r283, %r58;
	mov.u32 	%r284, %r57;
	mov.u32 	%r285, %r56;
	mov.u32 	%r286, %r55;
	mov.u32 	%r287, %r54;
	mov.u32 	%r288, %r289;
	@%p34 bra 	$L__BB2_25;
	add.s32 	%r201, %r61, 6;
	setp.lt.u32 	%p35, %r201, %r27;
	selp.b32 	%r283, %r58, 0, %p35;
	add.s32 	%r202, %r61, 5;
	setp.lt.u32 	%p36, %r202, %r27;
	selp.b32 	%r284, %r57, 0, %p36;
	add.s32 	%r203, %r61, 4;
	setp.lt.u32 	%p37, %r203, %r27;
	selp.b32 	%r285, %r56, 0, %p37;
	add.s32 	%r204, %r61, 3;
	setp.lt.u32 	%p38, %r204, %r27;
	selp.b32 	%r286, %r55, 0, %p38;
	add.s32 	%r205, %r61, 2;
	setp.lt.u32 	%p39, %r205, %r27;
	selp.b32 	%r287, %r54, 0, %p39;
	add.s32 	%r206, %r61, 1;
	setp.lt.u32 	%p40, %r206, %r27;
	selp.b32 	%r288, %r289, 0, %p40;
$L__BB2_25:
	sub.s32 	%r74, %r54, %r288;
	sub.s32 	%r75, %r55, %r287;
	sub.s32 	%r76, %r56, %r286;
	sub.s32 	%r77, %r57, %r285;
	sub.s32 	%r78, %r58, %r284;
	sub.s32 	%r79, %r59, %r283;
	setp.eq.s32 	%p41, %r29, 0;
	setp.ge.u32 	%p42, %r61, %r27;
	or.pred  	%p43, %p41, %p42;
	@%p43 bra 	$L__BB2_27;
	ld.shared.u32 	%r207, [%r60+-4];
	sub.s32 	%r289, %r289, %r207;
$L__BB2_27:
	bar.sync 	0;
	st.shared.u32 	[%r52], %r289;
	st.shared.u32 	[%r52+4], %r74;
	st.shared.u32 	[%r52+8], %r75;
	st.shared.u32 	[%r52+12], %r76;
	st.shared.u32 	[%r52+16], %r77;
	st.shared.u32 	[%r52+20], %r78;
	st.shared.u32 	[%r52+24], %r79;
	bar.warp.sync 	-1;
	ld.shared.u32 	%r82, [%r51];
	ld.shared.u32 	%r83, [%r51+128];
	ld.shared.u32 	%r84, [%r51+256];
	ld.shared.u32 	%r85, [%r51+384];
	ld.shared.u32 	%r86, [%r51+512];
	ld.shared.u32 	%r87, [%r51+640];
	ld.shared.u32 	%r88, [%r51+768];
	setp.ne.s32 	%p44, %r29, 0;
	@%p44 bra 	$L__BB2_29;
	st.volatile.shared.u32 	[_ZZN3cub18CUB_300001_SM_10006detail19adjacent_difference40DeviceAdjacentDifferenceDifferenceKernelINS2_10policy_hubIPiLb0EE9Policy500ES5_S5_N4cuda3std3__45minusIiEEliLb0ELb1EEEvT0_PT4_T1_T2_T3_E7storage+3584], %r27;
$L__BB2_29:
	bar.sync 	0;
	ld.volatile.shared.u32 	%r89, [_ZZN3cub18CUB_300001_SM_10006detail19adjacent_difference40DeviceAdjacentDifferenceDifferenceKernelINS2_10policy_hubIPiLb0EE9Policy500ES5_S5_N4cuda3std3__45minusIiEEliLb0ELb1EEEvT0_PT4_T1_T2_T3_E7storage+3584];
	setp.ge.s32 	%p45, %r30, %r89;
	cvt.u64.u32 	%rd39, %r30;
	add.s64 	%rd40, %rd3, %rd39;
	shl.b64 	%rd41, %rd40, 2;
	add.s64 	%rd8, %rd1, %rd41;
	@%p45 bra 	$L__BB2_31;
	st.global.u32 	[%rd8], %r82;
$L__BB2_31:
	setp.ge.s32 	%p46, %r33, %r89;
	@%p46 bra 	$L__BB2_33;
	st.global.u32 	[%rd8+128], %r83;
$L__BB2_33:
	setp.ge.s32 	%p47, %r36, %r89;
	@%p47 bra 	$L__BB2_35;
	st.global.u32 	[%rd8+256], %r84;
$L__BB2_35:
	setp.ge.s32 	%p48, %r39, %r89;
	@%p48 bra 	$L__BB2_37;
	st.global.u32 	[%rd8+384], %r85;
$L__BB2_37:
	setp.ge.s32 	%p49, %r42, %r89;
	@%p49 bra 	$L__BB2_39;
	st.global.u32 	[%rd8+512], %r86;
$L__BB2_39:
	setp.ge.s32 	%p50, %r45, %r89;
	@%p50 bra 	$L__BB2_41;
	st.global.u32 	[%rd8+640], %r87;
$L__BB2_41:
	setp.ge.s32 	%p51, %r48, %r89;
	@%p51 bra 	$L__BB2_79;
	st.global.u32 	[%rd8+768], %r88;
	bra.uni 	$L__BB2_79;
$L__BB2_43:
	shl.b64 	%rd15, %rd3, 2;
	add.s64 	%rd14, %rd11, %rd15;
	// begin inline asm
	ld.global.nc.u32 %r296, [%rd14];
	// end inline asm
	mov.u32 	%r91, %tid.x;
	and.b32  	%r155, %r91, 31;
	and.b32  	%r156, %r91, 992;
	mul.lo.s32 	%r157, %r156, 7;
	or.b32  	%r92, %r157, %r155;
	setp.ge.s32 	%p3, %r92, %r27;
	shl.b32 	%r158, %r92, 2;
	cvt.u64.u32 	%rd16, %r158;
	add.s64 	%rd9, %rd14, %rd16;
	mov.u32 	%r290, %r296;
	@%p3 bra 	$L__BB2_45;
	// begin inline asm
	ld.global.nc.u32 %r290, [%rd9];
	// end inline asm
$L__BB2_45:
	add.s32 	%r95, %r92, 32;
	setp.ge.s32 	%p4, %r95, %r27;
	mov.u32 	%r291, %r296;
	@%p4 bra 	$L__BB2_47;
	add.s64 	%rd18, %rd9, 128;
	// begin inline asm
	ld.global.nc.u32 %r291, [%rd18];
	// end inline asm
$L__BB2_47:
	add.s32 	%r98, %r92, 64;
	setp.ge.s32 	%p5, %r98, %r27;
	mov.u32 	%r292, %r296;
	@%p5 bra 	$L__BB2_49;
	add.s64 	%rd19, %rd9, 256;
	// begin inline asm
	ld.global.nc.u32 %r292, [%rd19];
	// end inline asm
$L__BB2_49:
	add.s32 	%r101, %r92, 96;
	setp.ge.s32 	%p6, %r101, %r27;
	mov.u32 	%r293, %r296;
	@%p6 bra 	$L__BB2_51;
	add.s64 	%rd20, %rd9, 384;
	// begin inline asm
	ld.global.nc.u32 %r293, [%rd20];
	// end inline asm
$L__BB2_51:
	add.s32 	%r104, %r92, 128;
	setp.ge.s32 	%p7, %r104, %r27;
	mov.u32 	%r294, %r296;
	@%p7 bra 	$L__BB2_53;
	add.s64 	%rd21, %rd9, 512;
	// begin inline asm
	ld.global.nc.u32 %r294, [%rd21];
	// end inline asm
$L__BB2_53:
	add.s32 	%r107, %r92, 160;
	setp.ge.s32 	%p8, %r107, %r27;
	mov.u32 	%r295, %r296;
	@%p8 bra 	$L__BB2_55;
	add.s64 	%rd22, %rd9, 640;
	// begin inline asm
	ld.global.nc.u32 %r295, [%rd22];
	// end inline asm
$L__BB2_55:
	add.s32 	%r110, %r92, 192;
	setp.ge.s32 	%p9, %r110, %r27;
	@%p9 bra 	$L__BB2_57;
	add.s64 	%rd23, %rd9, 768;
	// begin inline asm
	ld.global.nc.u32 %r296, [%rd23];
	// end inline asm
$L__BB2_57:
	// begin inline asm
	mov.u32 %r166, %laneid;
	// end inline asm
	shr.u32 	%r167, %r91, 5;
	mad.lo.s32 	%r168, %r167, 224, %r166;
	shl.b32 	%r169, %r168, 2;
	mov.u32 	%r170, _ZZN3cub18CUB_300001_SM_10006detail19adjacent_difference40DeviceAdjacentDifferenceDifferenceKernelINS2_10policy_hubIPiLb0EE9Policy500ES5_S5_N4cuda3std3__45minusIiEEliLb0ELb1EEEvT0_PT4_T1_T2_T3_E7storage;
	add.s32 	%r113, %r170, %r169;
	st.shared.u32 	[%r113], %r290;
	st.shared.u32 	[%r113+128], %r291;
	st.shared.u32 	[%r113+256], %r292;
	st.shared.u32 	[%r113+384], %r293;
	st.shared.u32 	[%r113+512], %r294;
	st.shared.u32 	[%r113+640], %r295;
	st.shared.u32 	[%r113+768], %r296;
	bar.warp.sync 	-1;
	mad.lo.s32 	%r114, %r166, 24, %r113;
	ld.shared.u32 	%r303, [%r114];
	ld.shared.u32 	%r116, [%r114+4];
	ld.shared.u32 	%r117, [%r114+8];
	ld.shared.u32 	%r118, [%r114+12];
	ld.shared.u32 	%r119, [%r114+16];
	ld.shared.u32 	%r120, [%r114+20];
	ld.shared.u32 	%r121, [%r114+24];
	bar.sync 	0;
	add.s64 	%rd25, %rd2, %rd15;
	ld.global.u32 	%r122, [%rd25+-4];
	shl.b32 	%r171, %r91, 2;
	add.s32 	%r172, %r170, %r171;
	add.s32 	%r123, %r172, 512;
	st.shared.u32 	[%r172+512], %r121;
	bar.sync 	0;
	mul.lo.s32 	%r124, %r91, 7;
	add.s32 	%r173, %r124, 7;
	setp.le.u32 	%p10, %r173, %r27;
	mov.u32 	%r297, %r303;
	mov.u32 	%r298, %r116;
	mov.u32 	%r299, %r117;
	mov.u32 	%r300, %r118;
	mov.u32 	%r301, %r119;
	mov.u32 	%r302, %r120;
	@%p10 bra 	$L__BB2_59;
	add.s32 	%r174, %r124, 6;
	setp.lt.u32 	%p11, %r174, %r27;
	selp.b32 	%r302, %r120, 0, %p11;
	add.s32 	%r175, %r124, 5;
	setp.lt.u32 	%p12, %r175, %r27;
	selp.b32 	%r301, %r119, 0, %p12;
	add.s32 	%r176, %r124, 4;
	setp.lt.u32 	%p13, %r176, %r27;
	selp.b32 	%r300, %r118, 0, %p13;
	add.s32 	%r177, %r124, 3;
	setp.lt.u32 	%p14, %r177, %r27;
	selp.b32 	%r299, %r117, 0, %p14;
	add.s32 	%r178, %r124, 2;
	setp.lt.u32 	%p15, %r178, %r27;
	selp.b32 	%r298, %r116, 0, %p15;
	add.s32 	%r179, %r124, 1;
	setp.lt.u32 	%p16, %r179, %r27;
	selp.b32 	%r297, %r303, 0, %p16;
$L__BB2_59:
	sub.s32 	%r137, %r121, %r302;
	sub.s32 	%r138, %r120, %r301;
	sub.s32 	%r139, %r119, %r300;
	sub.s32 	%r140, %r118, %r299;
	sub.s32 	%r141, %r117, %r298;
	sub.s32 	%r142, %r116, %r297;
	setp.ge.u32 	%p17, %r124, %r27;
	@%p17 bra 	$L__BB2_63;
	setp.ne.s32 	%p18, %r91, 0;
	@%p18 bra 	$L__BB2_62;
	sub.s32 	%r303, %r303, %r122;
	bra.uni 	$L__BB2_63;
$L__BB2_62:
	ld.shared.u32 	%r180, [%r123+-4];
	sub.s32 	%r303, %r303, %r180;
$L__BB2_63:
	bar.sync 	0;
	st.shared.u32 	[%r114], %r303;
	st.shared.u32 	[%r114+4], %r142;
	st.shared.u32 	[%r114+8], %r141;
	st.shared.u32 	[%r114+12], %r140;
	st.shared.u32 	[%r114+16], %r139;
	st.shared.u32 	[%r114+20], %r138;
	st.shared.u32 	[%r114+24], %r137;
	bar.warp.sync 	-1;
	ld.shared.u32 	%r146, [%r113];
	ld.shared.u32 	%r147, [%r113+128];
	ld.shared.u32 	%r148, [%r113+256];
	ld.shared.u32 	%r149, [%r113+384];
	ld.shared.u32 	%r150, [%r113+512];
	ld.shared.u32 	%r151, [%r113+640];
	ld.shared.u32 	%r152, [%r113+768];
	setp.ne.s32 	%p19, %r91, 0;
	@%p19 bra 	$L__BB2_65;
	st.volatile.shared.u32 	[_ZZN3cub18CUB_300001_SM_10006detail19adjacent_difference40DeviceAdjacentDifferenceDifferenceKernelINS2_10policy_hubIPiLb0EE9Policy500ES5_S5_N4cuda3std3__45minusIiEEliLb0ELb1EEEvT0_PT4_T1_T2_T3_E7storage+3584], %r27;
$L__BB2_65:
	bar.sync 	0;
	ld.volatile.shared.u32 	%r153, [_ZZN3cub18CUB_300001_SM_10006detail19adjacent_difference40DeviceAdjacentDifferenceDifferenceKernelINS2_10policy_hubIPiLb0EE9Policy500ES5_S5_N4cuda3std3__45minusIiEEliLb0ELb1EEEvT0_PT4_T1_T2_T3_E7storage+3584];
	setp.ge.s32 	%p20, %r92, %r153;
	cvt.u64.u32 	%rd26, %r92;
	add.s64 	%rd27, %rd3, %rd26;
	shl.b64 	%rd28, %rd27, 2;
	add.s64 	%rd10, %rd1, %rd28;
	@%p20 bra 	$L__BB2_67;
	st.global.u32 	[%rd10], %r146;
$L__BB2_67:
	setp.ge.s32 	%p21, %r95, %r153;
	@%p21 bra 	$L__BB2_69;
	st.global.u32 	[%rd10+128], %r147;
$L__BB2_69:
	setp.ge.s32 	%p22, %r98, %r153;
	@%p22 bra 	$L__BB2_71;
	st.global.u32 	[%rd10+256], %r148;
$L__BB2_71:
	setp.ge.s32 	%p23, %r101, %r153;
	@%p23 bra 	$L__BB2_73;
	st.global.u32 	[%rd10+384], %r149;
$L__BB2_73:
	setp.ge.s32 	%p24, %r104, %r153;
	@%p24 bra 	$L__BB2_75;
	st.global.u32 	[%rd10+512], %r150;
$L__BB2_75:
	setp.ge.s32 	%p25, %r107, %r153;
	@%p25 bra 	$L__BB2_77;
	st.global.u32 	[%rd10+640], %r151;
$L__BB2_77:
	setp.ge.s32 	%p26, %r110, %r153;
	@%p26 bra 	$L__BB2_79;
	st.global.u32 	[%rd10+768], %r152;
$L__BB2_79:
	ret;

}
	// .globl	_ZN3cub18CUB_300001_SM_10006detail19adjacent_difference34DeviceAdjacentDifferenceInitKernelINS2_19AgentDifferenceInitIPiiiLb1EEES5_iiEEvT0_PT1_T2_i
.visible .entry _ZN3cub18CUB_300001_SM_10006detail19adjacent_difference34DeviceAdjacentDifferenceInitKernelINS2_19AgentDifferenceInitIPiiiLb1EEES5_iiEEvT0_PT1_T2_i(
	.param .u64 .ptr .align 1 _ZN3cub18CUB_300001_SM_10006detail19adjacent_difference34DeviceAdjacentDifferenceInitKernelINS2_19AgentDifferenceInitIPiiiLb1EEES5_iiEEvT0_PT1_T2_i_param_0,
	.param .u64 .ptr .align 1 _ZN3cub18CUB_300001_SM_10006detail19adjacent_difference34DeviceAdjacentDifferenceInitKernelINS2_19AgentDifferenceInitIPiiiLb1EEES5_iiEEvT0_PT1_T2_i_param_1,
	.param .u32 _ZN3cub18CUB_300001_SM_10006detail19adjacent_difference34DeviceAdjacentDifferenceInitKernelINS2_19AgentDifferenceInitIPiiiLb1EEES5_iiEEvT0_PT1_T2_i_param_2,
	.param .u32 _ZN3cub18CUB_300001_SM_10006detail19adjacent_difference34DeviceAdjacentDifferenceInitKernelINS2_19AgentDifferenceInitIPiiiLb1EEES5_iiEEvT0_PT1_T2_i_param_3
)
{
	.reg .pred 	%p<4>;
	.reg .b32 	%r<10>;
	.reg .b64 	%rd<9>;

	ld.param.u64 	%rd1, [_ZN3cub18CUB_300001_SM_10006detail19adjacent_difference34DeviceAdjacentDifferenceInitKernelINS2_19AgentDifferenceInitIPiiiLb1EEES5_iiEEvT0_PT1_T2_i_param_0];
	ld.param.u64 	%rd2, [_ZN3cub18CUB_300001_SM_10006detail19adjacent_difference34DeviceAdjacentDifferenceInitKernelINS2_19AgentDifferenceInitIPiiiLb1EEES5_iiEEvT0_PT1_T2_i_param_1];
	ld.param.u32 	%r3, [_ZN3cub18CUB_300001_SM_10006detail19adjacent_difference34DeviceAdjacentDifferenceInitKernelINS2_19AgentDifferenceInitIPiiiLb1EEES5_iiEEvT0_PT1_T2_i_param_2];
	ld.param.u32 	%r4, [_ZN3cub18CUB_300001_SM_10006detail19adjacent_difference34DeviceAdjacentDifferenceInitKernelINS2_19AgentDifferenceInitIPiiiLb1EEES5_iiEEvT0_PT1_T2_i_param_3];
	mov.u32 	%r5, %ctaid.x;
	mov.u32 	%r6, %ntid.x;
	mov.u32 	%r7, %tid.x;
	mad.lo.s32 	%r1, %r5, %r6, %r7;
	mul.lo.s32 	%r2, %r4, %r1;
	setp.lt.s32 	%p1, %r2, 1;
	setp.ge.s32 	%p2, %r1, %r3;
	or.pred  	%p3, %p2, %p1;
	@%p3 bra 	$L__BB3_2;
	cvta.to.global.u64 	%rd3, %rd1;
	cvta.to.global.u64 	%rd4, %rd2;
	add.s32 	%r8, %r2, -1;
	mul.wide.u32 	%rd5, %r8, 4;
	add.s64 	%rd6, %rd3, %rd5;
	ld.global.u32 	%r9, [%rd6];
	mul.wide.s32 	%rd7, %r1, 4;
	add.s64 	%rd8, %rd4, %rd7;
	st.global.u32 	[%rd8], %r9;
$L__BB3_2:
	ret;

}
	// .globl	_ZN3cub18CUB_300001_SM_10006detail19adjacent_difference40DeviceAdjacentDifferenceDifferenceKernelINS2_10policy_hubIPiLb1EE9Policy500ES5_S5_N4cuda3std3__45minusIiEEiiLb1ELb1EEEvT0_PT4_T1_T2_T3_
.visible .entry _ZN3cub18CUB_300001_SM_10006detail19adjacent_difference40DeviceAdjacentDifferenceDifferenceKernelINS2_10policy_hubIPiLb1EE9Policy500ES5_S5_N4cuda3std3__45minusIiEEiiLb1ELb1EEEvT0_PT4_T1_T2_T3_(
	.param .u64 .ptr .align 1 _ZN3cub18CUB_300001_SM_10006detail19adjacent_difference40DeviceAdjacentDifferenceDifferenceKernelINS2_10policy_hubIPiLb1EE9Policy500ES5_S5_N4cuda3std3__45minusIiEEiiLb1ELb1EEEvT0_PT4_T1_T2_T3__param_0,
	.param .u64 .ptr .align 1 _ZN3cub18CUB_300001_SM_10006detail19adjacent_difference40DeviceAdjacentDifferenceDifferenceKernelINS2_10policy_hubIPiLb1EE9Policy500ES5_S5_N4cuda3std3__45minusIiEEiiLb1ELb1EEEvT0_PT4_T1_T2_T3__param_1,
	.param .u64 .ptr .align 1 _ZN3cub18CUB_300001_SM_10006detail19adjacent_difference40DeviceAdjacentDifferenceDifferenceKernelINS2_10policy_hubIPiLb1EE9Policy500ES5_S5_N4cuda3std3__45minusIiEEiiLb1ELb1EEEvT0_PT4_T1_T2_T3__param_2,
	.param .align 1 .b8 _ZN3cub18CUB_300001_SM_10006detail19adjacent_difference40DeviceAdjacentDifferenceDifferenceKernelINS2_10policy_hubIPiLb1EE9Policy500ES5_S5_N4cuda3std3__45minusIiEEiiLb1ELb1EEEvT0_PT4_T1_T2_T3__param_3[1],
	.param .u32 _ZN3cub18CUB_300001_SM_10006detail19adjacent_difference40DeviceAdjacentDifferenceDifferenceKernelINS2_10policy_hubIPiLb1EE9Policy500ES5_S5_N4cuda3std3__45minusIiEEiiLb1ELb1EEEvT0_PT4_T1_T2_T3__param_4
)
{
	.reg .pred 	%p<55>;
	.reg .b32 	%r<311>;
	.reg .b64 	%rd<64>;
	// demoted variable
	.shared .align 16 .b8 _ZZN3cub18CUB_300001_SM_10006detail19adjacent_difference40DeviceAdjacentDifferenceDifferenceKernelINS2_10policy_hubIPiLb1EE9Policy500ES5_S5_N4cuda3std3__45minusIiEEiiLb1ELb1EEEvT0_PT4_T1_T2_T3_E7storage[3600];
	ld.param.u64 	%rd9, [_ZN3cub18CUB_300001_SM_10006detail19adjacent_difference40DeviceAdjacentDifferenceDifferenceKernelINS2_10policy_hubIPiLb1EE9Policy500ES5_S5_N4cuda3std3__45minusIiEEiiLb1ELb1EEEvT0_PT4_T1_T2_T3__param_0];
	ld.param.u64 	%rd10, [_ZN3cub18CUB_300001_SM_10006detail19adjacent_difference40DeviceAdjacentDifferenceDifferenceKernelINS2_10policy_hubIPiLb1EE9Policy500ES5_S5_N4cuda3std3__45minusIiEEiiLb1ELb1EEEvT0_PT4_T1_T2_T3__param_1];
	ld.param.u64 	%rd11, [_ZN3cub18CUB_300001_SM_10006detail19adjacent_difference40DeviceAdjacentDifferenceDifferenceKernelINS2_10policy_hubIPiLb1EE9Policy500ES5_S5_N4cuda3std3__45minusIiEEiiLb1ELb1EEEvT0_PT4_T1_T2_T3__param_2];
	ld.param.u32 	%r157, [_ZN3cub18CUB_300001_SM_10006detail19adjacent_difference40DeviceAdjacentDifferenceDifferenceKernelINS2_10policy_hubIPiLb1EE9Policy500ES5_S5_N4cuda3std3__45minusIiEEiiLb1ELb1EEEvT0_PT4_T1_T2_T3__param_4];
	cvta.to.global.u64 	%rd1, %rd11;
	cvta.to.global.u64 	%rd2, %rd10;
	mov.u32 	%r1, %ctaid.x;
	mul.lo.s32 	%r2, %r1, 896;
	sub.s32 	%r3, %r157, %r2;
	setp.lt.s32 	%p1, %r3, 897;
	@%p1 bra 	$L__BB4_8;
	setp.ne.s32 	%p52, %r1, 0;
	@%p52 bra 	$L__BB4_5;
	mov.u32 	%r257, %tid.x;
	and.b32  	%r258, %r257, 31;
	and.b32  	%r259, %r257, 992;
	add.s32 	%r260, %r2, %r258;
	mad.lo.s32 	%r4, %r259, 7, %r260;
	mul.wide.u32 	%rd61, %r4, 4;
	add.s64 	%rd54, %rd9, %rd61;
	// begin inline asm
	ld.ca.u32 %r249, [%rd54];
	// end inline asm
	add.s64 	%rd55, %rd54, 128;
	// begin inline asm
	ld.ca.u32 %r250, [%rd55];
	// end inline asm
	add.s64 	%rd56, %rd54, 256;
	// begin inline asm
	ld.ca.u32 %r251, [%rd56];
	// end inline asm
	add.s64 	%rd57, %rd54, 384;
	// begin inline asm
	ld.ca.u32 %r252, [%rd57];
	// end inline asm
	add.s64 	%rd58, %rd54, 512;
	// begin inline asm
	ld.ca.u32 %r253, [%rd58];
	// end inline asm
	add.s64 	%rd59, %rd54, 640;
	// begin inline asm
	ld.ca.u32 %r254, [%rd59];
	// end inline asm
	add.s64 	%rd60, %rd54, 768;
	// begin inline asm
	ld.ca.u32 %r255, [%rd60];
	// end inline asm
	// begin inline asm
	mov.u32 %r256, %laneid;
	// end inline asm
	shr.u32 	%r261, %r257, 5;
	mad.lo.s32 	%r262, %r261, 224, %r256;
	shl.b32 	%r263, %r262, 2;
	mov.u32 	%r264, _ZZN3cub18CUB_300001_SM_10006detail19adjacent_difference40DeviceAdjacentDifferenceDifferenceKernelINS2_10policy_hubIPiLb1EE9Policy500ES5_S5_N4cuda3std3__45minusIiEEiiLb1ELb1EEEvT0_PT4_T1_T2_T3_E7storage;
	add.s32 	%r5, %r264, %r263;
	st.shared.u32 	[%r5], %r249;
	st.shared.u32 	[%r5+128], %r250;
	st.shared.u32 	[%r5+256], %r251;
	st.shared.u32 	[%r5+384], %r252;
	st.shared.u32 	[%r5+512], %r253;
	st.shared.u32 	[%r5+640], %r254;
	st.shared.u32 	[%r5+768], %r255;
	bar.warp.sync 	-1;
	mad.lo.s32 	%r6, %r256, 24, %r5;
	ld.shared.u32 	%r7, [%r6];
	ld.shared.u32 	%r8, [%r6+4];
	ld.shared.u32 	%r265, [%r6+8];
	ld.shared.u32 	%r266, [%r6+12];
	ld.shared.u32 	%r267, [%r6+16];
	ld.shared.u32 	%r268, [%r6+20];
	ld.shared.u32 	%r269, [%r6+24];
	bar.sync 	0;
	shl.b32 	%r270, %r257, 2;
	add.s32 	%r271, %r264, %r270;
	add.s32 	%r9, %r271, 512;
	st.shared.u32 	[%r271+512], %r269;
	bar.sync 	0;
	sub.s32 	%r10, %r269, %r268;
	sub.s32 	%r11, %r268, %r267;
	sub.s32 	%r12, %r267, %r266;
	sub.s32 	%r13, %r266, %r265;
	sub.s32 	%r14, %r265, %r8;
	setp.eq.s32 	%p54, %r257, 0;
	mov.u32 	%r281, %r7;
	@%p54 bra 	$L__BB4_4;
	ld.shared.u32 	%r272, [%r9+-4];
	sub.s32 	%r281, %r7, %r272;
$L__BB4_4:
	bar.sync 	0;
	st.shared.u32 	[%r6], %r281;
	sub.s32 	%r273, %r8, %r7;
	st.shared.u32 	[%r6+4], %r273;
	st.shared.u32 	[%r6+8], %r14;
	st.shared.u32 	[%r6+12], %r13;
	st.shared.u32 	[%r6+16], %r12;
	st.shared.u32 	[%r6+20], %r11;
	st.shared.u32 	[%r6+24], %r10;
	bar.warp.sync 	-1;
	ld.shared.u32 	%r274, [%r5];
	ld.shared.u32 	%r275, [%r5+128];
	ld.shared.u32 	%r276, [%r5+256];
	ld.shared.u32 	%r277, [%r5+384];
	ld.shared.u32 	%r278, [%r5+512];
	ld.shared.u32 	%r279, [%r5+640];
	ld.shared.u32 	%r280, [%r5+768];
	add.s64 	%rd63, %rd1, %rd61;
	st.global.u32 	[%rd63], %r274;
	st.global.u32 	[%rd63+128], %r275;
	st.global.u32 	[%rd63+256], %r276;
	st.global.u32 	[%rd63+384], %r277;
	st.global.u32 	[%rd63+512], %r278;
	st.global.u32 	[%rd63+640], %r279;
	st.global.u32 	[%rd63+768], %r280;
	bra.uni 	$L__BB4_79;
$L__BB4_5:
	mov.u32 	%r225, %tid.x;
	and.b32  	%r226, %r225, 31;
	and.b32  	%r227, %r225, 992;
	add.s32 	%r228, %r2, %r226;
	mad.lo.s32 	%r17, %r227, 7, %r228;
	mul.wide.u32 	%rd49, %r17, 4;
	add.s64 	%rd42, %rd9, %rd49;
	// begin inline asm
	ld.ca.u32 %r217, [%rd42];
	// end inline asm
	add.s64 	%rd43, %rd42, 128;
	// begin inline asm
	ld.ca.u32 %r218, [%rd43];
	// end inline asm
	add.s64 	%rd44, %rd42, 256;
	// begin inline asm
	ld.ca.u32 %r219, [%rd44];
	// end inline asm
	add.s64 	%rd45, %rd42, 384;
	// begin inline asm
	ld.ca.u32 %r220, [%rd45];
	// end inline asm
	add.s64 	%rd46, %rd42, 512;
	// begin inline asm
	ld.ca.u32 %r221, [%rd46];
	// end inline asm
	add.s64 	%rd47, %rd42, 640;
	// begin inline asm
	ld.ca.u32 %r222, [%rd47];
	// end inline asm
	add.s64 	%rd48, %rd42, 768;
	// begin inline asm
	ld.ca.u32 %r223, [%rd48];
	// end inline asm
	// begin inline asm
	mov.u32 %r224, %laneid;
	// end inline asm
	shr.u32 	%r229, %r225, 5;
	mad.lo.s32 	%r230, %r229, 224, %r224;
	shl.b32 	%r231, %r230, 2;
	mov.u32 	%r232, _ZZN3cub18CUB_300001_SM_10006detail19adjacent_difference40DeviceAdjacentDifferenceDifferenceKernelINS2_10policy_hubIPiLb1EE9Policy500ES5_S5_N4cuda3std3__45minusIiEEiiLb1ELb1EEEvT0_PT4_T1_T2_T3_E7storage;
	add.s32 	%r18, %r232, %r231;
	st.shared.u32 	[%r18], %r217;
	st.shared.u32 	[%r18+128], %r218;
	st.shared.u32 	[%r18+256], %r219;
	st.shared.u32 	[%r18+384], %r220;
	st.shared.u32 	[%r18+512], %r221;
	st.shared.u32 	[%r18+640], %r222;
	st.shared.u32 	[%r18+768], %r223;
	bar.warp.sync 	-1;
	mad.lo.s32 	%r19, %r224, 24, %r18;
	ld.shared.u32 	%r20, [%r19];
	ld.shared.u32 	%r21, [%r19+4];
	ld.shared.u32 	%r233, [%r19+8];
	ld.shared.u32 	%r234, [%r19+12];
	ld.shared.u32 	%r235, [%r19+16];
	ld.shared.u32 	%r236, [%r19+20];
	ld.shared.u32 	%r237, [%r19+24];
	bar.sync 	0;
	mul.wide.u32 	%rd50, %r1, 4;
	add.s64 	%rd51, %rd2, %rd50;
	ld.global.u32 	%r282, [%rd51];
	shl.b32 	%r238, %r225, 2;
	add.s32 	%r239, %r232, %r238;
	add.s32 	%r23, %r239, 512;
	st.shared.u32 	[%r239+512], %r237;
	bar.sync 	0;
	sub.s32 	%r24, %r237, %r236;
	sub.s32 	%r25, %r236, %r235;
	sub.s32 	%r26, %r235, %r234;
	sub.s32 	%r27, %r234, %r233;
	sub.s32 	%r28, %r233, %r21;
	setp.eq.s32 	%p53, %r225, 0;
	@%p53 bra 	$L__BB4_7;
	ld.shared.u32 	%r282, [%r23+-4];
$L__BB4_7:
	sub.s32 	%r240, %r20, %r282;
	bar.sync 	0;
	st.shared.u32 	[%r19], %r240;
	sub.s32 	%r241, %r21, %r20;
	st.shared.u32 	[%r19+4], %r241;
	st.shared.u32 	[%r19+8], %r28;
	st.shared.u32 	[%r19+12], %r27;
	st.shared.u32 	[%r19+16], %r26;
	st.shared.u32 	[%r19+20], %r25;
	st.shared.u32 	[%r19+24], %r24;
	bar.warp.sync 	-1;
	ld.shared.u32 	%r242, [%r18];
	ld.shared.u32 	%r243, [%r18+128];
	ld.shared.u32 	%r244, [%r18+256];
	ld.shared.u32 	%r245, [%r18+384];
	ld.shared.u32 	%r246, [%r18+512];
	ld.shared.u32 	%r247, [%r18+640];
	ld.shared.u32 	%r248, [%r18+768];
	add.s64 	%rd53, %rd1, %rd49;
	st.global.u32 	[%rd53], %r242;
	st.global.u32 	[%rd53+128], %r243;
	st.global.u32 	[%rd53+256], %r244;
	st.global.u32 	[%rd53+384], %r245;
	st.global.u32 	[%rd53+512], %r246;
	st.global.u32 	[%rd53+640], %r247;
	st.global.u32 	[%rd53+768], %r248;
	bra.uni 	$L__BB4_79;
$L__BB4_8:
	setp.ne.s32 	%p2, %r1, 0;
	@%p2 bra 	$L__BB4_43;
	mul.wide.u32 	%rd29, %r2, 4;
	add.s64 	%rd28, %rd9, %rd29;
	// begin inline asm
	ld.ca.u32 %r289, [%rd28];
	// end inline asm
	mov.u32 	%r32, %tid.x;
	and.b32  	%r189, %r32, 31;
	and.b32  	%r190, %r32, 992;
	mul.lo.s32 	%r191, %r190, 7;
	or.b32  	%r33, %r191, %r189;
	setp.ge.s32 	%p27, %r33, %r3;
	mov.u32 	%r283, %r289;
	@%p27 bra 	$L__BB4_11;
	mul.wide.u32 	%rd31, %r33, 4;
	add.s64 	%rd30, %rd28, %rd31;
	// begin inline asm
	ld.ca.u32 %r283, [%rd30];
	// end inline asm
$L__BB4_11:
	add.s32 	%r36, %r33, 32;
	setp.ge.s32 	%p28, %r36, %r3;
	shl.b32 	%r193, %r33, 2;
	cvt.u64.u32 	%rd32, %r193;
	add.s64 	%rd4, %rd28, %rd32;
	mov.u32 	%r284, %r289;
	@%p28 bra 	$L__BB4_13;
	add.s64 	%rd33, %rd4, 128;
	// begin inline asm
	ld.ca.u32 %r284, [%rd33];
	// end inline asm
$L__BB4_13:
	add.s32 	%r39, %r33, 64;
	setp.ge.s32 	%p29, %r39, %r3;
	mov.u32 	%r285, %r289;
	@%p29 bra 	$L__BB4_15;
	add.s64 	%rd34, %rd4, 256;
	// begin inline asm
	ld.ca.u32 %r285, [%rd34];
	// end inline asm
$L__BB4_15:
	add.s32 	%r42, %r33, 96;
	setp.ge.s32 	%p30, %r42, %r3;
	mov.u32 	%r286, %r289;
	@%p30 bra 	$L__BB4_17;
	add.s64 	%rd35, %rd4, 384;
	// begin inline asm
	ld.ca.u32 %r286, [%rd35];
	// end inline asm
$L__BB4_17:
	add.s32 	%r45, %r33, 128;
	setp.ge.s32 	%p31, %r45, %r3;
	mov.u32 	%r287, %r289;
	@%p31 bra 	$L__BB4_19;
	add.s64 	%rd36, %rd4, 512;
	// begin inline asm
	ld.ca.u32 %r287, [%rd36];
	// end inline asm
$L__BB4_19:
	add.s32 	%r48, %r33, 160;
	setp.ge.s32 	%p32, %r48, %r3;
	mov.u32 	%r288, %r289;
	@%p32 bra 	$L__BB4_21;
	add.s64 	%rd37, %rd4, 640;
	// begin inline asm
	ld.ca.u32 %r288, [%rd37];
	// end inline asm
$L__BB4_21:
	add.s32 	%r51, %r33, 192;
	setp.ge.s32 	%p33, %r51, %r3;
	@%p33 bra 	$L__BB4_23;
	add.s64 	%rd38, %rd4, 768;
	// begin inline asm
	ld.ca.u32 %r289, [%rd38];
	// end inline asm
$L__BB4_23:
	// begin inline asm
	mov.u32 %r200, %laneid;
	// end inline asm
	shr.u32 	%r201, %r32, 5;
	mad.lo.s32 	%r202, %r201, 224, %r200;
	shl.b32 	%r203, %r202, 2;
	mov.u32 	%r204, _ZZN3cub18CUB_300001_SM_10006detail19adjacent_difference40DeviceAdjacentDifferenceDifferenceKernelINS2_10policy_hubIPiLb1EE9Policy500ES5_S5_N4cuda3std3__45minusIiEEiiLb1ELb1EEEvT0_PT4_T1_T2_T3_E7storage;
	add.s32 	%r54, %r204, %r203;
	st.shared.u32 	[%r54], %r283;
	st.shared.u32 	[%r54+128], %r284;
	st.shared.u32 	[%r54+256], %r285;
	st.shared.u32 	[%r54+384], %r286;
	st.shared.u32 	[%r54+512], %r287;
	st.shared.u32 	[%r54+640], %r288;
	st.shared.u32 	[%r54+768], %r289;
	bar.warp.sync 	-1;
	mad.lo.s32 	%r55, %r200, 24, %r54;
	ld.shared.u32 	%r296, [%r55];
	ld.shared.u32 	%r57, [%r55+4];
	ld.shared.u32 	%r58, [%r55+8];
	ld.shared.u32 	%r59, [%r55+12];
	ld.shared.u32 	%r60, [%r55+16];
	ld.shared.u32 	%r61, [%r55+20];
	ld.shared.u32 	%r62, [%r55+24];
	bar.sync 	0;
	shl.b32 	%r205, %r32, 2;
	add.s32 	%r206, %r204, %r205;
	add.s32 	%r63, %r206, 512;
	st.shared.u32 	[%r206+512], %r62;
	bar.sync 	0;
	mul.lo.s32 	%r64, %r32, 7;
	add.s32 	%r207, %r64, 7;
	setp.le.u32 	%p34, %r207, %r3;
	mov.u32 	%r290, %r61;
	mov.u32 	%r291, %r60;
	mov.u32 	%r292, %r59;
	mov.u32 	%r293, %r58;
	mov.u32 	%r294, %r57;
	mov.u32 	%r295, %r296;
	@%p34 bra 	$L__BB4_25;
	add.s32 	%r208, %r64, 6;
	setp.lt.u32 	%p35, %r208, %r3;
	selp.b32 	%r290, %r61, 0, %p35;
	add.s32 	%r209, %r64, 5;
	setp.lt.u32 	%p36, %r209, %r3;
	selp.b32 	%r291, %r60, 0, %p36;
	add.s32 	%r210, %r64, 4;
	setp.lt.u32 	%p37, %r210, %r3;
	selp.b32 	%r292, %r59, 0, %p37;
	add.s32 	%r211, %r64, 3;
	setp.lt.u32 	%p38, %r211, %r3;
	selp.b32 	%r293, %r58, 0, %p38;
	add.s32 	%r212, %r64, 2;
	setp.lt.u32 	%p39, %r212, %r3;
	selp.b32 	%r294, %r57, 0, %p39;
	add.s32 	%r213, %r64, 1;
	setp.lt.u32 	%p40, %r213, %r3;
	selp.b32 	%r295, %r296, 0, %p40;
$L__BB4_25:
	sub.s32 	%r77, %r57, %r295;
	sub.s32 	%r78, %r58, %r294;
	sub.s32 	%r79, %r59, %r293;
	sub.s32 	%r80, %r60, %r292;
	sub.s32 	%r81, %r61, %r291;
	sub.s32 	%r82, %r62, %r290;
	setp.eq.s32 	%p41, %r32, 0;
	setp.le.u32 	%p42, %r3, %r64;
	or.pred  	%p43, %p41, %p42;
	@%p43 bra 	$L__BB4_27;
	ld.shared.u32 	%r214, [%r63+-4];
	sub.s32 	%r296, %r296, %r214;
$L__BB4_27:
	bar.sync 	0;
	st.shared.u32 	[%r55], %r296;
	st.shared.u32 	[%r55+4], %r77;
	st.shared.u32 	[%r55+8], %r78;
	st.shared.u32 	[%r55+12], %r79;
	st.shared.u32 	[%r55+16], %r80;
	st.shared.u32 	[%r55+20], %r81;
	st.shared.u32 	[%r55+24], %r82;
	bar.warp.sync 	-1;
	ld.shared.u32 	%r85, [%r54];
	ld.shared.u32 	%r86, [%r54+128];
	ld.shared.u32 	%r87, [%r54+256];
	ld.shared.u32 	%r88, [%r54+384];
	ld.shared.u32 	%r89, [%r54+512];
	ld.shared.u32 	%r90, [%r54+640];
	ld.shared.u32 	%r91, [%r54+768];
	setp.ne.s32 	%p44, %r32, 0;
	@%p44 bra 	$L__BB4_29;
	st.volatile.shared.u32 	[_ZZN3cub18CUB_300001_SM_10006detail19adjacent_difference40DeviceAdjacentDifferenceDifferenceKernelINS2_10policy_hubIPiLb1EE9Policy500ES5_S5_N4cuda3std3__45minusIiEEiiLb1ELb1EEEvT0_PT4_T1_T2_T3_E7storage+3584], %r3;
$L__BB4_29:
	bar.sync 	0;
	ld.volatile.shared.u32 	%r92, [_ZZN3cub18CUB_300001_SM_10006detail19adjacent_difference40DeviceAdjacentDifferenceDifferenceKernelINS2_10policy_hubIPiLb1EE9Policy500ES5_S5_N4cuda3std3__45minusIiEEiiLb1ELb1EEEvT0_PT4_T1_T2_T3_E7storage+3584];
	setp.ge.s32 	%p45, %r33, %r92;
	@%p45 bra 	$L__BB4_31;
	add.s32 	%r215, %r33, %r2;
	mul.wide.u32 	%rd39, %r215, 4;
	add.s64 	%rd40, %rd1, %rd39;
	st.global.u32 	[%rd40], %r85;
$L__BB4_31:
	setp.ge.s32 	%p46, %r36, %r92;
	add.s32 	%r216, %r33, %r2;
	mul.wide.u32 	%rd41, %r216, 4;
	add.s64 	%rd5, %rd1, %rd41;
	@%p46 bra 	$L__BB4_33;
	st.global.u32 	[%rd5+128], %r86;
$L__BB4_33:
	setp.ge.s32 	%p47, %r39, %r92;
	@%p47 bra 	$L__BB4_35;
	st.global.u32 	[%rd5+256], %r87;
$L__BB4_35:
	setp.ge.s32 	%p48, %r42, %r92;
	@%p48 bra 	$L__BB4_37;
	st.global.u32 	[%rd5+384], %r88;
$L__BB4_37:
	setp.ge.s32 	%p49, %r45, %r92;
	@%p49 bra 	$L__BB4_39;
	st.global.u32 	[%rd5+512], %r89;
$L__BB4_39:
	setp.ge.s32 	%p50, %r48, %r92;
	@%p50 bra 	$L__BB4_41;
	st.global.u32 	[%rd5+640], %r90;
$L__BB4_41:
	setp.ge.s32 	%p51, %r51, %r92;
	@%p51 bra 	$L__BB4_79;
	st.global.u32 	[%rd5+768], %r91;
	bra.uni 	$L__BB4_79;
$L__BB4_43:
	mul.wide.u32 	%rd13, %r2, 4;
	add.s64 	%rd12, %rd9, %rd13;
	// begin inline asm
	ld.ca.u32 %r303, [%rd12];
	// end inline asm
	mov.u32 	%r94, %tid.x;
	and.b32  	%r159, %r94, 31;
	and.b32  	%r160, %r94, 992;
	mul.lo.s32 	%r161, %r160, 7;
	or.b32  	%r95, %r161, %r159;
	setp.ge.s32 	%p3, %r95, %r3;
	mov.u32 	%r297, %r303;
	@%p3 bra 	$L__BB4_45;
	add.s32 	%r163, %r95, %r2;
	mul.wide.u32 	%rd15, %r163, 4;
	add.s64 	%rd14, %rd9, %rd15;
	// begin inline asm
	ld.ca.u32 %r297, [%rd14];
	// end inline asm
$L__BB4_45:
	add.s32 	%r98, %r95, 32;
	setp.ge.s32 	%p4, %r98, %r3;
	shl.b32 	%r164, %r95, 2;
	cvt.u64.u32 	%rd16, %r164;
	add.s64 	%rd7, %rd12, %rd16;
	mov.u32 	%r298, %r303;
	@%p4 bra 	$L__BB4_47;
	add.s64 	%rd17, %rd7, 128;
	// begin inline asm
	ld.ca.u32 %r298, [%rd17];
	// end inline asm
$L__BB4_47:
	add.s32 	%r101, %r95, 64;
	setp.ge.s32 	%p5, %r101, %r3;
	mov.u32 	%r299, %r303;
	@%p5 bra 	$L__BB4_49;
	add.s64 	%rd18, %rd7, 256;
	// begin inline asm
	ld.ca.u32 %r299, [%rd18];
	// end inline asm
$L__BB4_49:
	add.s32 	%r104, %r95, 96;
	setp.ge.s32 	%p6, %r104, %r3;
	mov.u32 	%r300, %r303;
	@%p6 bra 	$L__BB4_51;
	add.s64 	%rd19, %rd7, 384;
	// begin inline asm
	ld.ca.u32 %r300, [%rd19];
	// end inline asm
$L__BB4_51:
	add.s32 	%r107, %r95, 128;
	setp.ge.s32 	%p7, %r107, %r3;
	mov.u32 	%r301, %r303;
	@%p7 bra 	$L__BB4_53;
	add.s64 	%rd20, %rd7, 512;
	// begin inline asm
	ld.ca.u32 %r301, [%rd20];
	// end inline asm
$L__BB4_53:
	add.s32 	%r110, %r95, 160;
	setp.ge.s32 	%p8, %r110, %r3;
	mov.u32 	%r302, %r303;
	@%p8 bra 	$L__BB4_55;
	add.s64 	%rd21, %rd7, 640;
	// begin inline asm
	ld.ca.u32 %r302, [%rd21];
	// end inline asm
$L__BB4_55:
	add.s32 	%r113, %r95, 192;
	setp.ge.s32 	%p9, %r113, %r3;
	@%p9 bra 	$L__BB4_57;
	add.s64 	%rd22, %rd7, 768;
	// begin inline asm
	ld.ca.u32 %r303, [%rd22];
	// end inline asm
$L__BB4_57:
	// begin inline asm
	mov.u32 %r171, %laneid;
	// end inline asm
	shr.u32 	%r172, %r94, 5;
	mad.lo.s32 	%r173, %r172, 224, %r171;
	shl.b32 	%r174, %r173, 2;
	mov.u32 	%r175, _ZZN3cub18CUB_300001_SM_10006detail19adjacent_difference40DeviceAdjacentDifferenceDifferenceKernelINS2_10policy_hubIPiLb1EE9Policy500ES5_S5_N4cuda3std3__45minusIiEEiiLb1ELb1EEEvT0_PT4_T1_T2_T3_E7storage;
	add.s32 	%r116, %r175, %r174;
	st.shared.u32 	[%r116], %r297;
	st.shared.u32 	[%r116+128], %r298;
	st.shared.u32 	[%r116+256], %r299;
	st.shared.u32 	[%r116+384], %r300;
	st.shared.u32 	[%r116+512], %r301;
	st.shared.u32 	[%r116+640], %r302;
	st.shared.u32 	[%r116+768], %r303;
	bar.warp.sync 	-1;
	mad.lo.s32 	%r117, %r171, 24, %r116;
	ld.shared.u32 	%r310, [%r117];
	ld.shared.u32 	%r119, [%r117+4];
	ld.shared.u32 	%r120, [%r117+8];
	ld.shared.u32 	%r121, [%r117+12];
	ld.shared.u32 	%r122, [%r117+16];
	ld.shared.u32 	%r123, [%r117+20];
	ld.shared.u32 	%r124, [%r117+24];
	bar.sync 	0;
	mul.wide.u32 	%rd23, %r1, 4;
	add.s64 	%rd24, %rd2, %rd23;
	ld.global.u32 	%r125, [%rd24];
	shl.b32 	%r176, %r94, 2;
	add.s32 	%r177, %r175, %r176;
	add.s32 	%r126, %r177, 512;
	st.shared.u32 	[%r177+512], %r124;
	bar.sync 	0;
	mul.lo.s32 	%r127, %r94, 7;
	add.s32 	%r178, %r127, 7;
	setp.le.u32 	%p10, %r178, %r3;
	mov.u32 	%r304, %r310;
	mov.u32 	%r305, %r119;
	mov.u32 	%r306, %r120;
	mov.u32 	%r307, %r121;
	mov.u32 	%r308, %r122;
	mov.u32 	%r309, %r123;
	@%p10 bra 	$L__BB4_59;
	add.s32 	%r179, %r127, 6;
	setp.lt.u32 	%p11, %r179, %r3;
	selp.b32 	%r309, %r123, 0, %p11;
	add.s32 	%r180, %r127, 5;
	setp.lt.u32 	%p12, %r180, %r3;
	selp.b32 	%r308, %r122, 0, %p12;
	add.s32 	%r181, %r127, 4;
	setp.lt.u32 	%p13, %r181, %r3;
	selp.b32 	%r307, %r121, 0, %p13;
	add.s32 	%r182, %r127, 3;
	setp.lt.u32 	%p14, %r182, %r3;
	selp.b32 	%r306, %r120, 0, %p14;
	add.s32 	%r183, %r127, 2;
	setp.lt.u32 	%p15, %r183, %r3;
	selp.b32 	%r305, %r119, 0, %p15;
	add.s32 	%r184, %r127, 1;
	setp.lt.u32 	%p16, %r184, %r3;
	selp.b32 	%r304, %r310, 0, %p16;
$L__BB4_59:
	sub.s32 	%r140, %r124, %r309;
	sub.s32 	%r141, %r123, %r308;
	sub.s32 	%r142, %r122, %r307;
	sub.s32 	%r143, %r121, %r306;
	sub.s32 	%r144, %r120, %r305;
	sub.s32 	%r145, %r119, %r304;
	setp.le.u32 	%p17, %r3, %r127;
	@%p17 bra 	$L__BB4_63;
	setp.ne.s32 	%p18, %r94, 0;
	@%p18 bra 	$L__BB4_62;
	sub.s32 	%r310, %r310, %r125;
	bra.uni 	$L__BB4_63;
$L__BB4_62:
	ld.shared.u32 	%r185, [%r126+-4];
	sub.s32 	%r310, %r310, %r185;
$L__BB4_63:
	bar.sync 	0;
	st.shared.u32 	[%r117], %r310;
	st.shared.u32 	[%r117+4], %r145;
	st.shared.u32 	[%r117+8], %r144;
	st.shared.u32 	[%r117+12], %r143;
	st.shared.u32 	[%r117+16], %r142;
	st.shared.u32 	[%r117+20], %r141;
	st.shared.u32 	[%r117+24], %r140;
	bar.warp.sync 	-1;
	ld.shared.u32 	%r149, [%r116];
	ld.shared.u32 	%r150, [%r116+128];
	ld.shared.u32 	%r151, [%r116+256];
	ld.shared.u32 	%r152, [%r116+384];
	ld.shared.u32 	%r153, [%r116+512];
	ld.shared.u32 	%r154, [%r116+640];
	ld.shared.u32 	%r155, [%r116+768];
	setp.ne.s32 	%p19, %r94, 0;
	@%p19 bra 	$L__BB4_65;
	st.volatile.shared.u32 	[_ZZN3cub18CUB_300001_SM_10006detail19adjacent_difference40DeviceAdjacentDifferenceDifferenceKernelINS2_10policy_hubIPiLb1EE9Policy500ES5_S5_N4cuda3std3__45minusIiEEiiLb1ELb1EEEvT0_PT4_T1_T2_T3_E7storage+3584], %r3;
$L__BB4_65:
	bar.sync 	0;
	ld.volatile.shared.u32 	%r156, [_ZZN3cub18CUB_300001_SM_10006detail19adjacent_difference40DeviceAdjacentDifferenceDifferenceKernelINS2_10policy_hubIPiLb1EE9Policy500ES5_S5_N4cuda3std3__45minusIiEEiiLb1ELb1EEEvT0_PT4_T1_T2_T3_E7storage+3584];
	setp.ge.s32 	%p20, %r95, %r156;
	@%p20 bra 	$L__BB4_67;
	add.s32 	%r186, %r95, %r2;
	mul.wide.u32 	%rd25, %r186, 4;
	add.s64 	%rd26, %rd1, %rd25;
	st.global.u32 	[%rd26], %r149;
$L__BB4_67:
	setp.ge.s32 	%p21, %r98, %r156;
	add.s32 	%r187, %r95, %r2;
	mul.wide.u32 	%rd27, %r187, 4;
	add.s64 	%rd8, %rd1, %rd27;
	@%p21 bra 	$L__BB4_69;
	st.global.u32 	[%rd8+128], %r150;
$L__BB4_69:
	setp.ge.s32 	%p22, %r101, %r156;
	@%p22 bra 	$L__BB4_71;
	st.global.u32 	[%rd8+256], %r151;
$L__BB4_71:
	setp.ge.s32 	%p23, %r104, %r156;
	@%p23 bra 	$L__BB4_73;
	st.global.u32 	[%rd8+384], %r152;
$L__BB4_73:
	setp.ge.s32 	%p24, %r107, %r156;
	@%p24 bra 	$L__BB4_75;
	st.global.u32 	[%rd8+512], %r153;
$L__BB4_75:
	setp.ge.s32 	%p25, %r110, %r156;
	@%p25 bra 	$L__BB4_77;
	st.global.u32 	[%rd8+640], %r154;
$L__BB4_77:
	setp.ge.s32 	%p26, %r113, %r156;
	@%p26 bra 	$L__BB4_79;
	st.global.u32 	[%rd8+768], %r155;
$L__BB4_79:
	ret;

}
	// .globl	_ZN3cub18CUB_300001_SM_10006detail19adjacent_difference34DeviceAdjacentDifferenceInitKernelINS2_19AgentDifferenceInitIPiilLb1EEES5_ilEEvT0_PT1_T2_i
.visible .entry _ZN3cub18CUB_300001_SM_10006detail19adjacent_difference34DeviceAdjacentDifferenceInitKernelINS2_19AgentDifferenceInitIPiilLb1EEES5_ilEEvT0_PT1_T2_i(
	.param .u64 .ptr .align 1 _ZN3cub18CUB_300001_SM_10006detail19adjacent_difference34DeviceAdjacentDifferenceInitKernelINS2_19AgentDifferenceInitIPiilLb1EEES5_ilEEvT0_PT1_T2_i_param_0,
	.param .u64 .ptr .align 1 _ZN3cub18CUB_300001_SM_10006detail19adjacent_difference34DeviceAdjacentDifferenceInitKernelINS2_19AgentDifferenceInitIPiilLb1EEES5_ilEEvT0_PT1_T2_i_param_1,
	.param .u64 _ZN3cub18CUB_300001_SM_10006detail19adjacent_difference34DeviceAdjacentDifferenceInitKernelINS2_19AgentDifferenceInitIPiilLb1EEES5_ilEEvT0_PT1_T2_i_param_2,
	.param .u32 _ZN3cub18CUB_300001_SM_10006detail19adjacent_difference34DeviceAdjacentDifferenceInitKernelINS2_19AgentDifferenceInitIPiilLb1EEES5_ilEEvT0_PT1_T2_i_param_3
)
{
	.reg .pred 	%p<4>;
	.reg .b32 	%r<7>;
	.reg .b64 	%rd<12>;

	ld.param.u64 	%rd3, [_ZN3cub18CUB_300001_SM_10006detail19adjacent_difference34DeviceAdjacentDifferenceInitKernelINS2_19AgentDifferenceInitIPiilLb1EEES5_ilEEvT0_PT1_T2_i_param_0];
	ld.param.u64 	%rd4, [_ZN3cub18CUB_300001_SM_10006detail19adjacent_difference34DeviceAdjacentDifferenceInitKernelINS2_19AgentDifferenceInitIPiilLb1EEES5_ilEEvT0_PT1_T2_i_param_1];
	ld.param.u64 	%rd5, [_ZN3cub18CUB_300001_SM_10006detail19adjacent_difference34DeviceAdjacentDifferenceInitKernelINS2_19AgentDifferenceInitIPiilLb1EEES5_ilEEvT0_PT1_T2_i_param_2];
	ld.param.u32 	%r1, [_ZN3cub18CUB_300001_SM_10006detail19adjacent_difference34DeviceAdjacentDifferenceInitKernelINS2_19AgentDifferenceInitIPiilLb1EEES5_ilEEvT0_PT1_T2_i_param_3];
	mov.u32 	%r2, %ctaid.x;
	mov.u32 	%r3, %ntid.x;
	mov.u32 	%r4, %tid.x;
	mad.lo.s32 	%r5, %r2, %r3, %r4;
	cvt.s64.s32 	%rd1, %r5;
	mul.wide.s32 	%rd2, %r1, %r5;
	setp.lt.s64 	%p1, %rd2, 1;
	setp.le.s64 	%p2, %rd5, %rd1;
	or.pred  	%p3, %p2, %p1;
	@%p3 bra 	$L__BB5_2;
	cvta.to.global.u64 	%rd6, %rd3;
	cvta.to.global.u64 	%rd7, %rd4;
	shl.b64 	%rd8, %rd2, 2;
	add.s64 	%rd9, %rd6, %rd8;
	ld.global.u32 	%r6, [%rd9+-4];
	shl.b64 	%rd10, %rd1, 2;
	add.s64 	%rd11, %rd7, %rd10;
	st.global.u32 	[%rd11], %r6;
$L__BB5_2:
	ret;

}
	// .globl	_ZN3cub18CUB_300001_SM_10006detail19adjacent_difference40DeviceAdjacentDifferenceDifferenceKernelINS2_10policy_hubIPiLb1EE9Policy500ES5_S5_N4cuda3std3__45minusIiEEliLb1ELb1EEEvT0_PT4_T1_T2_T3_
.visible .entry _ZN3cub18CUB_300001_SM_10006detail19adjacent_difference40DeviceAdjacentDifferenceDifferenceKernelINS2_10policy_hubIPiLb1EE9Policy500ES5_S5_N4cuda3std3__45minusIiEEliLb1ELb1EEEvT0_PT4_T1_T2_T3_(
	.param .u64 .ptr .align 1 _ZN3cub18CUB_300001_SM_10006detail19adjacent_difference40DeviceAdjacentDifferenceDifferenceKernelINS2_10policy_hubIPiLb1EE9Policy500ES5_S5_N4cuda3std3__45minusIiEEliLb1ELb1EEEvT0_PT4_T1_T2_T3__param_0,
	.param .u64 .ptr .align 1 _ZN3cub18CUB_300001_SM_10006detail19adjacent_difference40DeviceAdjacentDifferenceDifferenceKernelINS2_10policy_hubIPiLb1EE9Policy500ES5_S5_N4cuda3std3__45minusIiEEliLb1ELb1EEEvT0_PT4_T1_T2_T3__param_1,
	.param .u64 .ptr .align 1 _ZN3cub18CUB_300001_SM_10006detail19adjacent_difference40DeviceAdjacentDifferenceDifferenceKernelINS2_10policy_hubIPiLb1EE9Policy500ES5_S5_N4cuda3std3__45minusIiEEliLb1ELb1EEEvT0_PT4_T1_T2_T3__param_2,
	.param .align 1 .b8 _ZN3cub18CUB_300001_SM_10006detail19adjacent_difference40DeviceAdjacentDifferenceDifferenceKernelINS2_10policy_hubIPiLb1EE9Policy500ES5_S5_N4cuda3std3__45minusIiEEliLb1ELb1EEEvT0_PT4_T1_T2_T3__param_3[1],
	.param .u64 _ZN3cub18CUB_300001_SM_10006detail19adjacent_difference40DeviceAdjacentDifferenceDifferenceKernelINS2_10policy_hubIPiLb1EE9Policy500ES5_S5_N4cuda3std3__45minusIiEEliLb1ELb1EEEvT0_PT4_T1_T2_T3__param_4
)
{
	.reg .pred 	%p<55>;
	.reg .b32 	%r<304>;
	.reg .b64 	%rd<67>;
	// demoted variable
	.shared .align 16 .b8 _ZZN3cub18CUB_300001_SM_10006detail19adjacent_difference40DeviceAdjacentDifferenceDifferenceKernelINS2_10policy_hubIPiLb1EE9Policy500ES5_S5_N4cuda3std3__45minusIiEEliLb1ELb1EEEvT0_PT4_T1_T2_T3_E7storage[3600];
	ld.param.u64 	%rd11, [_ZN3cub18CUB_300001_SM_10006detail19adjacent_difference40DeviceAdjacentDifferenceDifferenceKernelINS2_10policy_hubIPiLb1EE9Policy500ES5_S5_N4cuda3std3__45minusIiEEliLb1ELb1EEEvT0_PT4_T1_T2_T3__param_0];
	ld.param.u64 	%rd12, [_ZN3cub18CUB_300001_SM_10006detail19adjacent_difference40DeviceAdjacentDifferenceDifferenceKernelINS2_10policy_hubIPiLb1EE9Policy500ES5_S5_N4cuda3std3__45minusIiEEliLb1ELb1EEEvT0_PT4_T1_T2_T3__param_1];
	ld.param.u64 	%rd13, [_ZN3cub18CUB_300001_SM_10006detail19adjacent_difference40DeviceAdjacentDifferenceDifferenceKernelINS2_10policy_hubIPiLb1EE9Policy500ES5_S5_N4cuda3std3__45minusIiEEliLb1ELb1EEEvT0_PT4_T1_T2_T3__param_2];
	ld.param.u64 	%rd14, [_ZN3cub18CUB_300001_SM_10006detail19adjacent_difference40DeviceAdjacentDifferenceDifferenceKernelINS2_10policy_hubIPiLb1EE9Policy500ES5_S5_N4cuda3std3__45minusIiEEliLb1ELb1EEEvT0_PT4_T1_T2_T3__param_4];
	cvta.to.global.u64 	%rd1, %rd13;
	cvta.to.global.u64 	%rd2, %rd12;
	mov.u32 	%r1, %ctaid.x;
	mul.wide.u32 	%rd3, %r1, 896;
	sub.s64 	%rd4, %rd14, %rd3;
	setp.lt.s64 	%p1, %rd4, 897;
	@%p1 bra 	$L__BB6_8;
	setp.ne.s32 	%p52, %r1, 0;
	@%p52 bra 	$L__BB6_5;
	mov.u32 	%r249, %tid.x;
	and.b32  	%r250, %r249, 31;
	and.b32  	%r251, %r249, 992;
	mul.lo.s32 	%r252, %r251, 7;
	or.b32  	%r253, %r252, %r250;
	cvt.u64.u32 	%rd63, %r253;
	add.s64 	%rd5, %rd3, %rd63;
	shl.b64 	%rd64, %rd5, 2;
	add.s64 	%rd56, %rd11, %rd64;
	// begin inline asm
	ld.ca.u32 %r241, [%rd56];
	// end inline asm
	add.s64 	%rd57, %rd56, 128;
	// begin inline asm
	ld.ca.u32 %r242, [%rd57];
	// end inline asm
	add.s64 	%rd58, %rd56, 256;
	// begin inline asm
	ld.ca.u32 %r243, [%rd58];
	// end inline asm
	add.s64 	%rd59, %rd56, 384;
	// begin inline asm
	ld.ca.u32 %r244, [%rd59];
	// end inline asm
	add.s64 	%rd60, %rd56, 512;
	// begin inline asm
	ld.ca.u32 %r245, [%rd60];
	// end inline asm
	add.s64 	%rd61, %rd56, 640;
	// begin inline asm
	ld.ca.u32 %r246, [%rd61];
	// end inline asm
	add.s64 	%rd62, %rd56, 768;
	// begin inline asm
	ld.ca.u32 %r247, [%rd62];
	// end inline asm
	// begin inline asm
	mov.u32 %r248, %laneid;
	// end inline asm
	shr.u32 	%r254, %r249, 5;
	mad.lo.s32 	%r255, %r254, 224, %r248;
	shl.b32 	%r256, %r255, 2;
	mov.u32 	%r257, _ZZN3cub18CUB_300001_SM_10006detail19adjacent_difference40DeviceAdjacentDifferenceDifferenceKernelINS2_10policy_hubIPiLb1EE9Policy500ES5_S5_N4cuda3std3__45minusIiEEliLb1ELb1EEEvT0_PT4_T1_T2_T3_E7storage;
	add.s32 	%r2, %r257, %r256;
	st.shared.u32 	[%r2], %r241;
	st.shared.u32 	[%r2+128], %r242;
	st.shared.u32 	[%r2+256], %r243;
	st.shared.u32 	[%r2+384], %r244;
	st.shared.u32 	[%r2+512], %r245;
	st.shared.u32 	[%r2+640], %r246;
	st.shared.u32 	[%r2+768], %r247;
	bar.warp.sync 	-1;
	mad.lo.s32 	%r3, %r248, 24, %r2;
	ld.shared.u32 	%r4, [%r3];
	ld.shared.u32 	%r5, [%r3+4];
	ld.shared.u32 	%r258, [%r3+8];
	ld.shared.u32 	%r259, [%r3+12];
	ld.shared.u32 	%r260, [%r3+16];
	ld.shared.u32 	%r261, [%r3+20];
	ld.shared.u32 	%r262, [%r3+24];
	bar.sync 	0;
	shl.b32 	%r263, %r249, 2;
	add.s32 	%r264, %r257, %r263;
	add.s32 	%r6, %r264, 512;
	st.shared.u32 	[%r264+512], %r262;
	bar.sync 	0;
	sub.s32 	%r7, %r262, %r261;
	sub.s32 	%r8, %r261, %r260;
	sub.s32 	%r9, %r260, %r259;
	sub.s32 	%r10, %r259, %r258;
	sub.s32 	%r11, %r258, %r5;
	setp.eq.s32 	%p54, %r249, 0;
	mov.u32 	%r274, %r4;
	@%p54 bra 	$L__BB6_4;
	ld.shared.u32 	%r265, [%r6+-4];
	sub.s32 	%r274, %r4, %r265;
$L__BB6_4:
	bar.sync 	0;
	st.shared.u32 	[%r3], %r274;
	sub.s32 	%r266, %r5, %r4;
	st.shared.u32 	[%r3+4], %r266;
	st.shared.u32 	[%r3+8], %r11;
	st.shared.u32 	[%r3+12], %r10;
	st.shared.u32 	[%r3+16], %r9;
	st.shared.u32 	[%r3+20], %r8;
	st.shared.u32 	[%r3+24], %r7;
	bar.warp.sync 	-1;
	ld.shared.u32 	%r267, [%r2];
	ld.shared.u32 	%r268, [%r2+128];
	ld.shared.u32 	%r269, [%r2+256];
	ld.shared.u32 	%r270, [%r2+384];
	ld.shared.u32 	%r271, [%r2+512];
	ld.shared.u32 	%r272, [%r2+640];
	ld.shared.u32 	%r273, [%r2+768];
	add.s64 	%rd66, %rd1, %rd64;
	st.global.u32 	[%rd66], %r267;
	st.global.u32 	[%rd66+128], %r268;
	st.global.u32 	[%rd66+256], %r269;
	st.global.u32 	[%rd66+384], %r270;
	st.global.u32 	[%rd66+512], %r271;
	st.global.u32 	[%rd66+640], %r272;
	st.global.u32 	[%rd66+768], %r273;
	bra.uni 	$L__BB6_79;
$L__BB6_5:
	mov.u32 	%r216, %tid.x;
	and.b32  	%r217, %r216, 31;
	and.b32  	%r218, %r216, 992;
	mul.lo.s32 	%r219, %r218, 7;
	or.b32  	%r220, %r219, %r217;
	cvt.u64.u32 	%rd50, %r220;
	add.s64 	%rd6, %rd3, %rd50;
	shl.b64 	%rd51, %rd6, 2;
	add.s64 	%rd43, %rd11, %rd51;
	// begin inline asm
	ld.ca.u32 %r208, [%rd43];
	// end inline asm
	add.s64 	%rd44, %rd43, 128;
	// begin inline asm
	ld.ca.u32 %r209, [%rd44];
	// end inline asm
	add.s64 	%rd45, %rd43, 256;
	// begin inline asm
	ld.ca.u32 %r210, [%rd45];
	// end inline asm
	add.s64 	%rd46, %rd43, 384;
	// begin inline asm
	ld.ca.u32 %r211, [%rd46];
	// end inline asm
	add.s64 	%rd47, %rd43, 512;
	// begin inline asm
	ld.ca.u32 %r212, [%rd47];
	// end inline asm
	add.s64 	%rd48, %rd43, 640;
	// begin inline asm
	ld.ca.u32 %r213, [%rd48];
	// end inline asm
	add.s64 	%rd49, %rd43, 768;
	// begin inline asm
	ld.ca.u32 %r214, [%rd49];
	// end inline asm
	// begin inline asm
	mov.u32 %r215, %laneid;
	// end inline asm
	shr.u32 	%r221, %r216, 5;
	mad.lo.s32 	%r222, %r221, 224, %r215;
	shl.b32 	%r223, %r222, 2;
	mov.u32 	%r224, _ZZN3cub18CUB_300001_SM_10006detail19adjacent_difference40DeviceAdjacentDifferenceDifferenceKernelINS2_10policy_hubIPiLb1EE9Policy500ES5_S5_N4cuda3std3__45minusIiEEliLb1ELb1EEEvT0_PT4_T1_T2_T3_E7storage;
	add.s32 	%r14, %r224, %r223;
	st.shared.u32 	[%r14], %r208;
	st.shared.u32 	[%r14+128], %r209;
	st.shared.u32 	[%r14+256], %r210;
	st.shared.u32 	[%r14+384], %r211;
	st.shared.u32 	[%r14+512], %r212;
	st.shared.u32 	[%r14+640], %r213;
	st.shared.u32 	[%r14+768], %r214;
	bar.warp.sync 	-1;
	mad.lo.s32 	%r15, %r215, 24, %r14;
	ld.shared.u32 	%r16, [%r15];
	ld.shared.u32 	%r17, [%r15+4];
	ld.shared.u32 	%r225, [%r15+8];
	ld.shared.u32 	%r226, [%r15+12];
	ld.shared.u32 	%r227, [%r15+16];
	ld.shared.u32 	%r228, [%r15+20];
	ld.shared.u32 	%r229, [%r15+24];
	bar.sync 	0;
	mul.wide.u32 	%rd52, %r1, 4;
	add.s64 	%rd53, %rd2, %rd52;
	ld.global.u32 	%r275, [%rd53];
	shl.b32 	%r230, %r216, 2;
	add.s32 	%r231, %r224, %r230;
	add.s32 	%r19, %r231, 512;
	st.shared.u32 	[%r231+512], %r229;
	bar.sync 	0;
	sub.s32 	%r20, %r229, %r228;
	sub.s32 	%r21, %r228, %r227;
	sub.s32 	%r22, %r227, %r226;
	sub.s32 	%r23, %r226, %r225;
	sub.s32 	%r24, %r225, %r17;
	setp.eq.s32 	%p53, %r216, 0;
	@%p53 bra 	$L__BB6_7;
	ld.shared.u32 	%r275, [%r19+-4];
$L__BB6_7:
	sub.s32 	%r232, %r16, %r275;
	bar.sync 	0;
	st.shared.u32 	[%r15], %r232;
	sub.s32 	%r233, %r17, %r16;
	st.shared.u32 	[%r15+4], %r233;
	st.shared.u32 	[%r15+8], %r24;
	st.shared.u32 	[%r15+12], %r23;
	st.shared.u32 	[%r15+16], %r22;
	st.shared.u32 	[%r15+20], %r21;
	st.shared.u32 	[%r15+24], %r20;
	bar.warp.sync 	-1;
	ld.shared.u32 	%r234, [%r14];
	ld.shared.u32 	%r235, [%r14+128];
	ld.shared.u32 	%r236, [%r14+256];
	ld.shared.u32 	%r237, [%r14+384];
	ld.shared.u32 	%r238, [%r14+512];
	ld.shared.u32 	%r239, [%r14+640];
	ld.shared.u32 	%r240, [%r14+768];
	add.s64 	%rd55, %rd1, %rd51;
	st.global.u32 	[%rd55], %r234;
	st.global.u32 	[%rd55+128], %r235;
	st.global.u32 	[%rd55+256], %r236;
	st.global.u32 	[%rd55+384], %r237;
	st.global.u32 	[%rd55+512], %r238;
	st.global.u32 	[%rd55+640], %r239;
	st.global.u32 	[%rd55+768], %r240;
	bra.uni 	$L__BB6_79;
$L__BB6_8:
	cvt.u32.u64 	%r27, %rd4;
	setp.ne.s32 	%p2, %r1, 0;
	@%p2 bra 	$L__BB6_43;
	shl.b64 	%rd31, %rd3, 2;
	add.s64 	%rd30, %rd11, %rd31;
	// begin inline asm
	ld.ca.u32 %r282, [%rd30];
	// end inline asm
	mov.u32 	%r29, %tid.x;
	and.b32  	%r182, %r29, 31;
	and.b32  	%r183, %r29, 992;
	mul.lo.s32 	%r184, %r183, 7;
	or.b32  	%r30, %r184, %r182;
	setp.ge.s32 	%p27, %r30, %r27;
	shl.b32 	%r185, %r30, 2;
	cvt.u64.u32 	%rd32, %r185;
	add.s64 	%rd7, %rd30, %rd32;
	mov.u32 	%r276, %r282;
	@%p27 bra 	$L__BB6_11;
	// begin inline asm
	ld.ca.u32 %r276, [%rd7];
	// end inline asm
$L__BB6_11:
	add.s32 	%r33, %r30, 32;
	setp.ge.s32 	%p28, %r33, %r27;
	mov.u32 	%r277, %r282;
	@%p28 bra 	$L__BB6_13;
	add.s64 	%rd34, %rd7, 128;
	// begin inline asm
	ld.ca.u32 %r277, [%rd34];
	// end inline asm
$L__BB6_13:
	add.s32 	%r36, %r30, 64;
	setp.ge.s32 	%p29, %r36, %r27;
	mov.u32 	%r278, %r282;
	@%p29 bra 	$L__BB6_15;
	add.s64 	%rd35, %rd7, 256;
	// begin inline asm
	ld.ca.u32 %r278, [%rd35];
	// end inline asm
$L__BB6_15:
	add.s32 	%r39, %r30, 96;
	setp.ge.s32 	%p30, %r39, %r27;
	mov.u32 	%r279, %r282;
	@%p30 bra 	$L__BB6_17;
	add.s64 	%rd36, %rd7, 384;
	// begin inline asm
	ld.ca.u32 %r279, [%rd36];
	// end inline asm
$L__BB6_17:
	add.s32 	%r42, %r30, 128;
	setp.ge.s32 	%p31, %r42, %r27;
	mov.u32 	%r280, %r282;
	@%p31 bra 	$L__BB6_19;
	add.s64 	%rd37, %rd7, 512;
	// begin inline asm
	ld.ca.u32 %r280, [%rd37];
	// end inline asm
$L__BB6_19:
	add.s32 	%r45, %r30, 160;
	setp.ge.s32 	%p32, %r45, %r27;
	mov.u32 	%r281, %r282;
	@%p32 bra 	$L__BB6_21;
	add.s64 	%rd38, %rd7, 640;
	// begin inline asm
	ld.ca.u32 %r281, [%rd38];
	// end inline asm
$L__BB6_21:
	add.s32 	%r48, %r30, 192;
	setp.ge.s32 	%p33, %r48, %r27;
	@%p33 bra 	$L__BB6_23;
	add.s64 	%rd39, %rd7, 768;
	// begin inline asm
	ld.ca.u32 %r282, [%rd39];
	// end inline asm
$L__BB6_23:
	// begin inline asm
	mov.u32 %r193, %laneid;
	// end inline asm
	shr.u32 	%r194, %r29, 5;
	mad.lo.s32 	%r195, %r194, 224, %r193;
	shl.b32 	%r196, %r195, 2;
	mov.u32 	%r197, _ZZN3cub18CUB_300001_SM_10006detail19adjacent_difference40DeviceAdjacentDifferenceDifferenceKernelINS2_10policy_hubIPiLb1EE9Policy500ES5_S5_N4cuda3std3__45minusIiEEliLb1ELb1EEEvT0_PT4_T1_T2_T3_E7storage;
	add.s32 	%r51, %r197, %r196;
	st.shared.u32 	[%r51], %r276;
	st.shared.u32 	[%r51+128], %r277;
	st.shared.u32 	[%r51+256], %r278;
	st.shared.u32 	[%r51+384], %r279;
	st.shared.u32 	[%r51+512], %r280;
	st.shared.u32 	[%r51+640], %r281;
	st.shared.u32 	[%r51+768], %r282;
	bar.warp.sync 	-1;
	mad.lo.s32 	%r52, %r193, 24, %r51;
	ld.shared.u32 	%r289, [%r52];
	ld.shared.u32 	%r54, [%r52+4];
	ld.shared.u32 	%r55, [%r52+8];
	ld.shared.u32 	%r56, [%r52+12];
	ld.shared.u32 	%r57, [%r52+16];
	ld.shared.u32 	%r58, [%r52+20];
	ld.shared.u32 	%r59, [%r52+24];
	bar.sync 	0;
	shl.b32 	%r198, %r29, 2;
	add.s32 	%r199, %r197, %r198;
	add.s32 	%r60, %r199, 512;
	st.shared.u32 	[%r199+512], %r59;
	bar.sync 	0;
	mul.lo.s32 	%r61, %r29, 7;
	add.s32 	%r200, %r61, 7;
	setp.le.u32 	%p34, %r200, %r27;
	mov.u32 	%r283, %r58;
	mov.u32 	%r284, %r57;
	mov.u32 	%r285, %r56;
	mov.u32 	%r286, %r55;
	mov.u32 	%r287, %r54;
	mov.u32 	%r288, %r289;
	@%p34 bra 	$L__BB6_25;
	add.s32 	%r201, %r61, 6;
	setp.lt.u32 	%p35, %r201, %r27;
	selp.b32 	%r283, %r58, 0, %p35;
	add.s32 	%r202, %r61, 5;
	setp.lt.u32 	%p36, %r202, %r27;
	selp.b32 	%r284, %r57, 0, %p36;
	add.s32 	%r203, %r61, 4;
	setp.lt.u32 	%p37, %r203, %r27;
	selp.b32 	%r285, %r56, 0, %p37;
	add.s32 	%r204, %r61, 3;
	setp.lt.u32 	%p38, %r204, %r27;
	selp.b32 	%r286, %r55, 0, %p38;
	add.s32 	%r205, %r61, 2;
	setp.lt.u32 	%p39, %r205, %r27;
	selp.b32 	%r287, %r54, 0, %p39;
	add.s32 	%r206, %r61, 1;
	setp.lt.u32 	%p40, %r206, %r27;
	selp.b32 	%r288, %r289, 0, %p40;
$L__BB6_25:
	sub.s32 	%r74, %r54, %r288;
	sub.s32 	%r75, %r55, %r287;
	sub.s32 	%r76, %r56, %r286;
	sub.s32 	%r77, %r57, %r285;
	sub.s32 	%r78, %r58, %r284;
	sub.s32 	%r79, %r59, %r283;
	setp.eq.s32 	%p41, %r29, 0;
	setp.ge.u32 	%p42, %r61, %r27;
	or.pred  	%p43, %p41, %p42;
	@%p43 bra 	$L__BB6_27;
	ld.shared.u32 	%r207, [%r60+-4];
	sub.s32 	%r289, %r289, %r207;
$L__BB6_27:
	bar.sync 	0;
	st.shared.u32 	[%r52], %r289;
	st.shared.u32 	[%r52+4], %r74;
	st.shared.u32 	[%r52+8], %r75;
	st.shared.u32 	[%r52+12], %r76;
	st.shared.u32 	[%r52+16], %r77;
	st.shared.u32 	[%r52+20], %r78;
	st.shared.u32 	[%r52+24], %r79;
	bar.warp.sync 	-1;
	ld.shared.u32 	%r82, [%r51];
	ld.shared.u32 	%r83, [%r51+128];
	ld.shared.u32 	%r84, [%r51+256];
	ld.shared.u32 	%r85, [%r51+384];
	ld.shared.u32 	%r86, [%r51+512];
	ld.shared.u32 	%r87, [%r51+640];
	ld.shared.u32 	%r88, [%r51+768];
	setp.ne.s32 	%p44, %r29, 0;
	@%p44 bra 	$L__BB6_29;
	st.volatile.shared.u32 	[_ZZN3cub18CUB_300001_SM_10006detail19adjacent_difference40DeviceAdjacentDifferenceDifferenceKernelINS2_10policy_hubIPiLb1EE9Policy500ES5_S5_N4cuda3std3__45minusIiEEliLb1ELb1EEEvT0_PT4_T1_T2_T3_E7storage+3584], %r27;
$L__BB6_29:
	bar.sync 	0;
	ld.volatile.shared.u32 	%r89, [_ZZN3cub18CUB_300001_SM_10006detail19adjacent_difference40DeviceAdjacentDifferenceDifferenceKernelINS2_10policy_hubIPiLb1EE9Policy500ES5_S5_N4cuda3std3__45minusIiEEliLb1ELb1EEEvT0_PT4_T1_T2_T3_E7storage+3584];
	setp.ge.s32 	%p45, %r30, %r89;
	cvt.u64.u32 	%rd40, %r30;
	add.s64 	%rd41, %rd3, %rd40;
	shl.b64 	%rd42, %rd41, 2;
	add.s64 	%rd8, %rd1, %rd42;
	@%p45 bra 	$L__BB6_31;
	st.global.u32 	[%rd8], %r82;
$L__BB6_31:
	setp.ge.s32 	%p46, %r33, %r89;
	@%p46 bra 	$L__BB6_33;
	st.global.u32 	[%rd8+128], %r83;
$L__BB6_33:
	setp.ge.s32 	%p47, %r36, %r89;
	@%p47 bra 	$L__BB6_35;
	st.global.u32 	[%rd8+256], %r84;
$L__BB6_35:
	setp.ge.s32 	%p48, %r39, %r89;
	@%p48 bra 	$L__BB6_37;
	st.global.u32 	[%rd8+384], %r85;
$L__BB6_37:
	setp.ge.s32 	%p49, %r42, %r89;
	@%p49 bra 	$L__BB6_39;
	st.global.u32 	[%rd8+512], %r86;
$L__BB6_39:
	setp.ge.s32 	%p50, %r45, %r89;
	@%p50 bra 	$L__BB6_41;
	st.global.u32 	[%rd8+640], %r87;
$L__BB6_41:
	setp.ge.s32 	%p51, %r48, %r89;
	@%p51 bra 	$L__BB6_79;
	st.global.u32 	[%rd8+768], %r88;
	bra.uni 	$L__BB6_79;
$L__BB6_43:
	shl.b64 	%rd16, %rd3, 2;
	add.s64 	%rd15, %rd11, %rd16;
	// begin inline asm
	ld.ca.u32 %r296, [%rd15];
	// end inline asm
	mov.u32 	%r91, %tid.x;
	and.b32  	%r155, %r91, 31;
	and.b32  	%r156, %r91, 992;
	mul.lo.s32 	%r157, %r156, 7;
	or.b32  	%r92, %r157, %r155;
	setp.ge.s32 	%p3, %r92, %r27;
	shl.b32 	%r158, %r92, 2;
	cvt.u64.u32 	%rd17, %r158;
	add.s64 	%rd9, %rd15, %rd17;
	mov.u32 	%r290, %r296;
	@%p3 bra 	$L__BB6_45;
	// begin inline asm
	ld.ca.u32 %r290, [%rd9];
	// end inline asm
$L__BB6_45:
	add.s32 	%r95, %r92, 32;
	setp.ge.s32 	%p4, %r95, %r27;
	mov.u32 	%r291, %r296;
	@%p4 bra 	$L__BB6_47;
	add.s64 	%rd19, %rd9, 128;
	// begin inline asm
	ld.ca.u32 %r291, [%rd19];
	// end inline asm
$L__BB6_47:
	add.s32 	%r98, %r92, 64;
	setp.ge.s32 	%p5, %r98, %r27;
	mov.u32 	%r292, %r296;
	@%p5 bra 	$L__BB6_49;
	add.s64 	%rd20, %rd9, 256;
	// begin inline asm
	ld.ca.u32 %r292, [%rd20];
	// end inline asm
$L__BB6_49:
	add.s32 	%r101, %r92, 96;
	setp.ge.s32 	%p6, %r101, %r27;
	mov.u32 	%r293, %r296;
	@%p6 bra 	$L__BB6_51;
	add.s64 	%rd21, %rd9, 384;
	// begin inline asm
	ld.ca.u32 %r293, [%rd21];
	// end inline asm
$L__BB6_51:
	add.s32 	%r104, %r92, 128;
	setp.ge.s32 	%p7, %r104, %r27;
	mov.u32 	%r294, %r296;
	@%p7 bra 	$L__BB6_53;
	add.s64 	%rd22, %rd9, 512;
	// begin inline asm
	ld.ca.u32 %r294, [%rd22];
	// end inline asm
$L__BB6_53:
	add.s32 	%r107, %r92, 160;
	setp.ge.s32 	%p8, %r107, %r27;
	mov.u32 	%r295, %r296;
	@%p8 bra 	$L__BB6_55;
	add.s64 	%rd23, %rd9, 640;
	// begin inline asm
	ld.ca.u32 %r295, [%rd23];
	// end inline asm
$L__BB6_55:
	add.s32 	%r110, %r92, 192;
	setp.ge.s32 	%p9, %r110, %r27;
	@%p9 bra 	$L__BB6_57;
	add.s64 	%rd24, %rd9, 768;
	// begin inline asm
	ld.ca.u32 %r296, [%rd24];
	// end inline asm
$L__BB6_57:
	// begin inline asm
	mov.u32 %r166, %laneid;
	// end inline asm
	shr.u32 	%r167, %r91, 5;
	mad.lo.s32 	%r168, %r167, 224, %r166;
	shl.b32 	%r169, %r168, 2;
	mov.u32 	%r170, _ZZN3cub18CUB_300001_SM_10006detail19adjacent_difference40DeviceAdjacentDifferenceDifferenceKernelINS2_10policy_hubIPiLb1EE9Policy500ES5_S5_N4cuda3std3__45minusIiEEliLb1ELb1EEEvT0_PT4_T1_T2_T3_E7storage;
	add.s32 	%r113, %r170, %r169;
	st.shared.u32 	[%r113], %r290;
	st.shared.u32 	[%r113+128], %r291;
	st.shared.u32 	[%r113+256], %r292;
	st.shared.u32 	[%r113+384], %r293;
	st.shared.u32 	[%r113+512], %r294;
	st.shared.u32 	[%r113+640], %r295;
	st.shared.u32 	[%r113+768], %r296;
	bar.warp.sync 	-1;
	mad.lo.s32 	%r114, %r166, 24, %r113;
	ld.shared.u32 	%r303, [%r114];
	ld.shared.u32 	%r116, [%r114+4];
	ld.shared.u32 	%r117, [%r114+8];
	ld.shared.u32 	%r118, [%r114+12];
	ld.shared.u32 	%r119, [%r114+16];
	ld.shared.u32 	%r120, [%r114+20];
	ld.shared.u32 	%r121, [%r114+24];
	bar.sync 	0;
	mul.wide.u32 	%rd25, %r1, 4;
	add.s64 	%rd26, %rd2, %rd25;
	ld.global.u32 	%r122, [%rd26];
	shl.b32 	%r171, %r91, 2;
	add.s32 	%r172, %r170, %r171;
	add.s32 	%r123, %r172, 512;
	st.shared.u32 	[%r172+512], %r121;
	bar.sync 	0;
	mul.lo.s32 	%r124, %r91, 7;
	add.s32 	%r173, %r124, 7;
	setp.le.u32 	%p10, %r173, %r27;
	mov.u32 	%r297, %r303;
	mov.u32 	%r298, %r116;
	mov.u32 	%r299, %r117;
	mov.u32 	%r300, %r118;
	mov.u32 	%r301, %r119;
	mov.u32 	%r302, %r120;
	@%p10 bra 	$L__BB6_59;
	add.s32 	%r174, %r124, 6;
	setp.lt.u32 	%p11, %r174, %r27;
	selp.b32 	%r302, %r120, 0, %p11;
	add.s32 	%r175, %r124, 5;
	setp.lt.u32 	%p12, %r175, %r27;
	selp.b32 	%r301, %r119, 0, %p12;
	add.s32 	%r176, %r124, 4;
	setp.lt.u32 	%p13, %r176, %r27;
	selp.b32 	%r300, %r118, 0, %p13;
	add.s32 	%r177, %r124, 3;
	setp.lt.u32 	%p14, %r177, %r27;
	selp.b32 	%r299, %r117, 0, %p14;
	add.s32 	%r178, %r124, 2;
	setp.lt.u32 	%p15, %r178, %r27;
	selp.b32 	%r298, %r116, 0, %p15;
	add.s32 	%r179, %r124, 1;
	setp.lt.u32 	%p16, %r179, %r27;
	selp.b32 	%r297, %r303, 0, %p16;
$L__BB6_59:
	sub.s32 	%r137, %r121, %r302;
	sub.s32 	%r138, %r120, %r301;
	sub.s32 	%r139, %r119, %r300;
	sub.s32 	%r140, %r118, %r299;
	sub.s32 	%r141, %r117, %r298;
	sub.s32 	%r142, %r116, %r297;
	setp.ge.u32 	%p17, %r124, %r27;
	@%p17 bra 	$L__BB6_63;
	setp.ne.s32 	%p18, %r91, 0;
	@%p18 bra 	$L__BB6_62;
	sub.s32 	%r303, %r303, %r122;
	bra.uni 	$L__BB6_63;
$L__BB6_62:
	ld.shared.u32 	%r180, [%r123+-4];
	sub.s32 	%r303, %r303, %r180;
$L__BB6_63:
	bar.sync 	0;
	st.shared.u32 	[%r114], %r303;
	st.shared.u32 	[%r114+4], %r142;
	st.shared.u32 	[%r114+8], %r141;
	st.shared.u32 	[%r114+12], %r140;
	st.shared.u32 	[%r114+16], %r139;
	st.shared.u32 	[%r114+20], %r138;
	st.shared.u32 	[%r114+24], %r137;
	bar.warp.sync 	-1;
	ld.shared.u32 	%r146, [%r113];
	ld.shared.u32 	%r147, [%r113+128];
	ld.shared.u32 	%r148, [%r113+256];
	ld.shared.u32 	%r149, [%r113+384];
	ld.shared.u32 	%r150, [%r113+512];
	ld.shared.u32 	%r151, [%r113+640];
	ld.shared.u32 	%r152, [%r113+768];
	setp.ne.s32 	%p19, %r91, 0;
	@%p19 bra 	$L__BB6_65;
	st.volatile.shared.u32 	[_ZZN3cub18CUB_300001_SM_10006detail19adjacent_difference40DeviceAdjacentDifferenceDifferenceKernelINS2_10policy_hubIPiLb1EE9Policy500ES5_S5_N4cuda3std3__45minusIiEEliLb1ELb1EEEvT0_PT4_T1_T2_T3_E7storage+3584], %r27;
$L__BB6_65:
	bar.sync 	0;
	ld.volatile.shared.u32 	%r153, [_ZZN3cub18CUB_300001_SM_10006detail19adjacent_difference40DeviceAdjacentDifferenceDifferenceKernelINS2_10policy_hubIPiLb1EE9Policy500ES5_S5_N4cuda3std3__45minusIiEEliLb1ELb1EEEvT0_PT4_T1_T2_T3_E7storage+3584];
	setp.ge.s32 	%p20, %r92, %r153;
	cvt.u64.u32 	%rd27, %r92;
	add.s64 	%rd28, %rd3, %rd27;
	shl.b64 	%rd29, %rd28, 2;
	add.s64 	%rd10, %rd1, %rd29;
	@%p20 bra 	$L__BB6_67;
	st.global.u32 	[%rd10], %r146;
$L__BB6_67:
	setp.ge.s32 	%p21, %r95, %r153;
	@%p21 bra 	$L__BB6_69;
	st.global.u32 	[%rd10+128], %r147;
$L__BB6_69:
	setp.ge.s32 	%p22, %r98, %r153;
	@%p22 bra 	$L__BB6_71;
	st.global.u32 	[%rd10+256], %r148;
$L__BB6_71:
	setp.ge.s32 	%p23, %r101, %r153;
	@%p23 bra 	$L__BB6_73;
	st.global.u32 	[%rd10+384], %r149;
$L__BB6_73:
	setp.ge.s32 	%p24, %r104, %r153;
	@%p24 bra 	$L__BB6_75;
	st.global.u32 	[%rd10+512], %r150;
$L__BB6_75:
	setp.ge.s32 	%p25, %r107, %r153;
	@%p25 bra 	$L__BB6_77;
	st.global.u32 	[%rd10+640], %r151;
$L__BB6_77:
	setp.ge.s32 	%p26, %r110, %r153;
	@%p26 bra 	$L__BB6_79;
	st.global.u32 	[%rd10+768], %r152;
$L__BB6_79:
	ret;

}
	// .globl	_ZN3cub18CUB_300001_SM_10006detail8for_each13static_kernelINS2_12policy_hub_t12policy_500_tElNS2_12op_wrapper_tIlN6thrust24THRUST_300001_SM_1000_NS6system6detail7generic6detail21binary_search_functorINS8_10device_ptrIiEENSC_18binary_search_lessENSC_3ubfEEENS8_12zip_iteratorIN4cuda3std3__45tupleIJNS8_17counting_iteratorIiNS8_11use_defaultESP_SP_EESF_EEEEEEEEEvT0_T1_
.visible .entry _ZN3cub18CUB_300001_SM_10006detail8for_each13static_kernelINS2_12policy_hub_t12policy_500_tElNS2_12op_wrapper_tIlN6thrust24THRUST_300001_SM_1000_NS6system6detail7generic6detail21binary_search_functorINS8_10device_ptrIiEENSC_18binary_search_lessENSC_3ubfEEENS8_12zip_iteratorIN4cuda3std3__45tupleIJNS8_17counting_iteratorIiNS8_11use_defaultESP_SP_EESF_EEEEEEEEEvT0_T1_(
	.param .u64 _ZN3cub18CUB_300001_SM_10006detail8for_each13static_kernelINS2_12policy_hub_t12policy_500_tElNS2_12op_wrapper_tIlN6thrust24THRUST_300001_SM_1000_NS6system6detail7generic6detail21binary_search_functorINS8_10device_ptrIiEENSC_18binary_search_lessENSC_3ubfEEENS8_12zip_iteratorIN4cuda3std3__45tupleIJNS8_17counting_iteratorIiNS8_11use_defaultESP_SP_EESF_EEEEEEEEEvT0_T1__param_0,
	.param .align 8 .b8 _ZN3cub18CUB_300001_SM_10006detail8for_each13static_kernelINS2_12policy_hub_t12policy_500_tElNS2_12op_wrapper_tIlN6thrust24THRUST_300001_SM_1000_NS6system6detail7generic6detail21binary_search_functorINS8_10device_ptrIiEENSC_18binary_search_lessENSC_3ubfEEENS8_12zip_iteratorIN4cuda3std3__45tupleIJNS8_17counting_iteratorIiNS8_11use_defaultESP_SP_EESF_EEEEEEEEEvT0_T1__param_1[40]
)
.maxntid 256
{
	.reg .pred 	%p<16>;
	.reg .b16 	%rs<9>;
	.reg .b32 	%r<33>;
	.reg .b64 	%rd<100>;

	ld.param.u64 	%rd34, [_ZN3cub18CUB_300001_SM_10006detail8for_each13static_kernelINS2_12policy_hub_t12policy_500_tElNS2_12op_wrapper_tIlN6thrust24THRUST_300001_SM_1000_NS6system6detail7generic6detail21binary_search_functorINS8_10device_ptrIiEENSC_18binary_search_lessENSC_3ubfEEENS8_12zip_iteratorIN4cuda3std3__45tupleIJNS8_17counting_iteratorIiNS8_11use_defaultESP_SP_EESF_EEEEEEEEEvT0_T1__param_1+24];
	ld.param.u64 	%rd33, [_ZN3cub18CUB_300001_SM_10006detail8for_each13static_kernelINS2_12policy_hub_t12policy_500_tElNS2_12op_wrapper_tIlN6thrust24THRUST_300001_SM_1000_NS6system6detail7generic6detail21binary_search_functorINS8_10device_ptrIiEENSC_18binary_search_lessENSC_3ubfEEENS8_12zip_iteratorIN4cuda3std3__45tupleIJNS8_17counting_iteratorIiNS8_11use_defaultESP_SP_EESF_EEEEEEEEEvT0_T1__param_1+16];
	ld.param.u64 	%rd32, [_ZN3cub18CUB_300001_SM_10006detail8for_each13static_kernelINS2_12policy_hub_t12policy_500_tElNS2_12op_wrapper_tIlN6thrust24THRUST_300001_SM_1000_NS6system6detail7generic6detail21binary_search_functorINS8_10device_ptrIiEENSC_18binary_search_lessENSC_3ubfEEENS8_12zip_iteratorIN4cuda3std3__45tupleIJNS8_17counting_iteratorIiNS8_11use_defaultESP_SP_EESF_EEEEEEEEEvT0_T1__param_1+8];
	ld.param.u32 	%r9, [_ZN3cub18CUB_300001_SM_10006detail8for_each13static_kernelINS2_12policy_hub_t12policy_500_tElNS2_12op_wrapper_tIlN6thrust24THRUST_300001_SM_1000_NS6system6detail7generic6detail21binary_search_functorINS8_10device_ptrIiEENSC_18binary_search_lessENSC_3ubfEEENS8_12zip_iteratorIN4cuda3std3__45tupleIJNS8_17counting_iteratorIiNS8_11use_defaultESP_SP_EESF_EEEEEEEEEvT0_T1__param_1];
	ld.param.u64 	%rd35, [_ZN3cub18CUB_300001_SM_10006detail8for_each13static_kernelINS2_12policy_hub_t12policy_500_tElNS2_12op_wrapper_tIlN6thrust24THRUST_300001_SM_1000_NS6system6detail7generic6detail21binary_search_functorINS8_10device_ptrIiEENSC_18binary_search_lessENSC_3ubfEEENS8_12zip_iteratorIN4cuda3std3__45tupleIJNS8_17counting_iteratorIiNS8_11use_defaultESP_SP_EESF_EEEEEEEEEvT0_T1__param_0];
	mov.u32 	%r20, %ctaid.x;
	mul.wide.u32 	%rd1, %r20, 512;
	sub.s64 	%rd2, %rd35, %rd1;
	setp.lt.s64 	%p1, %rd2, 512;
	@%p1 bra 	$L__BB7_8;
	cvta.to.global.u64 	%rd3, %rd33;
	mov.u32 	%r2, %tid.x;
	cvta.to.global.u64 	%rd4, %rd32;
	sub.s64 	%rd65, %rd33, %rd34;
	shr.s64 	%rd66, %rd65, 2;
	setp.gt.s64 	%p11, %rd66, -1;
	neg.s64 	%rd95, %rd66;
	@%p11 bra 	$L__BB7_7;
	cvt.u64.u32 	%rd72, %r2;
	add.s64 	%rd73, %rd1, %rd72;
	cvt.u32.u64 	%r30, %rd73;
	add.s32 	%r3, %r9, %r30;
	shl.b64 	%rd74, %rd73, 2;
	add.s64 	%rd6, %rd4, %rd74;
	mov.b64 	%rd92, 0;
	mov.u64 	%rd93, %rd95;
$L__BB7_3:
	sub.s64 	%rd75, %rd93, %rd92;
	shr.u64 	%rd76, %rd75, 63;
	add.s64 	%rd77, %rd75, %rd76;
	shr.s64 	%rd78, %rd77, 1;
	add.s64 	%rd79, %rd78, %rd92;
	shl.b64 	%rd80, %rd79, 2;
	add.s64 	%rd81, %rd3, %rd80;
	ld.global.u32 	%r31, [%rd81];
	setp.lt.s32 	%p12, %r3, %r31;
	add.s64 	%rd82, %rd79, 1;
	selp.b64 	%rd93, %rd79, %rd93, %p12;
	selp.b64 	%rd92, %rd92, %rd82, %p12;
	setp.lt.s64 	%p13, %rd92, %rd93;
	@%p13 bra 	$L__BB7_3;
	st.global.u32 	[%rd6], %rd92;
	add.s32 	%r4, %r3, 256;
	mov.b64 	%rd94, 0;
$L__BB7_5:
	sub.s64 	%rd84, %rd95, %rd94;
	shr.u64 	%rd85, %rd84, 63;
	add.s64 	%rd86, %rd84, %rd85;
	shr.s64 	%rd87, %rd86, 1;
	add.s64 	%rd88, %rd87, %rd94;
	shl.b64 	%rd89, %rd88, 2;
	add.s64 	%rd90, %rd3, %rd89;
	ld.global.u32 	%r32, [%rd90];
	setp.lt.s32 	%p14, %r4, %r32;
	add.s64 	%rd91, %rd88, 1;
	selp.b64 	%rd95, %rd88, %rd95, %p14;
	selp.b64 	%rd94, %rd94, %rd91, %p14;
	setp.lt.s64 	%p15, %rd94, %rd95;
	@%p15 bra 	$L__BB7_5;
	st.global.u32 	[%rd6+1024], %rd94;
	bra.uni 	$L__BB7_21;
$L__BB7_7:
	cvt.u64.u32 	%rd67, %r2;
	add.s64 	%rd68, %rd1, %rd67;
	shl.b64 	%rd69, %rd68, 2;
	add.s64 	%rd70, %rd4, %rd69;
	mov.b32 	%r29, 0;
	st.global.u32 	[%rd70], %r29;
	st.global.u32 	[%rd70+1024], %r29;
	bra.uni 	$L__BB7_21;
$L__BB7_8:
	cvta.to.global.u64 	%rd15, %rd33;
	mov.u32 	%r5, %tid.x;
	cvt.s64.s32 	%rd16, %rd2;
	cvta.to.global.u64 	%rd17, %rd32;
	sub.s64 	%rd36, %rd33, %rd34;
	shr.s64 	%rd37, %rd36, 2;
	setp.gt.s64 	%p2, %rd37, -1;
	neg.s64 	%rd99, %rd37;
	@%p2 bra 	$L__BB7_17;
	cvt.u64.u32 	%rd19, %r5;
	setp.le.s64 	%p5, %rd16, %rd19;
	@%p5 bra 	$L__BB7_13;
	add.s64 	%rd20, %rd1, %rd19;
	cvt.u32.u64 	%r24, %rd20;
	add.s32 	%r7, %r9, %r24;
	mov.b64 	%rd96, 0;
	mov.u64 	%rd97, %rd99;
$L__BB7_11:
	sub.s64 	%rd43, %rd97, %rd96;
	shr.u64 	%rd44, %rd43, 63;
	add.s64 	%rd45, %rd43, %rd44;
	shr.s64 	%rd46, %rd45, 1;
	add.s64 	%rd47, %rd46, %rd96;
	shl.b64 	%rd48, %rd47, 2;
	add.s64 	%rd49, %rd15, %rd48;
	ld.global.u32 	%r25, [%rd49];
	setp.lt.s32 	%p6, %r7, %r25;
	add.s64 	%rd50, %rd47, 1;
	selp.b64 	%rd97, %rd47, %rd97, %p6;
	selp.b64 	%rd96, %rd96, %rd50, %p6;
	setp.lt.s64 	%p7, %rd96, %rd97;
	@%p7 bra 	$L__BB7_11;
	shl.b64 	%rd51, %rd20, 2;
	add.s64 	%rd52, %rd17, %rd51;
	st.global.u32 	[%rd52], %rd96;
$L__BB7_13:
	add.s32 	%r26, %r5, 256;
	cvt.u64.u32 	%rd25, %r26;
	setp.le.s64 	%p8, %rd16, %rd25;
	@%p8 bra 	$L__BB7_21;
	add.s64 	%rd54, %rd1, %rd25;
	shl.b64 	%rd55, %rd54, 2;
	cvt.u32.u64 	%r27, %rd54;
	add.s32 	%r8, %r9, %r27;
	add.s64 	%rd56, %rd55, %rd17;
	add.s64 	%rd26, %rd56, -1024;
	mov.b64 	%rd98, 0;
$L__BB7_15:
	sub.s64 	%rd57, %rd99, %rd98;
	shr.u64 	%rd58, %rd57, 63;
	add.s64 	%rd59, %rd57, %rd58;
	shr.s64 	%rd60, %rd59, 1;
	add.s64 	%rd61, %rd60, %rd98;
	shl.b64 	%rd62, %rd61, 2;
	add.s64 	%rd63, %rd15, %rd62;
	ld.global.u32 	%r28, [%rd63];
	setp.lt.s32 	%p9, %r8, %r28;
	add.s64 	%rd64, %rd61, 1;
	selp.b64 	%rd99, %rd61, %rd99, %p9;
	selp.b64 	%rd98, %rd98, %rd64, %p9;
	setp.lt.s64 	%p10, %rd98, %rd99;
	@%p10 bra 	$L__BB7_15;
	st.global.u32 	[%rd26+1024], %rd98;
	bra.uni 	$L__BB7_21;
$L__BB7_17:
	cvt.u64.u32 	%rd38, %r5;
	setp.le.s64 	%p3, %rd16, %rd38;
	add.s64 	%rd39, %rd1, %rd38;
	shl.b64 	%rd40, %rd39, 2;
	add.s64 	%rd31, %rd17, %rd40;
	@%p3 bra 	$L__BB7_19;
	mov.b32 	%r21, 0;
	st.global.u32 	[%rd31], %r21;
$L__BB7_19:
	add.s32 	%r22, %r5, 256;
	cvt.u64.u32 	%rd41, %r22;
	setp.le.s64 	%p4, %rd16, %rd41;
	@%p4 bra 	$L__BB7_21;
	mov.b32 	%r23, 0;
	st.global.u32 	[%rd31+1024], %r23;
$L__BB7_21:
	ret;

}
	// .globl	_ZN3cub18CUB_300001_SM_10006detail9transform16transform_kernelINS2_10policy_hubILb1EN4cuda3std3__45tupleIJN6thrust24THRUST_300001_SM_1000_NS10device_ptrIiEEEEEE10policy1000Ei15saturate_to_127SC_JPiEEEvT0_iT1_T2_DpNS2_10kernel_argIT3_EE
.visible .entry _ZN3cub18CUB_300001_SM_10006detail9transform16transform_kernelINS2_10policy_hubILb1EN4cuda3std3__45tupleIJN6thrust24THRUST_300001_SM_1000_NS10device_ptrIiEEEEEE10policy1000Ei15saturate_to_127SC_JPiEEEvT0_iT1_T2_DpNS2_10kernel_argIT3_EE(
	.param .u32 _ZN3cub18CUB_300001_SM_10006detail9transform16transform_kernelINS2_10policy_hubILb1EN4cuda3std3__45tupleIJN6thrust24THRUST_300001_SM_1000_NS10device_ptrIiEEEEEE10policy1000Ei15saturate_to_127SC_JPiEEEvT0_iT1_T2_DpNS2_10kernel_argIT3_EE_param_0,
	.param .u32 _ZN3cub18CUB_300001_SM_10006detail9transform16transform_kernelINS2_10policy_hubILb1EN4cuda3std3__45tupleIJN6thrust24THRUST_300001_SM_1000_NS10device_ptrIiEEEEEE10policy1000Ei15saturate_to_127SC_JPiEEEvT0_iT1_T2_DpNS2_10kernel_argIT3_EE_param_1,
	.param .align 1 .b8 _ZN3cub18CUB_300001_SM_10006detail9transform16transform_kernelINS2_10policy_hubILb1EN4cuda3std3__45tupleIJN6thrust24THRUST_300001_SM_1000_NS10device_ptrIiEEEEEE10policy1000Ei15saturate_to_127SC_JPiEEEvT0_iT1_T2_DpNS2_10kernel_argIT3_EE_param_2[1],
	.param .align 8 .b8 _ZN3cub18CUB_300001_SM_10006detail9transform16transform_kernelINS2_10policy_hubILb1EN4cuda3std3__45tupleIJN6thrust24THRUST_300001_SM_1000_NS10device_ptrIiEEEEEE10policy1000Ei15saturate_to_127SC_JPiEEEvT0_iT1_T2_DpNS2_10kernel_argIT3_EE_param_3[8],
	.param .align 8 .b8 _ZN3cub18CUB_300001_SM_10006detail9transform16transform_kernelINS2_10policy_hubILb1EN4cuda3std3__45tupleIJN6thrust24THRUST_300001_SM_1000_NS10device_ptrIiEEEEEE10policy1000Ei15saturate_to_127SC_JPiEEEvT0_iT1_T2_DpNS2_10kernel_argIT3_EE_param_4[16]
)
.maxntid 128
{
	.reg .pred 	%p<23>;
	.reg .b32 	%r<104>;
	.reg .b64 	%rd<55>;

	ld.param.u32 	%r40, [_ZN3cub18CUB_300001_SM_10006detail9transform16transform_kernelINS2_10policy_hubILb1EN4cuda3std3__45tupleIJN6thrust24THRUST_300001_SM_1000_NS10device_ptrIiEEEEEE10policy1000Ei15saturate_to_127SC_JPiEEEvT0_iT1_T2_DpNS2_10kernel_argIT3_EE_param_0];
	ld.param.u64 	%rd16, [_ZN3cub18CUB_300001_SM_10006detail9transform16transform_kernelINS2_10policy_hubILb1EN4cuda3std3__45tupleIJN6thrust24THRUST_300001_SM_1000_NS10device_ptrIiEEEEEE10policy1000Ei15saturate_to_127SC_JPiEEEvT0_iT1_T2_DpNS2_10kernel_argIT3_EE_param_4];
	ld.param.u64 	%rd17, [_ZN3cub18CUB_300001_SM_10006detail9transform16transform_kernelINS2_10policy_hubILb1EN4cuda3std3__45tupleIJN6thrust24THRUST_300001_SM_1000_NS10device_ptrIiEEEEEE10policy1000Ei15saturate_to_127SC_JPiEEEvT0_iT1_T2_DpNS2_10kernel_argIT3_EE_param_3];
	ld.param.u32 	%r39, [_ZN3cub18CUB_300001_SM_10006detail9transform16transform_kernelINS2_10policy_hubILb1EN4cuda3std3__45tupleIJN6thrust24THRUST_300001_SM_1000_NS10device_ptrIiEEEEEE10policy1000Ei15saturate_to_127SC_JPiEEEvT0_iT1_T2_DpNS2_10kernel_argIT3_EE_param_1];
	cvta.to.global.u64 	%rd1, %rd17;
	cvta.to.global.u64 	%rd2, %rd16;
	shl.b32 	%r1, %r39, 7;
	mov.u32 	%r41, %ctaid.x;
	mul.lo.s32 	%r2, %r1, %r41;
	sub.s32 	%r3, %r40, %r2;
	min.s32 	%r4, %r1, %r3;
	shl.b32 	%r5, %r4, 2;
	mov.u32 	%r6, %tid.x;
	shl.b32 	%r94, %r6, 7;
	setp.ge.s32 	%p1, %r94, %r5;
	@%p1 bra 	$L__BB8_3;
	mul.wide.u32 	%rd18, %r6, 128;
	add.s64 	%rd19, %rd2, %rd18;
	mul.wide.s32 	%rd20, %r2, 4;
	add.s64 	%rd53, %rd19, %rd20;
$L__BB8_2:
	.pragma "nounroll";
	// begin inline asm
	prefetch.global.L2 [%rd53];
	// end inline asm
	add.s32 	%r94, %r94, 16384;
	add.s64 	%rd53, %rd53, 16384;
	setp.lt.s32 	%p2, %r94, %r5;
	@%p2 bra 	$L__BB8_2;
$L__BB8_3:
	mul.wide.s32 	%rd22, %r2, 4;
	add.s64 	%rd6, %rd2, %rd22;
	add.s64 	%rd7, %rd1, %rd22;
	setp.gt.s32 	%p3, %r1, %r3;
	@%p3 bra 	$L__BB8_16;
	setp.lt.s32 	%p4, %r39, 1;
	@%p4 bra 	$L__BB8_33;
	and.b32  	%r10, %r39, 7;
	setp.lt.u32 	%p5, %r39, 8;
	mov.b32 	%r101, 0;
	@%p5 bra 	$L__BB8_8;
	and.b32  	%r101, %r39, 2147483640;
	neg.s32 	%r96, %r101;
	mul.wide.u32 	%rd23, %r6, 4;
	add.s64 	%rd54, %rd22, %rd23;
	add.s32 	%r95, %r6, 128;
$L__BB8_7:
	.pragma "nounroll";
	mul.wide.s32 	%rd24, %r95, 4;
	add.s64 	%rd25, %rd22, %rd24;
	add.s64 	%rd26, %rd2, %rd54;
	ld.global.u32 	%r43, [%rd26];
	min.s32 	%r44, %r43, 127;
	add.s64 	%rd27, %rd1, %rd54;
	st.global.u32 	[%rd27], %r44;
	add.s64 	%rd28, %rd2, %rd25;
	ld.global.u32 	%r45, [%rd28];
	min.s32 	%r46, %r45, 127;
	add.s64 	%rd29, %rd1, %rd25;
	st.global.u32 	[%rd29], %r46;
	ld.global.u32 	%r47, [%rd28+512];
	min.s32 	%r48, %r47, 127;
	st.global.u32 	[%rd29+512], %r48;
	ld.global.u32 	%r49, [%rd28+1024];
	min.s32 	%r50, %r49, 127;
	st.global.u32 	[%rd29+1024], %r50;
	ld.global.u32 	%r51, [%rd28+1536];
	min.s32 	%r52, %r51, 127;
	st.global.u32 	[%rd29+1536], %r52;
	ld.global.u32 	%r53, [%rd28+2048];
	min.s32 	%r54, %r53, 127;
	st.global.u32 	[%rd29+2048], %r54;
	ld.global.u32 	%r55, [%rd28+2560];
	min.s32 	%r56, %r55, 127;
	st.global.u32 	[%rd29+2560], %r56;
	ld.global.u32 	%r57, [%rd28+3072];
	min.s32 	%r58, %r57, 127;
	st.global.u32 	[%rd29+3072], %r58;
	add.s32 	%r96, %r96, 8;
	add.s64 	%rd54, %rd54, 4096;
	add.s32 	%r95, %r95, 1024;
	setp.eq.s32 	%p6, %r96, 0;
	@%p6 bra 	$L__BB8_8;
	bra.uni 	$L__BB8_7;
$L__BB8_8:
	setp.eq.s32 	%p7, %r10, 0;
	@%p7 bra 	$L__BB8_33;
	and.b32  	%r34, %r39, 3;
	setp.lt.u32 	%p8, %r10, 4;
	@%p8 bra 	$L__BB8_11;
	shl.b32 	%r59, %r101, 7;
	add.s32 	%r60, %r59, %r6;
	mul.wide.s32 	%rd30, %r60, 4;
	add.s64 	%rd31, %rd6, %rd30;
	ld.global.u32 	%r61, [%rd31];
	min.s32 	%r62, %r61, 127;
	add.s64 	%rd32, %rd7, %rd30;
	st.global.u32 	[%rd32], %r62;
	ld.global.u32 	%r63, [%rd31+512];
	min.s32 	%r64, %r63, 127;
	st.global.u32 	[%rd32+512], %r64;
	ld.global.u32 	%r65, [%rd31+1024];
	min.s32 	%r66, %r65, 127;
	st.global.u32 	[%rd32+1024], %r66;
	ld.global.u32 	%r67, [%rd31+1536];
	min.s32 	%r68, %r67, 127;
	st.global.u32 	[%rd32+1536], %r68;
	add.s32 	%r101, %r101, 4;
$L__BB8_11:
	setp.eq.s32 	%p9, %r34, 0;
	@%p9 bra 	$L__BB8_33;
	setp.eq.s32 	%p10, %r34, 1;
	@%p10 bra 	$L__BB8_14;
	shl.b32 	%r69, %r101, 7;
	add.s32 	%r70, %r69, %r6;
	mul.wide.s32 	%rd33, %r70, 4;
	add.s64 	%rd34, %rd6, %rd33;
	ld.global.u32 	%r71, [%rd34];
	min.s32 	%r72, %r71, 127;
	add.s64 	%rd35, %rd7, %rd33;
	st.global.u32 	[%rd35], %r72;
	ld.global.u32 	%r73, [%rd34+512];
	min.s32 	%r74, %r73, 127;
	st.global.u32 	[%rd35+512], %r74;
	add.s32 	%r101, %r101, 2;
$L__BB8_14:
	and.b32  	%r75, %r39, 1;
	setp.eq.b32 	%p11, %r75, 1;
	not.pred 	%p12, %p11;
	@%p12 bra 	$L__BB8_33;
	shl.b32 	%r76, %r101, 7;
	add.s32 	%r77, %r76, %r6;
	mul.wide.s32 	%rd36, %r77, 4;
	add.s64 	%rd37, %rd6, %rd36;
	ld.global.u32 	%r78, [%rd37];
	min.s32 	%r79, %r78, 127;
	add.s64 	%rd38, %rd7, %rd36;
	st.global.u32 	[%rd38], %r79;
	bra.uni 	$L__BB8_33;
$L__BB8_16:
	setp.lt.s32 	%p13, %r39, 1;
	@%p13 bra 	$L__BB8_33;
	and.b32  	%r14, %r39, 3;
	setp.lt.u32 	%p14, %r39, 4;
	mov.b32 	%r98, 0;
	@%p14 bra 	$L__BB8_28;
	and.b32  	%r98, %r39, 2147483644;
	mov.b32 	%r97, 0;
$L__BB8_19:
	shl.b32 	%r82, %r97, 7;
	add.s32 	%r21, %r82, %r6;
	setp.ge.s32 	%p15, %r21, %r4;
	@%p15 bra 	$L__BB8_21;
	mul.wide.s32 	%rd39, %r21, 4;
	add.s64 	%rd40, %rd6, %rd39;
	ld.global.u32 	%r83, [%rd40];
	min.s32 	%r84, %r83, 127;
	add.s64 	%rd41, %rd7, %rd39;
	st.global.u32 	[%rd41], %r84;
$L__BB8_21:
	add.s32 	%r22, %r21, 128;
	setp.ge.s32 	%p16, %r22, %r4;
	@%p16 bra 	$L__BB8_23;
	mul.wide.s32 	%rd42, %r22, 4;
	add.s64 	%rd43, %rd6, %rd42;
	ld.global.u32 	%r85, [%rd43];
	min.s32 	%r86, %r85, 127;
	add.s64 	%rd44, %rd7, %rd42;
	st.global.u32 	[%rd44], %r86;
$L__BB8_23:
	add.s32 	%r23, %r21, 256;
	setp.ge.s32 	%p17, %r23, %r4;
	@%p17 bra 	$L__BB8_25;
	mul.wide.s32 	%rd45, %r23, 4;
	add.s64 	%rd46, %rd6, %rd45;
	ld.global.u32 	%r87, [%rd46];
	min.s32 	%r88, %r87, 127;
	add.s64 	%rd47, %rd7, %rd45;
	st.global.u32 	[%rd47], %r88;
$L__BB8_25:
	add.s32 	%r24, %r21, 384;
	setp.ge.s32 	%p18, %r24, %r4;
	@%p18 bra 	$L__BB8_27;
	mul.wide.s32 	%rd48, %r24, 4;
	add.s64 	%rd49, %rd6, %rd48;
	ld.global.u32 	%r89, [%rd49];
	min.s32 	%r90, %r89, 127;
	add.s64 	%rd50, %rd7, %rd48;
	st.global.u32 	[%rd50], %r90;
$L__BB8_27:
	add.s32 	%r97, %r97, 4;
	setp.ne.s32 	%p19, %r97, %r98;
	@%p19 bra 	$L__BB8_19;
$L__BB8_28:
	setp.eq.s32 	%p20, %r14, 0;
	@%p20 bra 	$L__BB8_33;
	shl.b32 	%r91, %r98, 7;
	add.s32 	%r100, %r6, %r91;
	neg.s32 	%r99, %r14;
$L__BB8_30:
	.pragma "nounroll";
	mul.wide.s32 	%rd52, %r100, 4;
	add.s64 	%rd14, %rd7, %rd52;
	add.s64 	%rd15, %rd6, %rd52;
	setp.ge.s32 	%p21, %r100, %r4;
	@%p21 bra 	$L__BB8_32;
	ld.global.u32 	%r92, [%rd15];
	min.s32 	%r93, %r92, 127;
	st.global.u32 	[%rd14], %r93;
$L__BB8_32:
	add.s32 	%r100, %r100, 128;
	add.s32 	%r99, %r99, 1;
	setp.eq.s32 	%p22, %r99, 0;
	@%p22 bra 	$L__BB8_33;
	bra.uni 	$L__BB8_30;
$L__BB8_33:
	ret;

}
	// .globl	_ZN3cub18CUB_300001_SM_10006detail9transform16transform_kernelINS2_10policy_hubILb1EN4cuda3std3__45tupleIJN6thrust24THRUST_300001_SM_1000_NS10device_ptrIiEEEEEE10policy1000El15saturate_to_127SC_JPiEEEvT0_iT1_T2_DpNS2_10kernel_argIT3_EE
.visible .entry _ZN3cub18CUB_300001_SM_10006detail9transform16transform_kernelINS2_10policy_hubILb1EN4cuda3std3__45tupleIJN6thrust24THRUST_300001_SM_1000_NS10device_ptrIiEEEEEE10policy1000El15saturate_to_127SC_JPiEEEvT0_iT1_T2_DpNS2_10kernel_argIT3_EE(
	.param .u64 _ZN3cub18CUB_300001_SM_10006detail9transform16transform_kernelINS2_10policy_hubILb1EN4cuda3std3__45tupleIJN6thrust24THRUST_300001_SM_1000_NS10device_ptrIiEEEEEE10policy1000El15saturate_to_127SC_JPiEEEvT0_iT1_T2_DpNS2_10kernel_argIT3_EE_param_0,
	.param .u32 _ZN3cub18CUB_300001_SM_10006detail9transform16transform_kernelINS2_10policy_hubILb1EN4cuda3std3__45tupleIJN6thrust24THRUST_300001_SM_1000_NS10device_ptrIiEEEEEE10policy1000El15saturate_to_127SC_JPiEEEvT0_iT1_T2_DpNS2_10kernel_argIT3_EE_param_1,
	.param .align 1 .b8 _ZN3cub18CUB_300001_SM_10006detail9transform16transform_kernelINS2_10policy_hubILb1EN4cuda3std3__45tupleIJN6thrust24THRUST_300001_SM_1000_NS10device_ptrIiEEEEEE10policy1000El15saturate_to_127SC_JPiEEEvT0_iT1_T2_DpNS2_10kernel_argIT3_EE_param_2[1],
	.param .align 8 .b8 _ZN3cub18CUB_300001_SM_10006detail9transform16transform_kernelINS2_10policy_hubILb1EN4cuda3std3__45tupleIJN6thrust24THRUST_300001_SM_1000_NS10device_ptrIiEEEEEE10policy1000El15saturate_to_127SC_JPiEEEvT0_iT1_T2_DpNS2_10kernel_argIT3_EE_param_3[8],
	.param .align 8 .b8 _ZN3cub18CUB_300001_SM_10006detail9transform16transform_kernelINS2_10policy_hubILb1EN4cuda3std3__45tupleIJN6thrust24THRUST_300001_SM_1000_NS10device_ptrIiEEEEEE10policy1000El15saturate_to_127SC_JPiEEEvT0_iT1_T2_DpNS2_10kernel_argIT3_EE_param_4[16]
)
.maxntid 128
{
	.reg .pred 	%p<23>;
	.reg .b32 	%r<101>;
	.reg .b64 	%rd<61>;

	ld.param.u64 	%rd17, [_ZN3cub18CUB_300001_SM_10006detail9transform16transform_kernelINS2_10policy_hubILb1EN4cuda3std3__45tupleIJN6thrust24THRUST_300001_SM_1000_NS10device_ptrIiEEEEEE10policy1000El15saturate_to_127SC_JPiEEEvT0_iT1_T2_DpNS2_10kernel_argIT3_EE_param_0];
	ld.param.u64 	%rd18, [_ZN3cub18CUB_300001_SM_10006detail9transform16transform_kernelINS2_10policy_hubILb1EN4cuda3std3__45tupleIJN6thrust24THRUST_300001_SM_1000_NS10device_ptrIiEEEEEE10policy1000El15saturate_to_127SC_JPiEEEvT0_iT1_T2_DpNS2_10kernel_argIT3_EE_param_4];
	ld.param.u64 	%rd19, [_ZN3cub18CUB_300001_SM_10006detail9transform16transform_kernelINS2_10policy_hubILb1EN4cuda3std3__45tupleIJN6thrust24THRUST_300001_SM_1000_NS10device_ptrIiEEEEEE10policy1000El15saturate_to_127SC_JPiEEEvT0_iT1_T2_DpNS2_10kernel_argIT3_EE_param_3];
	ld.param.u32 	%r37, [_ZN3cub18CUB_300001_SM_10006detail9transform16transform_kernelINS2_10policy_hubILb1EN4cuda3std3__45tupleIJN6thrust24THRUST_300001_SM_1000_NS10device_ptrIiEEEEEE10policy1000El15saturate_to_127SC_JPiEEEvT0_iT1_T2_DpNS2_10kernel_argIT3_EE_param_1];
	cvta.to.global.u64 	%rd1, %rd19;
	cvta.to.global.u64 	%rd2, %rd18;
	shl.b32 	%r1, %r37, 7;
	mov.u32 	%r38, %ctaid.x;
	cvt.u64.u32 	%rd20, %r38;
	cvt.s64.s32 	%rd21, %r1;
	mul.lo.s64 	%rd3, %rd21, %rd20;
	sub.s64 	%rd22, %rd17, %rd3;
	min.s64 	%rd23, %rd22, %rd21;
	cvt.u32.u64 	%r2, %rd23;
	shl.b32 	%r3, %r2, 2;
	mov.u32 	%r4, %tid.x;
	shl.b32 	%r91, %r4, 7;
	setp.ge.s32 	%p1, %r91, %r3;
	@%p1 bra 	$L__BB9_3;
	shl.b64 	%rd24, %rd3, 2;
	add.s64 	%rd25, %rd2, %rd24;
	mul.wide.u32 	%rd26, %r4, 128;
	add.s64 	%rd59, %rd25, %rd26;
$L__BB9_2:
	.pragma "nounroll";
	// begin inline asm
	prefetch.global.L2 [%rd59];
	// end inline asm
	add.s32 	%r91, %r91, 16384;
	add.s64 	%rd59, %rd59, 16384;
	setp.lt.s32 	%p2, %r91, %r3;
	@%p2 bra 	$L__BB9_2;
$L__BB9_3:
	shl.b64 	%rd28, %rd3, 2;
	add.s64 	%rd7, %rd2, %rd28;
	add.s64 	%rd8, %rd1, %rd28;
	setp.eq.s32 	%p3, %r1, %r2;
	@%p3 bra 	$L__BB9_21;
	setp.lt.s32 	%p4, %r37, 1;
	@%p4 bra 	$L__BB9_33;
	and.b32  	%r8, %r37, 3;
	setp.lt.u32 	%p5, %r37, 4;
	mov.b32 	%r98, 0;
	@%p5 bra 	$L__BB9_16;
	and.b32  	%r98, %r37, 2147483644;
	mov.b32 	%r94, 0;
$L__BB9_7:
	shl.b32 	%r41, %r94, 7;
	add.s32 	%r19, %r41, %r4;
	setp.ge.s32 	%p6, %r19, %r2;
	@%p6 bra 	$L__BB9_9;
	mul.wide.s32 	%rd29, %r19, 4;
	add.s64 	%rd30, %rd7, %rd29;
	ld.global.u32 	%r42, [%rd30];
	min.s32 	%r43, %r42, 127;
	add.s64 	%rd31, %rd8, %rd29;
	st.global.u32 	[%rd31], %r43;
$L__BB9_9:
	add.s32 	%r20, %r19, 128;
	setp.ge.s32 	%p7, %r20, %r2;
	@%p7 bra 	$L__BB9_11;
	mul.wide.s32 	%rd32, %r20, 4;
	add.s64 	%rd33, %rd7, %rd32;
	ld.global.u32 	%r44, [%rd33];
	min.s32 	%r45, %r44, 127;
	add.s64 	%rd34, %rd8, %rd32;
	st.global.u32 	[%rd34], %r45;
$L__BB9_11:
	add.s32 	%r21, %r19, 256;
	setp.ge.s32 	%p8, %r21, %r2;
	@%p8 bra 	$L__BB9_13;
	mul.wide.s32 	%rd35, %r21, 4;
	add.s64 	%rd36, %rd7, %rd35;
	ld.global.u32 	%r46, [%rd36];
	min.s32 	%r47, %r46, 127;
	add.s64 	%rd37, %rd8, %rd35;
	st.global.u32 	[%rd37], %r47;
$L__BB9_13:
	add.s32 	%r22, %r19, 384;
	setp.ge.s32 	%p9, %r22, %r2;
	@%p9 bra 	$L__BB9_15;
	mul.wide.s32 	%rd38, %r22, 4;
	add.s64 	%rd39, %rd7, %rd38;
	ld.global.u32 	%r48, [%rd39];
	min.s32 	%r49, %r48, 127;
	add.s64 	%rd40, %rd8, %rd38;
	st.global.u32 	[%rd40], %r49;
$L__BB9_15:
	add.s32 	%r94, %r94, 4;
	setp.eq.s32 	%p10, %r94, %r98;
	@%p10 bra 	$L__BB9_16;
	bra.uni 	$L__BB9_7;
$L__BB9_16:
	setp.eq.s32 	%p11, %r8, 0;
	@%p11 bra 	$L__BB9_33;
	shl.b32 	%r50, %r98, 7;
	add.s32 	%r100, %r4, %r50;
	neg.s32 	%r99, %r8;
$L__BB9_18:
	.pragma "nounroll";
	mul.wide.s32 	%rd42, %r100, 4;
	add.s64 	%rd15, %rd8, %rd42;
	add.s64 	%rd16, %rd7, %rd42;
	setp.ge.s32 	%p12, %r100, %r2;
	@%p12 bra 	$L__BB9_20;
	ld.global.u32 	%r51, [%rd16];
	min.s32 	%r52, %r51, 127;
	st.global.u32 	[%rd15], %r52;
$L__BB9_20:
	add.s32 	%r100, %r100, 128;
	add.s32 	%r99, %r99, 1;
	setp.ne.s32 	%p13, %r99, 0;
	@%p13 bra 	$L__BB9_18;
	bra.uni 	$L__BB9_33;
$L__BB9_21:
	setp.lt.s32 	%p14, %r37, 1;
	@%p14 bra 	$L__BB9_33;
	and.b32  	%r10, %r37, 7;
	setp.lt.u32 	%p15, %r37, 8;
	mov.b32 	%r96, 0;
	@%p15 bra 	$L__BB9_25;
	and.b32  	%r96, %r37, 2147483640;
	neg.s32 	%r93, %r96;
	mul.wide.u32 	%rd43, %r4, 4;
	add.s64 	%rd60, %rd28, %rd43;
	add.s32 	%r92, %r4, 128;
$L__BB9_24:
	.pragma "nounroll";
	mul.wide.s32 	%rd44, %r92, 4;
	add.s64 	%rd45, %rd28, %rd44;
	add.s64 	%rd46, %rd2, %rd60;
	ld.global.u32 	%r54, [%rd46];
	min.s32 	%r55, %r54, 127;
	add.s64 	%rd47, %rd1, %rd60;
	st.global.u32 	[%rd47], %r55;
	add.s64 	%rd48, %rd2, %rd45;
	ld.global.u32 	%r56, [%rd48];
	min.s32 	%r57, %r56, 127;
	add.s64 	%rd49, %rd1, %rd45;
	st.global.u32 	[%rd49], %r57;
	ld.global.u32 	%r58, [%rd48+512];
	min.s32 	%r59, %r58, 127;
	st.global.u32 	[%rd49+512], %r59;
	ld.global.u32 	%r60, [%rd48+1024];
	min.s32 	%r61, %r60, 127;
	st.global.u32 	[%rd49+1024], %r61;
	ld.global.u32 	%r62, [%rd48+1536];
	min.s32 	%r63, %r62, 127;
	st.global.u32 	[%rd49+1536], %r63;
	ld.global.u32 	%r64, [%rd48+2048];
	min.s32 	%r65, %r64, 127;
	st.global.u32 	[%rd49+2048], %r65;
	ld.global.u32 	%r66, [%rd48+2560];
	min.s32 	%r67, %r66, 127;
	st.global.u32 	[%rd49+2560], %r67;
	ld.global.u32 	%r68, [%rd48+3072];
	min.s32 	%r69, %r68, 127;
	st.global.u32 	[%rd49+3072], %r69;
	add.s32 	%r93, %r93, 8;
	add.s64 	%rd60, %rd60, 4096;
	add.s32 	%r92, %r92, 1024;
	setp.eq.s32 	%p16, %r93, 0;
	@%p16 bra 	$L__BB9_25;
	bra.uni 	$L__BB9_24;
$L__BB9_25:
	setp.eq.s32 	%p17, %r10, 0;
	@%p17 bra 	$L__BB9_33;
	and.b32  	%r25, %r37, 3;
	setp.lt.u32 	%p18, %r10, 4;
	@%p18 bra 	$L__BB9_28;
	shl.b32 	%r70, %r96, 7;
	add.s32 	%r71, %r70, %r4;
	mul.wide.s32 	%rd50, %r71, 4;
	add.s64 	%rd51, %rd7, %rd50;
	ld.global.u32 	%r72, [%rd51];
	min.s32 	%r73, %r72, 127;
	add.s64 	%rd52, %rd8, %rd50;
	st.global.u32 	[%rd52], %r73;
	ld.global.u32 	%r74, [%rd51+512];
	min.s32 	%r75, %r74, 127;
	st.global.u32 	[%rd52+512], %r75;
	ld.global.u32 	%r76, [%rd51+1024];
	min.s32 	%r77, %r76, 127;
	st.global.u32 	[%rd52+1024], %r77;
	ld.global.u32 	%r78, [%rd51+1536];
	min.s32 	%r79, %r78, 127;
	st.global.u32 	[%rd52+1536], %r79;
	add.s32 	%r96, %r96, 4;
$L__BB9_28:
	setp.eq.s32 	%p19, %r25, 0;
	@%p19 bra 	$L__BB9_33;
	setp.eq.s32 	%p20, %r25, 1;
	@%p20 bra 	$L__BB9_31;
	shl.b32 	%r80, %r96, 7;
	add.s32 	%r81, %r80, %r4;
	mul.wide.s32 	%rd53, %r81, 4;
	add.s64 	%rd54, %rd7, %rd53;
	ld.global.u32 	%r82, [%rd54];
	min.s32 	%r83, %r82, 127;
	add.s64 	%rd55, %rd8, %rd53;
	st.global.u32 	[%rd55], %r83;
	ld.global.u32 	%r84, [%rd54+512];
	min.s32 	%r85, %r84, 127;
	st.global.u32 	[%rd55+512], %r85;
	add.s32 	%r96, %r96, 2;
$L__BB9_31:
	and.b32  	%r86, %r37, 1;
	setp.eq.b32 	%p21, %r86, 1;
	not.pred 	%p22, %p21;
	@%p22 bra 	$L__BB9_33;
	shl.b32 	%r87, %r96, 7;
	add.s32 	%r88, %r87, %r4;
	mul.wide.s32 	%rd56, %r88, 4;
	add.s64 	%rd57, %rd7, %rd56;
	ld.global.u32 	%r89, [%rd57];
	min.s32 	%r90, %r89, 127;
	add.s64 	%rd58, %rd8, %rd56;
	st.global.u32 	[%rd58], %r90;
$L__BB9_33:
	ret;

}
	// .globl	_ZN3cub18CUB_300001_SM_10006detail10radix_sort31DeviceRadixSortSingleTileKernelINS1_5radix10policy_hubIiNS0_8NullTypeEyE10Policy1000ELNS0_9SortOrderE0EiS6_yNS1_21identity_decomposer_tEEEvPKT1_PSB_PKT2_PSF_T3_iiT4_
.visible .entry _ZN3cub18CUB_300001_SM_10006detail10radix_sort31DeviceRadixSortSingleTileKernelINS1_5radix10policy_hubIiNS0_8NullTypeEyE10Policy1000ELNS0_9SortOrderE0EiS6_yNS1_21identity_decomposer_tEEEvPKT1_PSB_PKT2_PSF_T3_iiT4_(
	.param .u64 .ptr .align 1 _ZN3cub18CUB_300001_SM_10006detail10radix_sort31DeviceRadixSortSingleTileKernelINS1_5radix10policy_hubIiNS0_8NullTypeEyE10Policy1000ELNS0_9SortOrderE0EiS6_yNS1_21identity_decomposer_tEEEvPKT1_PSB_PKT2_PSF_T3_iiT4__param_0,
	.param .u64 .ptr .align 1 _ZN3cub18CUB_300001_SM_10006detail10radix_sort31DeviceRadixSortSingleTileKernelINS1_5radix10policy_hubIiNS0_8NullTypeEyE10Policy1000ELNS0_9SortOrderE0EiS6_yNS1_21identity_decomposer_tEEEvPKT1_PSB_PKT2_PSF_T3_iiT4__param_1,
	.param .u64 .ptr .align 1 _ZN3cub18CUB_300001_SM_10006detail10radix_sort31DeviceRadixSortSingleTileKernelINS1_5radix10policy_hubIiNS0_8NullTypeEyE10Policy1000ELNS0_9SortOrderE0EiS6_yNS1_21identity_decomposer_tEEEvPKT1_PSB_PKT2_PSF_T3_iiT4__param_2,
	.param .u64 .ptr .align 1 _ZN3cub18CUB_300001_SM_10006detail10radix_sort31DeviceRadixSortSingleTileKernelINS1_5radix10policy_hubIiNS0_8NullTypeEyE10Policy1000ELNS0_9SortOrderE0EiS6_yNS1_21identity_decomposer_tEEEvPKT1_PSB_PKT2_PSF_T3_iiT4__param_3,
	.param .u64 _ZN3cub18CUB_300001_SM_10006detail10radix_sort31DeviceRadixSortSingleTileKernelINS1_5radix10policy_hubIiNS0_8NullTypeEyE10Policy1000ELNS0_9SortOrderE0EiS6_yNS1_21identity_decomposer_tEEEvPKT1_PSB_PKT2_PSF_T3_iiT4__param_4,
	.param .u32 _ZN3cub18CUB_300001_SM_10006detail10radix_sort31DeviceRadixSortSingleTileKernelINS1_5radix10policy_hubIiNS0_8NullTypeEyE10Policy1000ELNS0_9SortOrderE0EiS6_yNS1_21identity_decomposer_tEEEvPKT1_PSB_PKT2_PSF_T3_iiT4__param_5,
	.param .u32 _ZN3cub18CUB_300001_SM_10006detail10radix_sort31DeviceRadixSortSingleTileKernelINS1_5radix10policy_hubIiNS0_8NullTypeEyE10Policy1000ELNS0_9SortOrderE0EiS6_yNS1_21identity_decomposer_tEEEvPKT1_PSB_PKT2_PSF_T3_iiT4__param_6,
	.param .align 1 .b8 _ZN3cub18CUB_300001_SM_10006detail10radix_sort31DeviceRadixSortSingleTileKernelINS1_5radix10policy_hubIiNS0_8NullTypeEyE10Policy1000ELNS0_9SortOrderE0EiS6_yNS1_21identity_decomposer_tEEEvPKT1_PSB_PKT2_PSF_T3_iiT4__param_7[1]
)
.maxntid 256
.minnctapersm 1
{
	.reg .pred 	%p<52>;
	.reg .b16 	%rs<39>;
	.reg .b32 	%r<744>;
	.reg .b64 	%rd<29>;
	// demoted variable
	.shared .align 16 .b8 _ZZN3cub18CUB_300001_SM_10006detail10radix_sort31DeviceRadixSortSingleTileKernelINS1_5radix10policy_hubIiNS0_8NullTypeEyE10Policy1000ELNS0_9SortOrderE0EiS6_yNS1_21identity_decomposer_tEEEvPKT1_PSB_PKT2_PSF_T3_iiT4_E12temp_storage[33856];
	ld.param.u64 	%rd5, [_ZN3cub18CUB_300001_SM_10006detail10radix_sort31DeviceRadixSortSingleTileKernelINS1_5radix10policy_hubIiNS0_8NullTypeEyE10Policy1000ELNS0_9SortOrderE0EiS6_yNS1_21identity_decomposer_tEEEvPKT1_PSB_PKT2_PSF_T3_iiT4__param_0];
	ld.param.u64 	%rd3, [_ZN3cub18CUB_300001_SM_10006detail10radix_sort31DeviceRadixSortSingleTileKernelINS1_5radix10policy_hubIiNS0_8NullTypeEyE10Policy1000ELNS0_9SortOrderE0EiS6_yNS1_21identity_decomposer_tEEEvPKT1_PSB_PKT2_PSF_T3_iiT4__param_1];
	ld.param.u64 	%rd4, [_ZN3cub18CUB_300001_SM_10006detail10radix_sort31DeviceRadixSortSingleTileKernelINS1_5radix10policy_hubIiNS0_8NullTypeEyE10Policy1000ELNS0_9SortOrderE0EiS6_yNS1_21identity_decomposer_tEEEvPKT1_PSB_PKT2_PSF_T3_iiT4__param_4];
	ld.param.u32 	%r189, [_ZN3cub18CUB_300001_SM_10006detail10radix_sort31DeviceRadixSortSingleTileKernelINS1_5radix10policy_hubIiNS0_8NullTypeEyE10Policy1000ELNS0_9SortOrderE0EiS6_yNS1_21identity_decomposer_tEEEvPKT1_PSB_PKT2_PSF_T3_iiT4__param_5];
	ld.param.u32 	%r190, [_ZN3cub18CUB_300001_SM_10006detail10radix_sort31DeviceRadixSortSingleTileKernelINS1_5radix10policy_hubIiNS0_8NullTypeEyE10Policy1000ELNS0_9SortOrderE0EiS6_yNS1_21identity_decomposer_tEEEvPKT1_PSB_PKT2_PSF_T3_iiT4__param_6];
	cvta.to.global.u64 	%rd6, %rd5;
	cvt.u32.u64 	%r1, %rd4;
	mov.u32 	%r2, %tid.x;
	mul.lo.s32 	%r3, %r2, 19;
	setp.ge.s32 	%p1, %r3, %r1;
	mul.wide.u32 	%rd7, %r3, 4;
	add.s64 	%rd1, %rd6, %rd7;
	mov.b32 	%r741, -1;
	@%p1 bra 	$L__BB10_2;
	ld.global.u32 	%r192, [%rd1];
	xor.b32  	%r741, %r192, -2147483648;
$L__BB10_2:
	add.s32 	%r194, %r3, 1;
	setp.ge.s32 	%p2, %r194, %r1;
	mov.b32 	%r740, -1;
	@%p2 bra 	$L__BB10_4;
	ld.global.u32 	%r195, [%rd1+4];
	xor.b32  	%r740, %r195, -2147483648;
$L__BB10_4:
	add.s32 	%r197, %r3, 2;
	setp.ge.s32 	%p3, %r197, %r1;
	mov.b32 	%r739, -1;
	@%p3 bra 	$L__BB10_6;
	ld.global.u32 	%r198, [%rd1+8];
	xor.b32  	%r739, %r198, -2147483648;
$L__BB10_6:
	add.s32 	%r200, %r3, 3;
	setp.ge.s32 	%p4, %r200, %r1;
	mov.b32 	%r738, -1;
	@%p4 bra 	$L__BB10_8;
	ld.global.u32 	%r201, [%rd1+12];
	xor.b32  	%r738, %r201, -2147483648;
$L__BB10_8:
	add.s32 	%r203, %r3, 4;
	setp.ge.s32 	%p5, %r203, %r1;
	mov.b32 	%r737, -1;
	@%p5 bra 	$L__BB10_10;
	ld.global.u32 	%r204, [%rd1+16];
	xor.b32  	%r737, %r204, -2147483648;
$L__BB10_10:
	add.s32 	%r206, %r3, 5;
	setp.ge.s32 	%p6, %r206, %r1;
	mov.b32 	%r736, -1;
	@%p6 bra 	$L__BB10_12;
	ld.global.u32 	%r207, [%rd1+20];
	xor.b32  	%r736, %r207, -2147483648;
$L__BB10_12:
	add.s32 	%r209, %r3, 6;
	setp.ge.s32 	%p7, %r209, %r1;
	mov.b32 	%r735, -1;
	@%p7 bra 	$L__BB10_14;
	ld.global.u32 	%r210, [%rd1+24];
	xor.b32  	%r735, %r210, -2147483648;
$L__BB10_14:
	add.s32 	%r212, %r3, 7;
	setp.ge.s32 	%p8, %r212, %r1;
	mov.b32 	%r734, -1;
	@%p8 bra 	$L__BB10_16;
	ld.global.u32 	%r213, [%rd1+28];
	xor.b32  	%r734, %r213, -2147483648;
$L__BB10_16:
	add.s32 	%r215, %r3, 8;
	setp.ge.s32 	%p9, %r215, %r1;
	mov.b32 	%r733, -1;
	@%p9 bra 	$L__BB10_18;
	ld.global.u32 	%r216, [%rd1+32];
	xor.b32  	%r733, %r216, -2147483648;
$L__BB10_18:
	add.s32 	%r218, %r3, 9;
	setp.ge.s32 	%p10, %r218, %r1;
	mov.b32 	%r732, -1;
	@%p10 bra 	$L__BB10_20;
	ld.global.u32 	%r219, [%rd1+36];
	xor.b32  	%r732, %r219, -2147483648;
$L__BB10_20:
	add.s32 	%r221, %r3, 10;
	setp.ge.s32 	%p11, %r221, %r1;
	mov.b32 	%r731, -1;
	@%p11 bra 	$L__BB10_22;
	ld.global.u32 	%r222, [%rd1+40];
	xor.b32  	%r731, %r222, -2147483648;
$L__BB10_22:
	add.s32 	%r224, %r3, 11;
	setp.ge.s32 	%p12, %r224, %r1;
	mov.b32 	%r730, -1;
	@%p12 bra 	$L__BB10_24;
	ld.global.u32 	%r225, [%rd1+44];
	xor.b32  	%r730, %r225, -2147483648;
$L__BB10_24:
	add.s32 	%r227, %r3, 12;
	setp.ge.s32 	%p13, %r227, %r1;
	mov.b32 	%r729, -1;
	@%p13 bra 	$L__BB10_26;
	ld.global.u32 	%r228, [%rd1+48];
	xor.b32  	%r729, %r228, -2147483648;
$L__BB10_26:
	add.s32 	%r230, %r3, 13;
	setp.ge.s32 	%p14, %r230, %r1;
	mov.b32 	%r728, -1;
	@%p14 bra 	$L__BB10_28;
	ld.global.u32 	%r231, [%rd1+52];
	xor.b32  	%r728, %r231, -2147483648;
$L__BB10_28:
	add.s32 	%r233, %r3, 14;
	setp.ge.s32 	%p15, %r233, %r1;
	mov.b32 	%r727, -1;
	@%p15 bra 	$L__BB10_30;
	ld.global.u32 	%r234, [%rd1+56];
	xor.b32  	%r727, %r234, -2147483648;
$L__BB10_30:
	add.s32 	%r236, %r3, 15;
	setp.ge.s32 	%p16, %r236, %r1;
	mov.b32 	%r726, -1;
	@%p16 bra 	$L__BB10_32;
	ld.global.u32 	%r237, [%rd1+60];
	xor.b32  	%r726, %r237, -2147483648;
$L__BB10_32:
	add.s32 	%r239, %r3, 16;
	setp.ge.s32 	%p17, %r239, %r1;
	mov.b32 	%r725, -1;
	@%p17 bra 	$L__BB10_34;
	ld.global.u32 	%r240, [%rd1+64];
	xor.b32  	%r725, %r240, -2147483648;
$L__BB10_34:
	add.s32 	%r242, %r3, 17;
	setp.ge.s32 	%p18, %r242, %r1;
	mov.b32 	%r724, -1;
	@%p18 bra 	$L__BB10_36;
	ld.global.u32 	%r243, [%rd1+68];
	xor.b32  	%r724, %r243, -2147483648;
$L__BB10_36:
	add.s32 	%r245, %r3, 18;
	setp.ge.s32 	%p19, %r245, %r1;
	mov.b32 	%r723, -1;
	@%p19 bra 	$L__BB10_38;
	ld.global.u32 	%r246, [%rd1+72];
	xor.b32  	%r723, %r246, -2147483648;
$L__BB10_38:
	bar.sync 	0;
	shr.u32 	%r42, %r2, 5;
	shl.b32 	%r248, %r2, 2;
	mov.u32 	%r249, _ZZN3cub18CUB_300001_SM_10006detail10radix_sort31DeviceRadixSortSingleTileKernelINS1_5radix10policy_hubIiNS0_8NullTypeEyE10Policy1000ELNS0_9SortOrderE0EiS6_yNS1_21identity_decomposer_tEEEvPKT1_PSB_PKT2_PSF_T3_iiT4_E12temp_storage;
	add.s32 	%r43, %r249, %r248;
	shl.b32 	%r250, %r2, 7;
	add.s32 	%r44, %r43, %r250;
	shl.b32 	%r251, %r42, 2;
	add.s32 	%r252, %r249, %r251;
	add.s32 	%r45, %r252, 33792;
	mad.lo.s32 	%r46, %r2, -56, %r44;
	add.s32 	%r722, %r189, 6;
	sub.s32 	%r721, %r190, %r189;
$L__BB10_39:
	add.s32 	%r312, %r722, -6;
	min.s32 	%r255, %r721, 6;
	mov.b32 	%r341, 0;
	st.shared.u32 	[%r43], %r341;
	st.shared.u32 	[%r43+1024], %r341;
	st.shared.u32 	[%r43+2048], %r341;
	st.shared.u32 	[%r43+3072], %r341;
	st.shared.u32 	[%r43+4096], %r341;
	st.shared.u32 	[%r43+5120], %r341;
	st.shared.u32 	[%r43+6144], %r341;
	st.shared.u32 	[%r43+7168], %r341;
	st.shared.u32 	[%r43+8192], %r341;
	st.shared.u32 	[%r43+9216], %r341;
	st.shared.u32 	[%r43+10240], %r341;
	st.shared.u32 	[%r43+11264], %r341;
	st.shared.u32 	[%r43+12288], %r341;
	st.shared.u32 	[%r43+13312], %r341;
	st.shared.u32 	[%r43+14336], %r341;
	st.shared.u32 	[%r43+15360], %r341;
	st.shared.u32 	[%r43+16384], %r341;
	st.shared.u32 	[%r43+17408], %r341;
	st.shared.u32 	[%r43+18432], %r341;
	st.shared.u32 	[%r43+19456], %r341;
	st.shared.u32 	[%r43+20480], %r341;
	st.shared.u32 	[%r43+21504], %r341;
	st.shared.u32 	[%r43+22528], %r341;
	st.shared.u32 	[%r43+23552], %r341;
	st.shared.u32 	[%r43+24576], %r341;
	st.shared.u32 	[%r43+25600], %r341;
	st.shared.u32 	[%r43+26624], %r341;
	st.shared.u32 	[%r43+27648], %r341;
	st.shared.u32 	[%r43+28672], %r341;
	st.shared.u32 	[%r43+29696], %r341;
	st.shared.u32 	[%r43+30720], %r341;
	st.shared.u32 	[%r43+31744], %r341;
	st.shared.u32 	[%r43+32768], %r341;
	// begin inline asm
	bmsk.clamp.b32 %r253, %r341, %r255;
	// end inline asm
	// begin inline asm
	shr.b32 %r256, %r741, %r312;
	// end inline asm
	and.b32  	%r344, %r253, %r256;
	shl.b32 	%r345, %r344, 10;
	and.b32  	%r346, %r345, 31744;
	add.s32 	%r347, %r43, %r346;
	shr.u32 	%r348, %r344, 4;
	and.b32  	%r349, %r348, 268435454;
	add.s32 	%r71, %r347, %r349;
	ld.shared.u16 	%rs1, [%r71];
	add.s16 	%rs20, %rs1, 1;
	st.shared.u16 	[%r71], %rs20;
	// begin inline asm
	shr.b32 %r259, %r740, %r312;
	// end inline asm
	and.b32  	%r350, %r253, %r259;
	shl.b32 	%r351, %r350, 10;
	and.b32  	%r352, %r351, 31744;
	add.s32 	%r353, %r43, %r352;
	shr.u32 	%r354, %r350, 4;
	and.b32  	%r355, %r354, 268435454;
	add.s32 	%r72, %r353, %r355;
	ld.shared.u16 	%rs2, [%r72];
	add.s16 	%rs21, %rs2, 1;
	st.shared.u16 	[%r72], %rs21;
	// begin inline asm
	shr.b32 %r262, %r739, %r312;
	// end inline asm
	and.b32  	%r356, %r253, %r262;
	shl.b32 	%r357, %r356, 10;
	and.b32  	%r358, %r357, 31744;
	add.s32 	%r359, %r43, %r358;
	shr.u32 	%r360, %r356, 4;
	and.b32  	%r361, %r360, 268435454;
	add.s32 	%r73, %r359, %r361;
	ld.shared.u16 	%rs3, [%r73];
	add.s16 	%rs22, %rs3, 1;
	st.shared.u16 	[%r73], %rs22;
	// begin inline asm
	shr.b32 %r265, %r738, %r312;
	// end inline asm
	and.b32  	%r362, %r253, %r265;
	shl.b32 	%r363, %r362, 10;
	and.b32  	%r364, %r363, 31744;
	add.s32 	%r365, %r43, %r364;
	shr.u32 	%r366, %r362, 4;
	and.b32  	%r367, %r366, 268435454;
	add.s32 	%r74, %r365, %r367;
	ld.shared.u16 	%rs4, [%r74];
	add.s16 	%rs23, %rs4, 1;
	st.shared.u16 	[%r74], %rs23;
	// begin inline asm
	shr.b32 %r268, %r737, %r312;
	// end inline asm
	and.b32  	%r368, %r253, %r268;
	shl.b32 	%r369, %r368, 10;
	and.b32  	%r370, %r369, 31744;
	add.s32 	%r371, %r43, %r370;
	shr.u32 	%r372, %r368, 4;
	and.b32  	%r373, %r372, 268435454;
	add.s32 	%r75, %r371, %r373;
	ld.shared.u16 	%rs5, [%r75];
	add.s16 	%rs24, %rs5, 1;
	st.shared.u16 	[%r75], %rs24;
	// begin inline asm
	shr.b32 %r271, %r736, %r312;
	// end inline asm
	and.b32  	%r374, %r253, %r271;
	shl.b32 	%r375, %r374, 10;
	and.b32  	%r376, %r375, 31744;
	add.s32 	%r377, %r43, %r376;
	shr.u32 	%r378, %r374, 4;
	and.b32  	%r379, %r378, 268435454;
	add.s32 	%r76, %r377, %r379;
	ld.shared.u16 	%rs6, [%r76];
	add.s16 	%rs25, %rs6, 1;
	st.shared.u16 	[%r76], %rs25;
	// begin inline asm
	shr.b32 %r274, %r735, %r312;
	// end inline asm
	and.b32  	%r380, %r253, %r274;
	shl.b32 	%r381, %r380, 10;
	and.b32  	%r382, %r381, 31744;
	add.s32 	%r383, %r43, %r382;
	shr.u32 	%r384, %r380, 4;
	and.b32  	%r385, %r384, 268435454;
	add.s32 	%r77, %r383, %r385;
	ld.shared.u16 	%rs7, [%r77];
	add.s16 	%rs26, %rs7, 1;
	st.shared.u16 	[%r77], %rs26;
	// begin inline asm
	shr.b32 %r277, %r734, %r312;
	// end inline asm
	and.b32  	%r386, %r253, %r277;
	shl.b32 	%r387, %r386, 10;
	and.b32  	%r388, %r387, 31744;
	add.s32 	%r389, %r43, %r388;
	shr.u32 	%r390, %r386, 4;
	and.b32  	%r391, %r390, 268435454;
	add.s32 	%r78, %r389, %r391;
	ld.shared.u16 	%rs8, [%r78];
	add.s16 	%rs27, %rs8, 1;
	st.shared.u16 	[%r78], %rs27;
	// begin inline asm
	shr.b32 %r280, %r733, %r312;
	// end inline asm
	and.b32  	%r392, %r253, %r280;
	shl.b32 	%r393, %r392, 10;
	and.b32  	%r394, %r393, 31744;
	add.s32 	%r395, %r43, %r394;
	shr.u32 	%r396, %r392, 4;
	and.b32  	%r397, %r396, 268435454;
	add.s32 	%r79, %r395, %r397;
	ld.shared.u16 	%rs9, [%r79];
	add.s16 	%rs28, %rs9, 1;
	st.shared.u16 	[%r79], %rs28;
	// begin inline asm
	shr.b32 %r283, %r732, %r312;
	// end inline asm
	and.b32  	%r398, %r253, %r283;
	shl.b32 	%r399, %r398, 10;
	and.b32  	%r400, %r399, 31744;
	add.s32 	%r401, %r43, %r400;
	shr.u32 	%r402, %r398, 4;
	and.b32  	%r403, %r402, 268435454;
	add.s32 	%r80, %r401, %r403;
	ld.shared.u16 	%rs10, [%r80];
	add.s16 	%rs29, %rs10, 1;
	st.shared.u16 	[%r80], %rs29;
	// begin inline asm
	shr.b32 %r286, %r731, %r312;
	// end inline asm
	and.b32  	%r404, %r253, %r286;
	shl.b32 	%r405, %r404, 10;
	and.b32  	%r406, %r405, 31744;
	add.s32 	%r407, %r43, %r406;
	shr.u32 	%r408, %r404, 4;
	and.b32  	%r409, %r408, 268435454;
	add.s32 	%r81, %r407, %r409;
	ld.shared.u16 	%rs11, [%r81];
	add.s16 	%rs30, %rs11, 1;
	st.shared.u16 	[%r81], %rs30;
	// begin inline asm
	shr.b32 %r289, %r730, %r312;
	// end inline asm
	and.b32  	%r410, %r253, %r289;
	shl.b32 	%r411, %r410, 10;
	and.b32  	%r412, %r411, 31744;
	add.s32 	%r413, %r43, %r412;
	shr.u32 	%r414, %r410, 4;
	and.b32  	%r415, %r414, 268435454;
	add.s32 	%r82, %r413, %r415;
	ld.shared.u16 	%rs12, [%r82];
	add.s16 	%rs31, %rs12, 1;
	st.shared.u16 	[%r82], %rs31;
	// begin inline asm
	shr.b32 %r292, %r729, %r312;
	// end inline asm
	and.b32  	%r416, %r253, %r292;
	shl.b32 	%r417, %r416, 10;
	and.b32  	%r418, %r417, 31744;
	add.s32 	%r419, %r43, %r418;
	shr.u32 	%r420, %r416, 4;
	and.b32  	%r421, %r420, 268435454;
	add.s32 	%r83, %r419, %r421;
	ld.shared.u16 	%rs13, [%r83];
	add.s16 	%rs32, %rs13, 1;
	st.shared.u16 	[%r83], %rs32;
	// begin inline asm
	shr.b32 %r295, %r728, %r312;
	// end inline asm
	and.b32  	%r422, %r253, %r295;
	shl.b32 	%r423, %r422, 10;
	and.b32  	%r424, %r423, 31744;
	add.s32 	%r425, %r43, %r424;
	shr.u32 	%r426, %r422, 4;
	and.b32  	%r427, %r426, 268435454;
	add.s32 	%r84, %r425, %r427;
	ld.shared.u16 	%rs14, [%r84];
	add.s16 	%rs33, %rs14, 1;
	st.shared.u16 	[%r84], %rs33;
	// begin inline asm
	shr.b32 %r298, %r727, %r312;
	// end inline asm
	and.b32  	%r428, %r253, %r298;
	shl.b32 	%r429, %r428, 10;
	and.b32  	%r430, %r429, 31744;
	add.s32 	%r431, %r43, %r430;
	shr.u32 	%r432, %r428, 4;
	and.b32  	%r433, %r432, 268435454;
	add.s32 	%r85, %r431, %r433;
	ld.shared.u16 	%rs15, [%r85];
	add.s16 	%rs34, %rs15, 1;
	st.shared.u16 	[%r85], %rs34;
	// begin inline asm
	shr.b32 %r301, %r726, %r312;
	// end inline asm
	and.b32  	%r434, %r253, %r301;
	shl.b32 	%r435, %r434, 10;
	and.b32  	%r436, %r435, 31744;
	add.s32 	%r437, %r43, %r436;
	shr.u32 	%r438, %r434, 4;
	and.b32  	%r439, %r438, 268435454;
	add.s32 	%r86, %r437, %r439;
	ld.shared.u16 	%rs16, [%r86];
	add.s16 	%rs35, %rs16, 1;
	st.shared.u16 	[%r86], %rs35;
	// begin inline asm
	shr.b32 %r304, %r725, %r312;
	// end inline asm
	and.b32  	%r440, %r253, %r304;
	shl.b32 	%r441, %r440, 10;
	and.b32  	%r442, %r441, 31744;
	add.s32 	%r443, %r43, %r442;
	shr.u32 	%r444, %r440, 4;
	and.b32  	%r445, %r444, 268435454;
	add.s32 	%r87, %r443, %r445;
	ld.shared.u16 	%rs17, [%r87];
	add.s16 	%rs36, %rs17, 1;
	st.shared.u16 	[%r87], %rs36;
	// begin inline asm
	shr.b32 %r307, %r724, %r312;
	// end inline asm
	and.b32  	%r446, %r253, %r307;
	shl.b32 	%r447, %r446, 10;
	and.b32  	%r448, %r447, 31744;
	add.s32 	%r449, %r43, %r448;
	shr.u32 	%r450, %r446, 4;
	and.b32  	%r451, %r450, 268435454;
	add.s32 	%r88, %r449, %r451;
	ld.shared.u16 	%rs18, [%r88];
	add.s16 	%rs37, %rs18, 1;
	st.shared.u16 	[%r88], %rs37;
	// begin inline asm
	shr.b32 %r310, %r723, %r312;
	// end inline asm
	and.b32  	%r452, %r253, %r310;
	shl.b32 	%r453, %r452, 10;
	and.b32  	%r454, %r453, 31744;
	add.s32 	%r455, %r43, %r454;
	shr.u32 	%r456, %r452, 4;
	and.b32  	%r457, %r456, 268435454;
	add.s32 	%r89, %r455, %r457;
	ld.shared.u16 	%rs19, [%r89];
	add.s16 	%rs38, %rs19, 1;
	st.shared.u16 	[%r89], %rs38;
	bar.sync 	0;
	ld.shared.u32 	%r90, [%r44];
	ld.shared.u32 	%r458, [%r44+4];
	ld.shared.u32 	%r459, [%r44+8];
	ld.shared.u32 	%r460, [%r44+12];
	ld.shared.u32 	%r461, [%r44+16];
	ld.shared.u32 	%r462, [%r44+20];
	ld.shared.u32 	%r463, [%r44+24];
	ld.shared.u32 	%r464, [%r44+28];
	ld.shared.u32 	%r465, [%r44+32];
	ld.shared.u32 	%r466, [%r44+36];
	ld.shared.u32 	%r467, [%r44+40];
	ld.shared.u32 	%r468, [%r44+44];
	ld.shared.u32 	%r469, [%r44+48];
	ld.shared.u32 	%r470, [%r44+52];
	ld.shared.u32 	%r471, [%r44+56];
	ld.shared.u32 	%r472, [%r44+60];
	ld.shared.u32 	%r473, [%r44+64];
	ld.shared.u32 	%r474, [%r44+68];
	ld.shared.u32 	%r475, [%r44+72];
	ld.shared.u32 	%r476, [%r44+76];
	ld.shared.u32 	%r477, [%r44+80];
	ld.shared.u32 	%r478, [%r44+84];
	ld.shared.u32 	%r479, [%r44+88];
	ld.shared.u32 	%r480, [%r44+92];
	ld.shared.u32 	%r481, [%r44+96];
	ld.shared.u32 	%r482, [%r44+100];
	ld.shared.u32 	%r483, [%r44+104];
	ld.shared.u32 	%r484, [%r44+108];
	ld.shared.u32 	%r485, [%r44+112];
	ld.shared.u32 	%r486, [%r44+116];
	ld.shared.u32 	%r487, [%r44+120];
	ld.shared.u32 	%r488, [%r44+124];
	ld.shared.u32 	%r489, [%r44+128];
	add.s32 	%r91, %r458, %r90;
	add.s32 	%r92, %r459, %r91;
	add.s32 	%r93, %r460, %r92;
	add.s32 	%r94, %r461, %r93;
	add.s32 	%r95, %r462, %r94;
	add.s32 	%r96, %r463, %r95;
	add.s32 	%r97, %r464, %r96;
	add.s32 	%r98, %r465, %r97;
	add.s32 	%r99, %r466, %r98;
	add.s32 	%r100, %r467, %r99;
	add.s32 	%r101, %r468, %r100;
	add.s32 	%r102, %r469, %r101;
	add.s32 	%r103, %r470, %r102;
	add.s32 	%r104, %r471, %r103;
	add.s32 	%r105, %r472, %r104;
	add.s32 	%r106, %r473, %r105;
	add.s32 	%r107, %r474, %r106;
	add.s32 	%r108, %r475, %r107;
	add.s32 	%r109, %r476, %r108;
	add.s32 	%r110, %r477, %r109;
	add.s32 	%r111, %r478, %r110;
	add.s32 	%r112, %r479, %r111;
	add.s32 	%r113, %r480, %r112;
	add.s32 	%r114, %r481, %r113;
	add.s32 	%r115, %r482, %r114;
	add.s32 	%r116, %r483, %r115;
	add.s32 	%r117, %r484, %r116;
	add.s32 	%r118, %r485, %r117;
	add.s32 	%r119, %r486, %r118;
	add.s32 	%r120, %r487, %r119;
	add.s32 	%r121, %r488, %r120;
	add.s32 	%r318, %r489, %r121;
	// begin inline asm
	mov.u32 %r313, %laneid;
	// end inline asm
	mov.b32 	%r316, 1;
	mov.b32 	%r343, -1;
	// begin inline asm
	{  .reg .u32 r0;  .reg .pred p;  shfl.sync.up.b32 r0|p, %r318, %r316, %r341, %r343;  @p add.u32 r0, r0, %r318;  mov.u32 %r314, r0;}
	// end inline asm
	mov.b32 	%r322, 2;
	// begin inline asm
	{  .reg .u32 r0;  .reg .pred p;  shfl.sync.up.b32 r0|p, %r314, %r322, %r341, %r343;  @p add.u32 r0, r0, %r314;  mov.u32 %r320, r0;}
	// end inline asm
	mov.b32 	%r328, 4;
	// begin inline asm
	{  .reg .u32 r0;  .reg .pred p;  shfl.sync.up.b32 r0|p, %r320, %r328, %r341, %r343;  @p add.u32 r0, r0, %r320;  mov.u32 %r326, r0;}
	// end inline asm
	mov.b32 	%r334, 8;
	// begin inline asm
	{  .reg .u32 r0;  .reg .pred p;  shfl.sync.up.b32 r0|p, %r326, %r334, %r341, %r343;  @p add.u32 r0, r0, %r326;  mov.u32 %r332, r0;}
	// end inline asm
	mov.b32 	%r340, 16;
	// begin inline asm
	{  .reg .u32 r0;  .reg .pred p;  shfl.sync.up.b32 r0|p, %r332, %r340, %r341, %r343;  @p add.u32 r0, r0, %r332;  mov.u32 %r338, r0;}
	// end inline asm
	setp.ne.s32 	%p20, %r313, 31;
	@%p20 bra 	$L__BB10_41;
	st.shared.u32 	[%r45], %r338;
$L__BB10_41:
	sub.s32 	%r490, %r338, %r318;
	setp.gt.u32 	%p21, %r2, 31;
	setp.eq.s32 	%p22, %r42, 7;
	setp.eq.s32 	%p23, %r42, 6;
	setp.eq.s32 	%p24, %r42, 5;
	setp.eq.s32 	%p25, %r42, 4;
	setp.eq.s32 	%p26, %r42, 3;
	setp.eq.s32 	%p27, %r42, 2;
	setp.eq.s32 	%p28, %r42, 1;
	bar.sync 	0;
	ld.shared.v4.u32 	{%r491, %r492, %r493, %r494}, [_ZZN3cub18CUB_300001_SM_10006detail10radix_sort31DeviceRadixSortSingleTileKernelINS1_5radix10policy_hubIiNS0_8NullTypeEyE10Policy1000ELNS0_9SortOrderE0EiS6_yNS1_21identity_decomposer_tEEEvPKT1_PSB_PKT2_PSF_T3_iiT4_E12temp_storage+33792];
	selp.b32 	%r495, %r491, %r742, %p28;
	add.s32 	%r496, %r492, %r491;
	selp.b32 	%r497, %r496, %r495, %p27;
	add.s32 	%r498, %r496, %r493;
	selp.b32 	%r499, %r498, %r497, %p26;
	add.s32 	%r500, %r498, %r494;
	selp.b32 	%r501, %r500, %r499, %p25;
	ld.shared.v4.u32 	{%r502, %r503, %r504, %r505}, [_ZZN3cub18CUB_300001_SM_10006detail10radix_sort31DeviceRadixSortSingleTileKernelINS1_5radix10policy_hubIiNS0_8NullTypeEyE10Policy1000ELNS0_9SortOrderE0EiS6_yNS1_21identity_decomposer_tEEEvPKT1_PSB_PKT2_PSF_T3_iiT4_E12temp_storage+33808];
	add.s32 	%r506, %r500, %r502;
	selp.b32 	%r507, %r506, %r501, %p24;
	add.s32 	%r508, %r506, %r503;
	selp.b32 	%r509, %r508, %r507, %p23;
	add.s32 	%r510, %r508, %r504;
	selp.b32 	%r742, %r510, %r509, %p22;
	add.s32 	%r126, %r510, %r505;
	setp.ne.s32 	%p29, %r313, 0;
	selp.b32 	%r511, %r490, 0, %p29;
	add.s32 	%r512, %r742, %r511;
	or.pred  	%p30, %p21, %p29;
	selp.b32 	%r743, %r512, %r490, %p21;
	@%p30 bra 	$L__BB10_43;
	shl.b32 	%r743, %r126, 16;
	st.shared.u32 	[_ZZN3cub18CUB_300001_SM_10006detail10radix_sort31DeviceRadixSortSingleTileKernelINS1_5radix10policy_hubIiNS0_8NullTypeEyE10Policy1000ELNS0_9SortOrderE0EiS6_yNS1_21identity_decomposer_tEEEvPKT1_PSB_PKT2_PSF_T3_iiT4_E12temp_storage+33832], %r743;
$L__BB10_43:
	setp.eq.s32 	%p31, %r2, 0;
	bar.sync 	0;
	ld.shared.u32 	%r513, [_ZZN3cub18CUB_300001_SM_10006detail10radix_sort31DeviceRadixSortSingleTileKernelINS1_5radix10policy_hubIiNS0_8NullTypeEyE10Policy1000ELNS0_9SortOrderE0EiS6_yNS1_21identity_decomposer_tEEEvPKT1_PSB_PKT2_PSF_T3_iiT4_E12temp_storage+33832];
	selp.b32 	%r514, 0, %r513, %p31;
	add.s32 	%r515, %r743, %r514;
	add.s32 	%r516, %r90, %r515;
	add.s32 	%r517, %r91, %r515;
	add.s32 	%r518, %r92, %r515;
	add.s32 	%r519, %r93, %r515;
	add.s32 	%r520, %r94, %r515;
	add.s32 	%r521, %r95, %r515;
	add.s32 	%r522, %r96, %r515;
	add.s32 	%r523, %r97, %r515;
	add.s32 	%r524, %r98, %r515;
	add.s32 	%r525, %r99, %r515;
	add.s32 	%r526, %r100, %r515;
	add.s32 	%r527, %r101, %r515;
	add.s32 	%r528, %r102, %r515;
	add.s32 	%r529, %r103, %r515;
	add.s32 	%r530, %r104, %r515;
	add.s32 	%r531, %r105, %r515;
	add.s32 	%r532, %r106, %r515;
	add.s32 	%r533, %r107, %r515;
	add.s32 	%r534, %r108, %r515;
	add.s32 	%r535, %r109, %r515;
	add.s32 	%r536, %r110, %r515;
	add.s32 	%r537, %r111, %r515;
	add.s32 	%r538, %r112, %r515;
	add.s32 	%r539, %r113, %r515;
	add.s32 	%r540, %r114, %r515;
	add.s32 	%r541, %r115, %r515;
	add.s32 	%r542, %r116, %r515;
	add.s32 	%r543, %r117, %r515;
	add.s32 	%r544, %r118, %r515;
	add.s32 	%r545, %r119, %r515;
	add.s32 	%r546, %r120, %r515;
	add.s32 	%r547, %r121, %r515;
	st.shared.u32 	[%r44], %r515;
	st.shared.u32 	[%r44+4], %r516;
	st.shared.u32 	[%r44+8], %r517;
	st.shared.u32 	[%r44+12], %r518;
	st.shared.u32 	[%r44+16], %r519;
	st.shared.u32 	[%r44+20], %r520;
	st.shared.u32 	[%r44+24], %r521;
	st.shared.u32 	[%r44+28], %r522;
	st.shared.u32 	[%r44+32], %r523;
	st.shared.u32 	[%r44+36], %r524;
	st.shared.u32 	[%r44+40], %r525;
	st.shared.u32 	[%r44+44], %r526;
	st.shared.u32 	[%r44+48], %r527;
	st.shared.u32 	[%r44+52], %r528;
	st.shared.u32 	[%r44+56], %r529;
	st.shared.u32 	[%r44+60], %r530;
	st.shared.u32 	[%r44+64], %r531;
	st.shared.u32 	[%r44+68], %r532;
	st.shared.u32 	[%r44+72], %r533;
	st.shared.u32 	[%r44+76], %r534;
	st.shared.u32 	[%r44+80], %r535;
	st.shared.u32 	[%r44+84], %r536;
	st.shared.u32 	[%r44+88], %r537;
	st.shared.u32 	[%r44+92], %r538;
	st.shared.u32 	[%r44+96], %r539;
	st.shared.u32 	[%r44+100], %r540;
	st.shared.u32 	[%r44+104], %r541;
	st.shared.u32 	[%r44+108], %r542;
	st.shared.u32 	[%r44+112], %r543;
	st.shared.u32 	[%r44+116], %r544;
	st.shared.u32 	[%r44+120], %r545;
	st.shared.u32 	[%r44+124], %r546;
	st.shared.u32 	[%r44+128], %r547;
	bar.sync 	0;
	cvt.u32.u16 	%r548, %rs1;
	ld.shared.u16 	%r549, [%r71];
	add.s32 	%r130, %r549, %r548;
	cvt.u32.u16 	%r550, %rs2;
	ld.shared.u16 	%r551, [%r72];
	add.s32 	%r131, %r551, %r550;
	cvt.u32.u16 	%r552, %rs3;
	ld.shared.u16 	%r553, [%r73];
	add.s32 	%r132, %r553, %r552;
	cvt.u32.u16 	%r554, %rs4;
	ld.shared.u16 	%r555, [%r74];
	add.s32 	%r133, %r555, %r554;
	cvt.u32.u16 	%r556, %rs5;
	ld.shared.u16 	%r557, [%r75];
	add.s32 	%r134, %r557, %r556;
	cvt.u32.u16 	%r558, %rs6;
	ld.shared.u16 	%r559, [%r76];
	add.s32 	%r135, %r559, %r558;
	cvt.u32.u16 	%r560, %rs7;
	ld.shared.u16 	%r561, [%r77];
	add.s32 	%r136, %r561, %r560;
	cvt.u32.u16 	%r562, %rs8;
	ld.shared.u16 	%r563, [%r78];
	add.s32 	%r137, %r563, %r562;
	cvt.u32.u16 	%r564, %rs9;
	ld.shared.u16 	%r565, [%r79];
	add.s32 	%r138, %r565, %r564;
	cvt.u32.u16 	%r566, %rs10;
	ld.shared.u16 	%r567, [%r80];
	add.s32 	%r139, %r567, %r566;
	cvt.u32.u16 	%r568, %rs11;
	ld.shared.u16 	%r569, [%r81];
	add.s32 	%r140, %r569, %r568;
	cvt.u32.u16 	%r570, %rs12;
	ld.shared.u16 	%r571, [%r82];
	add.s32 	%r141, %r571, %r570;
	cvt.u32.u16 	%r572, %rs13;
	ld.shared.u16 	%r573, [%r83];
	add.s32 	%r142, %r573, %r572;
	cvt.u32.u16 	%r574, %rs14;
	ld.shared.u16 	%r575, [%r84];
	add.s32 	%r143, %r575, %r574;
	cvt.u32.u16 	%r576, %rs15;
	ld.shared.u16 	%r577, [%r85];
	add.s32 	%r144, %r577, %r576;
	cvt.u32.u16 	%r578, %rs16;
	ld.shared.u16 	%r579, [%r86];
	add.s32 	%r145, %r579, %r578;
	cvt.u32.u16 	%r580, %rs17;
	ld.shared.u16 	%r581, [%r87];
	add.s32 	%r146, %r581, %r580;
	cvt.u32.u16 	%r582, %rs18;
	ld.shared.u16 	%r583, [%r88];
	add.s32 	%r147, %r583, %r582;
	cvt.u32.u16 	%r584, %rs19;
	ld.shared.u16 	%r585, [%r89];
	add.s32 	%r148, %r585, %r584;
	bar.sync 	0;
	setp.lt.s32 	%p32, %r722, %r190;
	@%p32 bra 	$L__BB10_83;
	cvt.u64.u32 	%rd8, %r2;
	shl.b32 	%r586, %r130, 2;
	mov.u32 	%r587, _ZZN3cub18CUB_300001_SM_10006detail10radix_sort31DeviceRadixSortSingleTileKernelINS1_5radix10policy_hubIiNS0_8NullTypeEyE10Policy1000ELNS0_9SortOrderE0EiS6_yNS1_21identity_decomposer_tEEEvPKT1_PSB_PKT2_PSF_T3_iiT4_E12temp_storage;
	add.s32 	%r588, %r587, %r586;
	st.shared.u32 	[%r588], %r741;
	shl.b32 	%r589, %r131, 2;
	add.s32 	%r590, %r587, %r589;
	st.shared.u32 	[%r590], %r740;
	shl.b32 	%r591, %r132, 2;
	add.s32 	%r592, %r587, %r591;
	st.shared.u32 	[%r592], %r739;
	shl.b32 	%r593, %r133, 2;
	add.s32 	%r594, %r587, %r593;
	st.shared.u32 	[%r594], %r738;
	shl.b32 	%r595, %r134, 2;
	add.s32 	%r596, %r587, %r595;
	st.shared.u32 	[%r596], %r737;
	shl.b32 	%r597, %r135, 2;
	add.s32 	%r598, %r587, %r597;
	st.shared.u32 	[%r598], %r736;
	shl.b32 	%r599, %r136, 2;
	add.s32 	%r600, %r587, %r599;
	st.shared.u32 	[%r600], %r735;
	shl.b32 	%r601, %r137, 2;
	add.s32 	%r602, %r587, %r601;
	st.shared.u32 	[%r602], %r734;
	shl.b32 	%r603, %r138, 2;
	add.s32 	%r604, %r587, %r603;
	st.shared.u32 	[%r604], %r733;
	shl.b32 	%r605, %r139, 2;
	add.s32 	%r606, %r587, %r605;
	st.shared.u32 	[%r606], %r732;
	shl.b32 	%r607, %r140, 2;
	add.s32 	%r608, %r587, %r607;
	st.shared.u32 	[%r608], %r731;
	shl.b32 	%r609, %r141, 2;
	add.s32 	%r610, %r587, %r609;
	st.shared.u32 	[%r610], %r730;
	shl.b32 	%r611, %r142, 2;
	add.s32 	%r612, %r587, %r611;
	st.shared.u32 	[%r612], %r729;
	shl.b32 	%r613, %r143, 2;
	add.s32 	%r614, %r587, %r613;
	st.shared.u32 	[%r614], %r728;
	shl.b32 	%r615, %r144, 2;
	add.s32 	%r616, %r587, %r615;
	st.shared.u32 	[%r616], %r727;
	shl.b32 	%r617, %r145, 2;
	add.s32 	%r618, %r587, %r617;
	st.shared.u32 	[%r618], %r726;
	shl.b32 	%r619, %r146, 2;
	add.s32 	%r620, %r587, %r619;
	st.shared.u32 	[%r620], %r725;
	shl.b32 	%r621, %r147, 2;
	add.s32 	%r622, %r587, %r621;
	st.shared.u32 	[%r622], %r724;
	shl.b32 	%r623, %r148, 2;
	add.s32 	%r624, %r587, %r623;
	st.shared.u32 	[%r624], %r723;
	bar.sync 	0;
	mad.lo.s32 	%r149, %r2, -72, %r46;
	ld.shared.u32 	%r150, [%r149+1024];
	ld.shared.u32 	%r151, [%r149+2048];
	ld.shared.u32 	%r152, [%r149+3072];
	ld.shared.u32 	%r153, [%r149+4096];
	ld.shared.u32 	%r154, [%r149+5120];
	ld.shared.u32 	%r155, [%r149+6144];
	ld.shared.u32 	%r156, [%r149+7168];
	ld.shared.u32 	%r157, [%r149+8192];
	ld.shared.u32 	%r158, [%r149+9216];
	ld.shared.u32 	%r159, [%r149+10240];
	ld.shared.u32 	%r160, [%r149+11264];
	ld.shared.u32 	%r161, [%r149+12288];
	ld.shared.u32 	%r162, [%r149+13312];
	ld.shared.u32 	%r163, [%r149+14336];
	ld.shared.u32 	%r164, [%r149+15360];
	ld.shared.u32 	%r165, [%r149+16384];
	ld.shared.u32 	%r166, [%r149+17408];
	ld.shared.u32 	%r167, [%r149+18432];
	setp.gt.u64 	%p33, %rd4, %rd8;
	cvta.to.global.u64 	%rd9, %rd3;
	mul.wide.u32 	%rd10, %r2, 4;
	add.s64 	%rd2, %rd9, %rd10;
	@%p33 bra 	$L__BB10_45;
	bra.uni 	$L__BB10_46;
$L__BB10_45:
	ld.shared.u32 	%r625, [%r149];
	xor.b32  	%r626, %r625, -2147483648;
	st.global.u32 	[%rd2], %r626;
$L__BB10_46:
	add.s32 	%r627, %r2, 256;
	cvt.u64.u32 	%rd11, %r627;
	setp.le.u64 	%p34, %rd4, %rd11;
	@%p34 bra 	$L__BB10_48;
	xor.b32  	%r628, %r150, -2147483648;
	st.global.u32 	[%rd2+1024], %r628;
$L__BB10_48:
	add.s32 	%r629, %r2, 512;
	cvt.u64.u32 	%rd12, %r629;
	setp.le.u64 	%p35, %rd4, %rd12;
	@%p35 bra 	$L__BB10_50;
	xor.b32  	%r630, %r151, -2147483648;
	st.global.u32 	[%rd2+2048], %r630;
$L__BB10_50:
	add.s32 	%r631, %r2, 768;
	cvt.u64.u32 	%rd13, %r631;
	setp.le.u64 	%p36, %rd4, %rd13;
	@%p36 bra 	$L__BB10_52;
	xor.b32  	%r632, %r152, -2147483648;
	st.global.u32 	[%rd2+3072], %r632;
$L__BB10_52:
	or.b32  	%r633, %r2, 1024;
	cvt.u64.u32 	%rd14, %r633;
	setp.le.u64 	%p37, %rd4, %rd14;
	@%p37 bra 	$L__BB10_54;
	xor.b32  	%r634, %r153, -2147483648;
	st.global.u32 	[%rd2+4096], %r634;
$L__BB10_54:
	add.s32 	%r635, %r2, 1280;
	cvt.u64.u32 	%rd15, %r635;
	setp.le.u64 	%p38, %rd4, %rd15;
	@%p38 bra 	$L__BB10_56;
	xor.b32  	%r636, %r154, -2147483648;
	st.global.u32 	[%rd2+5120], %r636;
$L__BB10_56:
	add.s32 	%r637, %r2, 1536;
	cvt.u64.u32 	%rd16, %r637;
	setp.le.u64 	%p39, %rd4, %rd16;
	@%p39 bra 	$L__BB10_58;
	xor.b32  	%r638, %r155, -2147483648;
	st.global.u32 	[%rd2+6144], %r638;
$L__BB10_58:
	add.s32 	%r639, %r2, 1792;
	cvt.u64.u32 	%rd17, %r639;
	setp.le.u64 	%p40, %rd4, %rd17;
	@%p40 bra 	$L__BB10_60;
	xor.b32  	%r640, %r156, -2147483648;
	st.global.u32 	[%rd2+7168], %r640;
$L__BB10_60:
	or.b32  	%r641, %r2, 2048;
	cvt.u64.u32 	%rd18, %r641;
	setp.le.u64 	%p41, %rd4, %rd18;
	@%p41 bra 	$L__BB10_62;
	xor.b32  	%r642, %r157, -2147483648;
	st.global.u32 	[%rd2+8192], %r642;
$L__BB10_62:
	add.s32 	%r643, %r2, 2304;
	cvt.u64.u32 	%rd19, %r643;
	setp.le.u64 	%p42, %rd4, %rd19;
	@%p42 bra 	$L__BB10_64;
	xor.b32  	%r644, %r158, -2147483648;
	st.global.u32 	[%rd2+9216], %r644;
$L__BB10_64:
	add.s32 	%r645, %r2, 2560;
	cvt.u64.u32 	%rd20, %r645;
	setp.le.u64 	%p43, %rd4, %rd20;
	@%p43 bra 	$L__BB10_66;
	xor.b32  	%r646, %r159, -2147483648;
	st.global.u32 	[%rd2+10240], %r646;
$L__BB10_66:
	add.s32 	%r647, %r2, 2816;
	cvt.u64.u32 	%rd21, %r647;
	setp.le.u64 	%p44, %rd4, %rd21;
	@%p44 bra 	$L__BB10_68;
	xor.b32  	%r648, %r160, -2147483648;
	st.global.u32 	[%rd2+11264], %r648;
$L__BB10_68:
	or.b32  	%r649, %r2, 3072;
	cvt.u64.u32 	%rd22, %r649;
	setp.le.u64 	%p45, %rd4, %rd22;
	@%p45 bra 	$L__BB10_70;
	xor.b32  	%r650, %r161, -2147483648;
	st.global.u32 	[%rd2+12288], %r650;
$L__BB10_70:
	add.s32 	%r651, %r2, 3328;
	cvt.u64.u32 	%rd23, %r651;
	setp.le.u64 	%p46, %rd4, %rd23;
	@%p46 bra 	$L__BB10_72;
	xor.b32  	%r652, %r162, -2147483648;
	st.global.u32 	[%rd2+13312], %r652;
$L__BB10_72:
	add.s32 	%r653, %r2, 3584;
	cvt.u64.u32 	%rd24, %r653;
	setp.le.u64 	%p47, %rd4, %rd24;
	@%p47 bra 	$L__BB10_74;
	xor.b32  	%r654, %r163, -2147483648;
	st.global.u32 	[%rd2+14336], %r654;
$L__BB10_74:
	add.s32 	%r655, %r2, 3840;
	cvt.u64.u32 	%rd25, %r655;
	setp.le.u64 	%p48, %rd4, %rd25;
	@%p48 bra 	$L__BB10_76;
	xor.b32  	%r656, %r164, -2147483648;
	st.global.u32 	[%rd2+15360], %r656;
$L__BB10_76:
	or.b32  	%r657, %r2, 4096;
	cvt.u64.u32 	%rd26, %r657;
	setp.le.u64 	%p49, %rd4, %rd26;
	@%p49 bra 	$L__BB10_78;
	xor.b32  	%r658, %r165, -2147483648;
	st.global.u32 	[%rd2+16384], %r658;
$L__BB10_78:
	add.s32 	%r659, %r2, 4352;
	cvt.u64.u32 	%rd27, %r659;
	setp.le.u64 	%p50, %rd4, %rd27;
	@%p50 bra 	$L__BB10_80;
	xor.b32  	%r660, %r166, -2147483648;
	st.global.u32 	[%rd2+17408], %r660;
$L__BB10_80:
	add.s32 	%r661, %r2, 4608;
	cvt.u64.u32 	%rd28, %r661;
	setp.le.u64 	%p51, %rd4, %rd28;
	@%p51 bra 	$L__BB10_82;
	xor.b32  	%r662, %r167, -2147483648;
	st.global.u32 	[%rd2+18432], %r662;
$L__BB10_82:
	ret;
$L__BB10_83:
	shl.b32 	%r663, %r130, 2;
	mov.u32 	%r664, _ZZN3cub18CUB_300001_SM_10006detail10radix_sort31DeviceRadixSortSingleTileKernelINS1_5radix10policy_hubIiNS0_8NullTypeEyE10Policy1000ELNS0_9SortOrderE0EiS6_yNS1_21identity_decomposer_tEEEvPKT1_PSB_PKT2_PSF_T3_iiT4_E12temp_storage;
	add.s32 	%r665, %r664, %r663;
	st.shared.u32 	[%r665], %r741;
	shl.b32 	%r666, %r131, 2;
	add.s32 	%r667, %r664, %r666;
	st.shared.u32 	[%r667], %r740;
	shl.b32 	%r668, %r132, 2;
	add.s32 	%r669, %r664, %r668;
	st.shared.u32 	[%r669], %r739;
	shl.b32 	%r670, %r133, 2;
	add.s32 	%r671, %r664, %r670;
	st.shared.u32 	[%r671], %r738;
	shl.b32 	%r672, %r134, 2;
	add.s32 	%r673, %r664, %r672;
	st.shared.u32 	[%r673], %r737;
	shl.b32 	%r674, %r135, 2;
	add.s32 	%r675, %r664, %r674;
	st.shared.u32 	[%r675], %r736;
	shl.b32 	%r676, %r136, 2;
	add.s32 	%r677, %r664, %r676;
	st.shared.u32 	[%r677], %r735;
	shl.b32 	%r678, %r137, 2;
	add.s32 	%r679, %r664, %r678;
	st.shared.u32 	[%r679], %r734;
	shl.b32 	%r680, %r138, 2;
	add.s32 	%r681, %r664, %r680;
	st.shared.u32 	[%r681], %r733;
	shl.b32 	%r682, %r139, 2;
	add.s32 	%r683, %r664, %r682;
	st.shared.u32 	[%r683], %r732;
	shl.b32 	%r684, %r140, 2;
	add.s32 	%r685, %r664, %r684;
	st.shared.u32 	[%r685], %r731;
	shl.b32 	%r686, %r141, 2;
	add.s32 	%r687, %r664, %r686;
	st.shared.u32 	[%r687], %r730;
	shl.b32 	%r688, %r142, 2;
	add.s32 	%r689, %r664, %r688;
	st.shared.u32 	[%r689], %r729;
	shl.b32 	%r690, %r143, 2;
	add.s32 	%r691, %r664, %r690;
	st.shared.u32 	[%r691], %r728;
	shl.b32 	%r692, %r144, 2;
	add.s32 	%r693, %r664, %r692;
	st.shared.u32 	[%r693], %r727;
	shl.b32 	%r694, %r145, 2;
	add.s32 	%r695, %r664, %r694;
	st.shared.u32 	[%r695], %r726;
	shl.b32 	%r696, %r146, 2;
	add.s32 	%r697, %r664, %r696;
	st.shared.u32 	[%r697], %r725;
	shl.b32 	%r698, %r147, 2;
	add.s32 	%r699, %r664, %r698;
	st.shared.u32 	[%r699], %r724;
	shl.b32 	%r700, %r148, 2;
	add.s32 	%r701, %r664, %r700;
	st.shared.u32 	[%r701], %r723;
	bar.sync 	0;
	ld.shared.u32 	%r741, [%r46];
	ld.shared.u32 	%r740, [%r46+4];
	ld.shared.u32 	%r739, [%r46+8];
	ld.shared.u32 	%r738, [%r46+12];
	ld.shared.u32 	%r737, [%r46+16];
	ld.shared.u32 	%r736, [%r46+20];
	ld.shared.u32 	%r735, [%r46+24];
	ld.shared.u32 	%r734, [%r46+28];
	ld.shared.u32 	%r733, [%r46+32];
	ld.shared.u32 	%r732, [%r46+36];
	ld.shared.u32 	%r731, [%r46+40];
	ld.shared.u32 	%r730, [%r46+44];
	ld.shared.u32 	%r729, [%r46+48];
	ld.shared.u32 	%r728, [%r46+52];
	ld.shared.u32 	%r727, [%r46+56];
	ld.shared.u32 	%r726, [%r46+60];
	ld.shared.u32 	%r725, [%r46+64];
	ld.shared.u32 	%r724, [%r46+68];
	ld.shared.u32 	%r723, [%r46+72];
	bar.sync 	0;
	add.s32 	%r722, %r722, 6;
	add.s32 	%r721, %r721, -6;
	bra.uni 	$L__BB10_39;

}
	// .globl	_ZN3cub18CUB_300001_SM_10006detail10radix_sort30DeviceRadixSortHistogramKernelINS1_5radix10policy_hubIiNS0_8NullTypeEyE10Policy1000ELNS0_9SortOrderE0EiyNS1_21identity_decomposer_tEEEvPT2_PKT1_SB_iiT3_
.visible .entry _ZN3cub18CUB_300001_SM_10006detail10radix_sort30DeviceRadixSortHistogramKernelINS1_5radix10policy_hubIiNS0_8NullTypeEyE10Policy1000ELNS0_9SortOrderE0EiyNS1_21identity_decomposer_tEEEvPT2_PKT1_SB_iiT3_(
	.param .u64 .ptr .align 1 _ZN3cub18CUB_300001_SM_10006detail10radix_sort30DeviceRadixSortHistogramKernelINS1_5radix10policy_hubIiNS0_8NullTypeEyE10Policy1000ELNS0_9SortOrderE0EiyNS1_21identity_decomposer_tEEEvPT2_PKT1_SB_iiT3__param_0,
	.param .u64 .ptr .align 1 _ZN3cub18CUB_300001_SM_10006detail10radix_sort30DeviceRadixSortHistogramKernelINS1_5radix10policy_hubIiNS0_8NullTypeEyE10Policy1000ELNS0_9SortOrderE0EiyNS1_21identity_decomposer_tEEEvPT2_PKT1_SB_iiT3__param_1,
	.param .u64 _ZN3cub18CUB_300001_SM_10006detail10radix_sort30DeviceRadixSortHistogramKernelINS1_5radix10policy_hubIiNS0_8NullTypeEyE10Policy1000ELNS0_9SortOrderE0EiyNS1_21identity_decomposer_tEEEvPT2_PKT1_SB_iiT3__param_2,
	.param .u32 _ZN3cub18CUB_300001_SM_10006detail10radix_sort30DeviceRadixSortHistogramKernelINS1_5radix10policy_hubIiNS0_8NullTypeEyE10Policy1000ELNS0_9SortOrderE0EiyNS1_21identity_decomposer_tEEEvPT2_PKT1_SB_iiT3__param_3,
	.param .u32 _ZN3cub18CUB_300001_SM_10006detail10radix_sort30DeviceRadixSortHistogramKernelINS1_5radix10policy_hubIiNS0_8NullTypeEyE10Policy1000ELNS0_9SortOrderE0EiyNS1_21identity_decomposer_tEEEvPT2_PKT1_SB_iiT3__param_4,
	.param .align 1 .b8 _ZN3cub18CUB_300001_SM_10006detail10radix_sort30DeviceRadixSortHistogramKernelINS1_5radix10policy_hubIiNS0_8NullTypeEyE10Policy1000ELNS0_9SortOrderE0EiyNS1_21identity_decomposer_tEEEvPT2_PKT1_SB_iiT3__param_5[1]
)
.maxntid 128
{
	.reg .pred 	%p<91>;
	.reg .b32 	%r<486>;
	.reg .b64 	%rd<137>;
	// demoted variable
	.shared .align 4 .b8 _ZZN3cub18CUB_300001_SM_10006detail10radix_sort30DeviceRadixSortHistogramKernelINS1_5radix10policy_hubIiNS0_8NullTypeEyE10Policy1000ELNS0_9SortOrderE0EiyNS1_21identity_decomposer_tEEEvPT2_PKT1_SB_iiT3_E12temp_storage[4096];
	ld.param.u64 	%rd18, [_ZN3cub18CUB_300001_SM_10006detail10radix_sort30DeviceRadixSortHistogramKernelINS1_5radix10policy_hubIiNS0_8NullTypeEyE10Policy1000ELNS0_9SortOrderE0EiyNS1_21identity_decomposer_tEEEvPT2_PKT1_SB_iiT3__param_0];
	ld.param.u64 	%rd19, [_ZN3cub18CUB_300001_SM_10006detail10radix_sort30DeviceRadixSortHistogramKernelINS1_5radix10policy_hubIiNS0_8NullTypeEyE10Policy1000ELNS0_9SortOrderE0EiyNS1_21identity_decomposer_tEEEvPT2_PKT1_SB_iiT3__param_1];
	ld.param.u64 	%rd17, [_ZN3cub18CUB_300001_SM_10006detail10radix_sort30DeviceRadixSortHistogramKernelINS1_5radix10policy_hubIiNS0_8NullTypeEyE10Policy1000ELNS0_9SortOrderE0EiyNS1_21identity_decomposer_tEEEvPT2_PKT1_SB_iiT3__param_2];
	ld.param.u32 	%r174, [_ZN3cub18CUB_300001_SM_10006detail10radix_sort30DeviceRadixSortHistogramKernelINS1_5radix10policy_hubIiNS0_8NullTypeEyE10Policy1000ELNS0_9SortOrderE0EiyNS1_21identity_decomposer_tEEEvPT2_PKT1_SB_iiT3__param_3];
	ld.param.u32 	%r175, [_ZN3cub18CUB_300001_SM_10006detail10radix_sort30DeviceRadixSortHistogramKernelINS1_5radix10policy_hubIiNS0_8NullTypeEyE10Policy1000ELNS0_9SortOrderE0EiyNS1_21identity_decomposer_tEEEvPT2_PKT1_SB_iiT3__param_4];
	cvta.to.global.u64 	%rd1, %rd19;
	cvta.to.global.u64 	%rd2, %rd18;
	setp.eq.s64 	%p2, %rd17, 0;
	@%p2 bra 	$L__BB11_153;
	sub.s32 	%r176, %r175, %r174;
	add.s32 	%r177, %r176, 7;
	shr.s32 	%r178, %r177, 31;
	shr.u32 	%r179, %r178, 29;
	add.s32 	%r180, %r177, %r179;
	shr.s32 	%r181, %r180, 3;
	mov.u32 	%r182, %tid.x;
	setp.gt.u32 	%p3, %r182, 255;
	setp.lt.s32 	%p4, %r177, 8;
	mov.u32 	%r183, %ctaid.x;
	shl.b32 	%r184, %r183, 11;
	cvt.u64.u32 	%rd3, %r184;
	mov.u32 	%r185, %nctaid.x;
	shl.b32 	%r186, %r185, 11;
	cvt.u64.u32 	%rd4, %r186;
	add.s32 	%r1, %r181, -1;
	and.b32  	%r2, %r181, 15;
	and.b32  	%r3, %r181, 7;
	add.s32 	%r4, %r3, -1;
	and.b32  	%r5, %r181, 3;
	or.pred  	%p1, %p3, %p4;
	shl.b32 	%r187, %r182, 2;
	mov.u32 	%r188, _ZZN3cub18CUB_300001_SM_10006detail10radix_sort30DeviceRadixSortHistogramKernelINS1_5radix10policy_hubIiNS0_8NullTypeEyE10Policy1000ELNS0_9SortOrderE0EiyNS1_21identity_decomposer_tEEEvPT2_PKT1_SB_iiT3_E12temp_storage;
	add.s32 	%r6, %r188, %r187;
	and.b32  	%r7, %r181, 268435440;
	cvt.u64.u32 	%rd5, %r182;
	add.s32 	%r8, %r182, 128;
	add.s32 	%r9, %r182, 256;
	add.s32 	%r10, %r182, 384;
	add.s32 	%r11, %r182, 512;
	add.s32 	%r12, %r182, 640;
	add.s32 	%r13, %r182, 768;
	or.b32  	%r14, %r182, 1024;
	add.s32 	%r15, %r182, 1920;
	and.b32  	%r16, %r181, 268435448;
	and.b32  	%r17, %r181, 1;
	neg.s32 	%r18, %r7;
	add.s32 	%r19, %r6, 8192;
	add.s64 	%rd21, %rd17, -1;
	shr.u64 	%rd22, %rd21, 30;
	add.s64 	%rd23, %rd22, 1;
	min.u64 	%rd6, %rd23, %rd17;
	mov.b64 	%rd135, 0;
$L__BB11_2:
	@%p1 bra 	$L__BB11_30;
	setp.lt.u32 	%p5, %r1, 15;
	mov.b32 	%r439, 0;
	@%p5 bra 	$L__BB11_6;
	mov.u32 	%r436, %r19;
	mov.u32 	%r437, %r18;
$L__BB11_5:
	.pragma "nounroll";
	mov.b32 	%r190, 0;
	st.shared.u32 	[%r436+-8192], %r190;
	st.shared.u32 	[%r436+-7168], %r190;
	st.shared.u32 	[%r436+-6144], %r190;
	st.shared.u32 	[%r436+-5120], %r190;
	st.shared.u32 	[%r436+-4096], %r190;
	st.shared.u32 	[%r436+-3072], %r190;
	st.shared.u32 	[%r436+-2048], %r190;
	st.shared.u32 	[%r436+-1024], %r190;
	st.shared.u32 	[%r436], %r190;
	st.shared.u32 	[%r436+1024], %r190;
	st.shared.u32 	[%r436+2048], %r190;
	st.shared.u32 	[%r436+3072], %r190;
	st.shared.u32 	[%r436+4096], %r190;
	st.shared.u32 	[%r436+5120], %r190;
	st.shared.u32 	[%r436+6144], %r190;
	st.shared.u32 	[%r436+7168], %r190;
	add.s32 	%r437, %r437, 16;
	add.s32 	%r436, %r436, 16384;
	setp.ne.s32 	%p6, %r437, 0;
	mov.u32 	%r439, %r7;
	@%p6 bra 	$L__BB11_5;
$L__BB11_6:
	add.s32 	%r25, %r2, -1;
	setp.eq.s32 	%p7, %r2, 0;
	@%p7 bra 	$L__BB11_16;
	setp.lt.u32 	%p8, %r25, 7;
	@%p8 bra 	$L__BB11_9;
	shl.b32 	%r191, %r439, 10;
	add.s32 	%r192, %r6, %r191;
	mov.b32 	%r193, 0;
	st.shared.u32 	[%r192], %r193;
	st.shared.u32 	[%r192+1024], %r193;
	st.shared.u32 	[%r192+2048], %r193;
	st.shared.u32 	[%r192+3072], %r193;
	st.shared.u32 	[%r192+4096], %r193;
	st.shared.u32 	[%r192+5120], %r193;
	st.shared.u32 	[%r192+6144], %r193;
	st.shared.u32 	[%r192+7168], %r193;
	add.s32 	%r439, %r439, 8;
$L__BB11_9:
	setp.eq.s32 	%p9, %r3, 0;
	@%p9 bra 	$L__BB11_16;
	setp.lt.u32 	%p10, %r4, 3;
	@%p10 bra 	$L__BB11_12;
	shl.b32 	%r194, %r439, 10;
	add.s32 	%r195, %r6, %r194;
	mov.b32 	%r196, 0;
	st.shared.u32 	[%r195], %r196;
	st.shared.u32 	[%r195+1024], %r196;
	st.shared.u32 	[%r195+2048], %r196;
	st.shared.u32 	[%r195+3072], %r196;
	add.s32 	%r439, %r439, 4;
$L__BB11_12:
	setp.eq.s32 	%p11, %r5, 0;
	@%p11 bra 	$L__BB11_16;
	setp.eq.s32 	%p12, %r5, 1;
	shl.b32 	%r197, %r439, 10;
	add.s32 	%r30, %r6, %r197;
	mov.b32 	%r198, 0;
	st.shared.u32 	[%r30], %r198;
	@%p12 bra 	$L__BB11_16;
	setp.eq.s32 	%p13, %r5, 2;
	mov.b32 	%r199, 0;
	st.shared.u32 	[%r30+1024], %r199;
	@%p13 bra 	$L__BB11_16;
	mov.b32 	%r200, 0;
	st.shared.u32 	[%r30+2048], %r200;
$L__BB11_16:
	cvt.u32.u64 	%r201, %rd5;
	setp.gt.u32 	%p14, %r201, 127;
	@%p14 bra 	$L__BB11_30;
	setp.lt.u32 	%p15, %r1, 15;
	mov.b32 	%r443, 0;
	@%p15 bra 	$L__BB11_20;
	mov.b32 	%r441, 0;
$L__BB11_19:
	.pragma "nounroll";
	shl.b32 	%r204, %r441, 10;
	add.s32 	%r205, %r6, %r204;
	mov.b32 	%r206, 0;
	st.shared.u32 	[%r205+512], %r206;
	st.shared.u32 	[%r205+1536], %r206;
	st.shared.u32 	[%r205+2560], %r206;
	st.shared.u32 	[%r205+3584], %r206;
	st.shared.u32 	[%r205+4608], %r206;
	st.shared.u32 	[%r205+5632], %r206;
	st.shared.u32 	[%r205+6656], %r206;
	st.shared.u32 	[%r205+7680], %r206;
	st.shared.u32 	[%r205+8704], %r206;
	st.shared.u32 	[%r205+9728], %r206;
	st.shared.u32 	[%r205+10752], %r206;
	st.shared.u32 	[%r205+11776], %r206;
	st.shared.u32 	[%r205+12800], %r206;
	st.shared.u32 	[%r205+13824], %r206;
	st.shared.u32 	[%r205+14848], %r206;
	st.shared.u32 	[%r205+15872], %r206;
	add.s32 	%r441, %r441, 16;
	setp.ne.s32 	%p16, %r441, %r7;
	mov.u32 	%r443, %r7;
	@%p16 bra 	$L__BB11_19;
$L__BB11_20:
	setp.eq.s32 	%p17, %r2, 0;
	@%p17 bra 	$L__BB11_30;
	setp.lt.u32 	%p18, %r25, 7;
	@%p18 bra 	$L__BB11_23;
	shl.b32 	%r207, %r443, 10;
	add.s32 	%r208, %r6, %r207;
	mov.b32 	%r209, 0;
	st.shared.u32 	[%r208+512], %r209;
	st.shared.u32 	[%r208+1536], %r209;
	st.shared.u32 	[%r208+2560], %r209;
	st.shared.u32 	[%r208+3584], %r209;
	st.shared.u32 	[%r208+4608], %r209;
	st.shared.u32 	[%r208+5632], %r209;
	st.shared.u32 	[%r208+6656], %r209;
	st.shared.u32 	[%r208+7680], %r209;
	add.s32 	%r443, %r443, 8;
$L__BB11_23:
	setp.eq.s32 	%p19, %r3, 0;
	@%p19 bra 	$L__BB11_30;
	setp.lt.u32 	%p20, %r4, 3;
	@%p20 bra 	$L__BB11_26;
	shl.b32 	%r210, %r443, 10;
	add.s32 	%r211, %r6, %r210;
	mov.b32 	%r212, 0;
	st.shared.u32 	[%r211+512], %r212;
	st.shared.u32 	[%r211+1536], %r212;
	st.shared.u32 	[%r211+2560], %r212;
	st.shared.u32 	[%r211+3584], %r212;
	add.s32 	%r443, %r443, 4;
$L__BB11_26:
	setp.eq.s32 	%p21, %r5, 0;
	@%p21 bra 	$L__BB11_30;
	setp.eq.s32 	%p22, %r5, 1;
	shl.b32 	%r213, %r443, 10;
	add.s32 	%r38, %r6, %r213;
	mov.b32 	%r214, 0;
	st.shared.u32 	[%r38+512], %r214;
	@%p22 bra 	$L__BB11_30;
	setp.eq.s32 	%p23, %r5, 2;
	mov.b32 	%r215, 0;
	st.shared.u32 	[%r38+1536], %r215;
	@%p23 bra 	$L__BB11_30;
	mov.b32 	%r216, 0;
	st.shared.u32 	[%r38+2560], %r216;
$L__BB11_30:
	bar.sync 	0;
	bar.sync 	0;
	shl.b64 	%rd8, %rd135, 30;
	sub.s64 	%rd24, %rd17, %rd8;
	min.u64 	%rd9, %rd24, 1073741824;
	setp.le.u64 	%p24, %rd9, %rd3;
	@%p24 bra 	$L__BB11_70;
	mov.u64 	%rd136, %rd3;
$L__BB11_32:
	add.s64 	%rd11, %rd136, %rd8;
	sub.s64 	%rd12, %rd17, %rd11;
	setp.lt.u64 	%p25, %rd12, 2048;
	@%p25 bra 	$L__BB11_34;
	add.s64 	%rd27, %rd11, %rd5;
	shl.b64 	%rd28, %rd27, 2;
	add.s64 	%rd29, %rd1, %rd28;
	ld.global.u32 	%r475, [%rd29];
	ld.global.u32 	%r474, [%rd29+512];
	ld.global.u32 	%r473, [%rd29+1024];
	ld.global.u32 	%r472, [%rd29+1536];
	ld.global.u32 	%r471, [%rd29+2048];
	ld.global.u32 	%r470, [%rd29+2560];
	ld.global.u32 	%r469, [%rd29+3072];
	ld.global.u32 	%r468, [%rd29+3584];
	ld.global.u32 	%r467, [%rd29+4096];
	ld.global.u32 	%r466, [%rd29+4608];
	ld.global.u32 	%r465, [%rd29+5120];
	ld.global.u32 	%r464, [%rd29+5632];
	ld.global.u32 	%r463, [%rd29+6144];
	ld.global.u32 	%r462, [%rd29+6656];
	ld.global.u32 	%r461, [%rd29+7168];
	ld.global.u32 	%r460, [%rd29+7680];
	bra.uni 	$L__BB11_66;
$L__BB11_34:
	cvt.u32.u64 	%r218, %rd5;
	cvt.u32.u64 	%r55, %rd12;
	setp.ge.s32 	%p26, %r218, %r55;
	add.s64 	%rd25, %rd11, %rd5;
	shl.b64 	%rd26, %rd25, 2;
	add.s64 	%rd13, %rd1, %rd26;
	mov.b32 	%r475, 2147483647;
	@%p26 bra 	$L__BB11_36;
	ld.global.u32 	%r475, [%rd13];
$L__BB11_36:
	setp.ge.s32 	%p27, %r8, %r55;
	mov.b32 	%r474, 2147483647;
	@%p27 bra 	$L__BB11_38;
	ld.global.u32 	%r474, [%rd13+512];
$L__BB11_38:
	setp.ge.s32 	%p28, %r9, %r55;
	mov.b32 	%r473, 2147483647;
	@%p28 bra 	$L__BB11_40;
	ld.global.u32 	%r473, [%rd13+1024];
$L__BB11_40:
	setp.ge.s32 	%p29, %r10, %r55;
	mov.b32 	%r472, 2147483647;
	@%p29 bra 	$L__BB11_42;
	ld.global.u32 	%r472, [%rd13+1536];
$L__BB11_42:
	setp.ge.s32 	%p30, %r11, %r55;
	mov.b32 	%r471, 2147483647;
	@%p30 bra 	$L__BB11_44;
	ld.global.u32 	%r471, [%rd13+2048];
$L__BB11_44:
	setp.ge.s32 	%p31, %r12, %r55;
	mov.b32 	%r470, 2147483647;
	@%p31 bra 	$L__BB11_46;
	ld.global.u32 	%r470, [%rd13+2560];
$L__BB11_46:
	setp.ge.s32 	%p32, %r13, %r55;
	mov.b32 	%r469, 2147483647;
	@%p32 bra 	$L__BB11_48;
	ld.global.u32 	%r469, [%rd13+3072];
$L__BB11_48:
	mov.u32 	%r226, %tid.x;
	add.s32 	%r227, %r226, 896;
	setp.ge.s32 	%p33, %r227, %r55;
	mov.b32 	%r468, 2147483647;
	@%p33 bra 	$L__BB11_50;
	ld.global.u32 	%r468, [%rd13+3584];
$L__BB11_50:
	setp.ge.s32 	%p34, %r14, %r55;
	mov.b32 	%r467, 2147483647;
	@%p34 bra 	$L__BB11_52;
	ld.global.u32 	%r467, [%rd13+4096];
$L__BB11_52:
	add.s32 	%r231, %r226, 1152;
	setp.ge.s32 	%p35, %r231, %r55;
	mov.b32 	%r466, 2147483647;
	@%p35 bra 	$L__BB11_54;
	ld.global.u32 	%r466, [%rd13+4608];
$L__BB11_54:
	add.s32 	%r234, %r226, 1280;
	setp.ge.s32 	%p36, %r234, %r55;
	mov.b32 	%r465, 2147483647;
	@%p36 bra 	$L__BB11_56;
	ld.global.u32 	%r465, [%rd13+5120];
$L__BB11_56:
	add.s32 	%r237, %r226, 1408;
	setp.ge.s32 	%p37, %r237, %r55;
	mov.b32 	%r464, 2147483647;
	@%p37 bra 	$L__BB11_58;
	ld.global.u32 	%r464, [%rd13+5632];
$L__BB11_58:
	add.s32 	%r240, %r226, 1536;
	setp.ge.s32 	%p38, %r240, %r55;
	mov.b32 	%r463, 2147483647;
	@%p38 bra 	$L__BB11_60;
	ld.global.u32 	%r463, [%rd13+6144];
$L__BB11_60:
	add.s32 	%r243, %r226, 1664;
	setp.ge.s32 	%p39, %r243, %r55;
	mov.b32 	%r462, 2147483647;
	@%p39 bra 	$L__BB11_62;
	ld.global.u32 	%r462, [%rd13+6656];
$L__BB11_62:
	add.s32 	%r246, %r226, 1792;
	setp.ge.s32 	%p40, %r246, %r55;
	mov.b32 	%r461, 2147483647;
	@%p40 bra 	$L__BB11_64;
	ld.global.u32 	%r461, [%rd13+7168];
$L__BB11_64:
	setp.ge.s32 	%p41, %r15, %r55;
	mov.b32 	%r460, 2147483647;
	@%p41 bra 	$L__BB11_66;
	ld.global.u32 	%r460, [%rd13+7680];
$L__BB11_66:
	setp.le.s32 	%p42, %r175, %r174;
	@%p42 bra 	$L__BB11_69;
	xor.b32  	%r103, %r460, -2147483648;
	xor.b32  	%r104, %r461, -2147483648;
	xor.b32  	%r105, %r462, -2147483648;
	xor.b32  	%r106, %r463, -2147483648;
	xor.b32  	%r107, %r464, -2147483648;
	xor.b32  	%r108, %r465, -2147483648;
	xor.b32  	%r109, %r466, -2147483648;
	xor.b32  	%r110, %r467, -2147483648;
	xor.b32  	%r111, %r468, -2147483648;
	xor.b32  	%r112, %r469, -2147483648;
	xor.b32  	%r113, %r470, -2147483648;
	xor.b32  	%r114, %r471, -2147483648;
	xor.b32  	%r115, %r472, -2147483648;
	xor.b32  	%r116, %r473, -2147483648;
	xor.b32  	%r117, %r474, -2147483648;
	xor.b32  	%r118, %r475, -2147483648;
	mov.b32 	%r476, 0;
	mov.u32 	%r477, %r174;
$L__BB11_68:
	sub.s32 	%r249, %r175, %r477;
	shl.b32 	%r250, %r476, 10;
	mov.u32 	%r251, _ZZN3cub18CUB_300001_SM_10006detail10radix_sort30DeviceRadixSortHistogramKernelINS1_5radix10policy_hubIiNS0_8NullTypeEyE10Policy1000ELNS0_9SortOrderE0EiyNS1_21identity_decomposer_tEEEvPT2_PKT1_SB_iiT3_E12temp_storage;
	add.s32 	%r252, %r251, %r250;
	min.s32 	%r253, %r249, 8;
	mov.b32 	%r254, -1;
	shl.b32 	%r255, %r254, %r253;
	not.b32 	%r256, %r255;
	shr.u32 	%r257, %r118, %r477;
	and.b32  	%r258, %r257, %r256;
	shl.b32 	%r259, %r258, 2;
	add.s32 	%r260, %r252, %r259;
	atom.shared.add.u32 	%r261, [%r260], 1;
	shr.u32 	%r262, %r117, %r477;
	and.b32  	%r263, %r262, %r256;
	shl.b32 	%r264, %r263, 2;
	add.s32 	%r265, %r252, %r264;
	atom.shared.add.u32 	%r266, [%r265], 1;
	shr.u32 	%r267, %r116, %r477;
	and.b32  	%r268, %r267, %r256;
	shl.b32 	%r269, %r268, 2;
	add.s32 	%r270, %r252, %r269;
	atom.shared.add.u32 	%r271, [%r270], 1;
	shr.u32 	%r272, %r115, %r477;
	and.b32  	%r273, %r272, %r256;
	shl.b32 	%r274, %r273, 2;
	add.s32 	%r275, %r252, %r274;
	atom.shared.add.u32 	%r276, [%r275], 1;
	shr.u32 	%r277, %r114, %r477;
	and.b32  	%r278, %r277, %r256;
	shl.b32 	%r279, %r278, 2;
	add.s32 	%r280, %r252, %r279;
	atom.shared.add.u32 	%r281, [%r280], 1;
	shr.u32 	%r282, %r113, %r477;
	and.b32  	%r283, %r282, %r256;
	shl.b32 	%r284, %r283, 2;
	add.s32 	%r285, %r252, %r284;
	atom.shared.add.u32 	%r286, [%r285], 1;
	shr.u32 	%r287, %r112, %r477;
	and.b32  	%r288, %r287, %r256;
	shl.b32 	%r289, %r288, 2;
	add.s32 	%r290, %r252, %r289;
	atom.shared.add.u32 	%r291, [%r290], 1;
	shr.u32 	%r292, %r111, %r477;
	and.b32  	%r293, %r292, %r256;
	shl.b32 	%r294, %r293, 2;
	add.s32 	%r295, %r252, %r294;
	atom.shared.add.u32 	%r296, [%r295], 1;
	shr.u32 	%r297, %r110, %r477;
	and.b32  	%r298, %r297, %r256;
	shl.b32 	%r299, %r298, 2;
	add.s32 	%r300, %r252, %r299;
	atom.shared.add.u32 	%r301, [%r300], 1;
	shr.u32 	%r302, %r109, %r477;
	and.b32  	%r303, %r302, %r256;
	shl.b32 	%r304, %r303, 2;
	add.s32 	%r305, %r252, %r304;
	atom.shared.add.u32 	%r306, [%r305], 1;
	shr.u32 	%r307, %r108, %r477;
	and.b32  	%r308, %r307, %r256;
	shl.b32 	%r309, %r308, 2;
	add.s32 	%r310, %r252, %r309;
	atom.shared.add.u32 	%r311, [%r310], 1;
	shr.u32 	%r312, %r107, %r477;
	and.b32  	%r313, %r312, %r256;
	shl.b32 	%r314, %r313, 2;
	add.s32 	%r315, %r252, %r314;
	atom.shared.add.u32 	%r316, [%r315], 1;
	shr.u32 	%r317, %r106, %r477;
	and.b32  	%r318, %r317, %r256;
	shl.b32 	%r319, %r318, 2;
	add.s32 	%r320, %r252, %r319;
	atom.shared.add.u32 	%r321, [%r320], 1;
	shr.u32 	%r322, %r105, %r477;
	and.b32  	%r323, %r322, %r256;
	shl.b32 	%r324, %r323, 2;
	add.s32 	%r325, %r252, %r324;
	atom.shared.add.u32 	%r326, [%r325], 1;
	shr.u32 	%r327, %r104, %r477;
	and.b32  	%r328, %r327, %r256;
	shl.b32 	%r329, %r328, 2;
	add.s32 	%r330, %r252, %r329;
	atom.shared.add.u32 	%r331, [%r330], 1;
	shr.u32 	%r332, %r103, %r477;
	and.b32  	%r333, %r332, %r256;
	shl.b32 	%r334, %r333, 2;
	add.s32 	%r335, %r252, %r334;
	atom.shared.add.u32 	%r336, [%r335], 1;
	add.s32 	%r477, %r477, 8;
	add.s32 	%r476, %r476, 1;
	setp.lt.s32 	%p43, %r477, %r175;
	@%p43 bra 	$L__BB11_68;
$L__BB11_69:
	add.s64 	%rd136, %rd136, %rd4;
	setp.lt.u64 	%p44, %rd136, %rd9;
	@%p44 bra 	$L__BB11_32;
$L__BB11_70:
	bar.sync 	0;
	@%p1 bra 	$L__BB11_152;
	setp.lt.u32 	%p45, %r1, 7;
	mov.b32 	%r480, 0;
	@%p45 bra 	$L__BB11_90;
	mov.b32 	%r478, 0;
$L__BB11_73:
	.pragma "nounroll";
	shl.b32 	%r339, %r478, 10;
	add.s32 	%r124, %r6, %r339;
	ld.shared.u32 	%r125, [%r124];
	setp.eq.s32 	%p46, %r125, 0;
	@%p46 bra 	$L__BB11_75;
	cvt.u32.u64 	%r340, %rd5;
	shl.b32 	%r341, %r478, 8;
	add.s32 	%r342, %r341, %r340;
	mul.wide.u32 	%rd30, %r342, 8;
	add.s64 	%rd31, %rd2, %rd30;
	cvt.u64.u32 	%rd32, %r125;
	atom.global.add.u64 	%rd33, [%rd31], %rd32;
$L__BB11_75:
	ld.shared.u32 	%r126, [%r124+1024];
	setp.eq.s32 	%p47, %r126, 0;
	@%p47 bra 	$L__BB11_77;
	cvt.u32.u64 	%r343, %rd5;
	shl.b32 	%r344, %r478, 8;
	add.s32 	%r345, %r344, %r343;
	add.s32 	%r346, %r345, 256;
	mul.wide.u32 	%rd34, %r346, 8;
	add.s64 	%rd35, %rd2, %rd34;
	cvt.u64.u32 	%rd36, %r126;
	atom.global.add.u64 	%rd37, [%rd35], %rd36;
$L__BB11_77:
	ld.shared.u32 	%r127, [%r124+2048];
	setp.eq.s32 	%p48, %r127, 0;
	@%p48 bra 	$L__BB11_79;
	cvt.u32.u64 	%r347, %rd5;
	shl.b32 	%r348, %r478, 8;
	add.s32 	%r349, %r348, %r347;
	add.s32 	%r350, %r349, 512;
	mul.wide.u32 	%rd38, %r350, 8;
	add.s64 	%rd39, %rd2, %rd38;
	cvt.u64.u32 	%rd40, %r127;
	atom.global.add.u64 	%rd41, [%rd39], %rd40;
$L__BB11_79:
	ld.shared.u32 	%r128, [%r124+3072];
	setp.eq.s32 	%p49, %r128, 0;
	@%p49 bra 	$L__BB11_81;
	cvt.u32.u64 	%r351, %rd5;
	shl.b32 	%r352, %r478, 8;
	add.s32 	%r353, %r352, %r351;
	add.s32 	%r354, %r353, 768;
	mul.wide.u32 	%rd42, %r354, 8;
	add.s64 	%rd43, %rd2, %rd42;
	cvt.u64.u32 	%rd44, %r128;
	atom.global.add.u64 	%rd45, [%rd43], %rd44;
$L__BB11_81:
	ld.shared.u32 	%r129, [%r124+4096];
	setp.eq.s32 	%p50, %r129, 0;
	@%p50 bra 	$L__BB11_83;
	cvt.u32.u64 	%r355, %rd5;
	shl.b32 	%r356, %r478, 8;
	add.s32 	%r357, %r356, %r355;
	add.s32 	%r358, %r357, 1024;
	mul.wide.u32 	%rd46, %r358, 8;
	add.s64 	%rd47, %rd2, %rd46;
	cvt.u64.u32 	%rd48, %r129;
	atom.global.add.u64 	%rd49, [%rd47], %rd48;
$L__BB11_83:
	ld.shared.u32 	%r130, [%r124+5120];
	setp.eq.s32 	%p51, %r130, 0;
	@%p51 bra 	$L__BB11_85;
	cvt.u32.u64 	%r359, %rd5;
	shl.b32 	%r360, %r478, 8;
	add.s32 	%r361, %r360, %r359;
	add.s32 	%r362, %r361, 1280;
	mul.wide.u32 	%rd50, %r362, 8;
	add.s64 	%rd51, %rd2, %rd50;
	cvt.u64.u32 	%rd52, %r130;
	atom.global.add.u64 	%rd53, [%rd51], %rd52;
$L__BB11_85:
	ld.shared.u32 	%r131, [%r124+6144];
	setp.eq.s32 	%p52, %r131, 0;
	@%p52 bra 	$L__BB11_87;
	cvt.u32.u64 	%r363, %rd5;
	shl.b32 	%r364, %r478, 8;
	add.s32 	%r365, %r364, %r363;
	add.s32 	%r366, %r365, 1536;
	mul.wide.u32 	%rd54, %r366, 8;
	add.s64 	%rd55, %rd2, %rd54;
	cvt.u64.u32 	%rd56, %r131;
	atom.global.add.u64 	%rd57, [%rd55], %rd56;
$L__BB11_87:
	ld.shared.u32 	%r132, [%r124+7168];
	setp.eq.s32 	%p53, %r132, 0;
	@%p53 bra 	$L__BB11_89;
	cvt.u32.u64 	%r367, %rd5;
	shl.b32 	%r368, %r478, 8;
	add.s32 	%r369, %r368, %r367;
	add.s32 	%r370, %r369, 1792;
	mul.wide.u32 	%rd58, %r370, 8;
	add.s64 	%rd59, %rd2, %rd58;
	cvt.u64.u32 	%rd60, %r132;
	atom.global.add.u64 	%rd61, [%rd59], %rd60;
$L__BB11_89:
	add.s32 	%r478, %r478, 8;
	setp.ne.s32 	%p54, %r478, %r16;
	mov.u32 	%r480, %r16;
	@%p54 bra 	$L__BB11_73;
$L__BB11_90:
	add.s32 	%r135, %r5, -1;
	setp.eq.s32 	%p55, %r3, 0;
	@%p55 bra 	$L__BB11_111;
	setp.lt.u32 	%p56, %r4, 3;
	@%p56 bra 	$L__BB11_101;
	shl.b32 	%r371, %r480, 10;
	add.s32 	%r136, %r6, %r371;
	ld.shared.u32 	%r137, [%r136];
	setp.eq.s32 	%p57, %r137, 0;
	@%p57 bra 	$L__BB11_94;
	cvt.u32.u64 	%r372, %rd5;
	shl.b32 	%r373, %r480, 8;
	add.s32 	%r374, %r373, %r372;
	mul.wide.u32 	%rd62, %r374, 8;
	add.s64 	%rd63, %rd2, %rd62;
	cvt.u64.u32 	%rd64, %r137;
	atom.global.add.u64 	%rd65, [%rd63], %rd64;
$L__BB11_94:
	ld.shared.u32 	%r138, [%r136+1024];
	setp.eq.s32 	%p58, %r138, 0;
	@%p58 bra 	$L__BB11_96;
	cvt.u32.u64 	%r375, %rd5;
	shl.b32 	%r376, %r480, 8;
	add.s32 	%r377, %r376, %r375;
	add.s32 	%r378, %r377, 256;
	mul.wide.u32 	%rd66, %r378, 8;
	add.s64 	%rd67, %rd2, %rd66;
	cvt.u64.u32 	%rd68, %r138;
	atom.global.add.u64 	%rd69, [%rd67], %rd68;
$L__BB11_96:
	ld.shared.u32 	%r139, [%r136+2048];
	setp.eq.s32 	%p59, %r139, 0;
	@%p59 bra 	$L__BB11_98;
	cvt.u32.u64 	%r379, %rd5;
	shl.b32 	%r380, %r480, 8;
	add.s32 	%r381, %r380, %r379;
	add.s32 	%r382, %r381, 512;
	mul.wide.u32 	%rd70, %r382, 8;
	add.s64 	%rd71, %rd2, %rd70;
	cvt.u64.u32 	%rd72, %r139;
	atom.global.add.u64 	%rd73, [%rd71], %rd72;
$L__BB11_98:
	ld.shared.u32 	%r140, [%r136+3072];
	setp.eq.s32 	%p60, %r140, 0;
	@%p60 bra 	$L__BB11_100;
	cvt.u32.u64 	%r383, %rd5;
	shl.b32 	%r384, %r480, 8;
	add.s32 	%r385, %r384, %r383;
	add.s32 	%r386, %r385, 768;
	mul.wide.u32 	%rd74, %r386, 8;
	add.s64 	%rd75, %rd2, %rd74;
	cvt.u64.u32 	%rd76, %r140;
	atom.global.add.u64 	%rd77, [%rd75], %rd76;
$L__BB11_100:
	add.s32 	%r480, %r480, 4;
$L__BB11_101:
	setp.eq.s32 	%p61, %r5, 0;
	@%p61 bra 	$L__BB11_111;
	setp.eq.s32 	%p62, %r135, 0;
	@%p62 bra 	$L__BB11_108;
	shl.b32 	%r387, %r480, 10;
	add.s32 	%r143, %r6, %r387;
	ld.shared.u32 	%r144, [%r143];
	setp.eq.s32 	%p63, %r144, 0;
	@%p63 bra 	$L__BB11_105;
	cvt.u32.u64 	%r388, %rd5;
	shl.b32 	%r389, %r480, 8;
	add.s32 	%r390, %r389, %r388;
	mul.wide.u32 	%rd78, %r390, 8;
	add.s64 	%rd79, %rd2, %rd78;
	cvt.u64.u32 	%rd80, %r144;
	atom.global.add.u64 	%rd81, [%rd79], %rd80;
$L__BB11_105:
	ld.shared.u32 	%r145, [%r143+1024];
	setp.eq.s32 	%p64, %r145, 0;
	@%p64 bra 	$L__BB11_107;
	cvt.u32.u64 	%r391, %rd5;
	shl.b32 	%r392, %r480, 8;
	add.s32 	%r393, %r392, %r391;
	add.s32 	%r394, %r393, 256;
	mul.wide.u32 	%rd82, %r394, 8;
	add.s64 	%rd83, %rd2, %rd82;
	cvt.u64.u32 	%rd84, %r145;
	atom.global.add.u64 	%rd85, [%rd83], %rd84;
$L__BB11_107:
	add.s32 	%r480, %r480, 2;
$L__BB11_108:
	setp.eq.s32 	%p65, %r17, 0;
	@%p65 bra 	$L__BB11_111;
	shl.b32 	%r395, %r480, 10;
	add.s32 	%r396, %r6, %r395;
	ld.shared.u32 	%r148, [%r396];
	setp.eq.s32 	%p66, %r148, 0;
	@%p66 bra 	$L__BB11_111;
	cvt.u32.u64 	%r397, %rd5;
	shl.b32 	%r398, %r480, 8;
	add.s32 	%r399, %r398, %r397;
	mul.wide.u32 	%rd86, %r399, 8;
	add.s64 	%rd87, %rd2, %rd86;
	cvt.u64.u32 	%rd88, %r148;
	atom.global.add.u64 	%rd89, [%rd87], %rd88;
$L__BB11_111:
	cvt.u32.u64 	%r400, %rd5;
	setp.gt.u32 	%p67, %r400, 127;
	@%p67 bra 	$L__BB11_152;
	setp.lt.u32 	%p68, %r1, 7;
	mov.b32 	%r484, 0;
	@%p68 bra 	$L__BB11_131;
	mov.b32 	%r482, 0;
$L__BB11_114:
	.pragma "nounroll";
	shl.b32 	%r404, %r482, 10;
	add.s32 	%r150, %r6, %r404;
	ld.shared.u32 	%r151, [%r150+512];
	setp.eq.s32 	%p69, %r151, 0;
	shl.b32 	%r405, %r482, 8;
	add.s32 	%r406, %r405, %r400;
	mul.wide.u32 	%rd90, %r406, 8;
	add.s64 	%rd15, %rd2, %rd90;
	@%p69 bra 	$L__BB11_116;
	cvt.u64.u32 	%rd91, %r151;
	atom.global.add.u64 	%rd92, [%rd15+1024], %rd91;
$L__BB11_116:
	ld.shared.u32 	%r152, [%r150+1536];
	setp.eq.s32 	%p70, %r152, 0;
	@%p70 bra 	$L__BB11_118;
	cvt.u64.u32 	%rd93, %r152;
	atom.global.add.u64 	%rd94, [%rd15+3072], %rd93;
$L__BB11_118:
	ld.shared.u32 	%r153, [%r150+2560];
	setp.eq.s32 	%p71, %r153, 0;
	@%p71 bra 	$L__BB11_120;
	cvt.u64.u32 	%rd95, %r153;
	atom.global.add.u64 	%rd96, [%rd15+5120], %rd95;
$L__BB11_120:
	ld.shared.u32 	%r154, [%r150+3584];
	setp.eq.s32 	%p72, %r154, 0;
	@%p72 bra 	$L__BB11_122;
	cvt.u64.u32 	%rd97, %r154;
	atom.global.add.u64 	%rd98, [%rd15+7168], %rd97;
$L__BB11_122:
	ld.shared.u32 	%r155, [%r150+4608];
	setp.eq.s32 	%p73, %r155, 0;
	@%p73 bra 	$L__BB11_124;
	cvt.u64.u32 	%rd99, %r155;
	atom.global.add.u64 	%rd100, [%rd15+9216], %rd99;
$L__BB11_124:
	ld.shared.u32 	%r156, [%r150+5632];
	setp.eq.s32 	%p74, %r156, 0;
	@%p74 bra 	$L__BB11_126;
	cvt.u64.u32 	%rd101, %r156;
	atom.global.add.u64 	%rd102, [%rd15+11264], %rd101;
$L__BB11_126:
	ld.shared.u32 	%r157, [%r150+6656];
	setp.eq.s32 	%p75, %r157, 0;
	@%p75 bra 	$L__BB11_128;
	cvt.u64.u32 	%rd103, %r157;
	atom.global.add.u64 	%rd104, [%rd15+13312], %rd103;
$L__BB11_128:
	ld.shared.u32 	%r158, [%r150+7680];
	setp.eq.s32 	%p76, %r158, 0;
	@%p76 bra 	$L__BB11_130;
	cvt.u64.u32 	%rd105, %r158;
	atom.global.add.u64 	%rd106, [%rd15+15360], %rd105;
$L__BB11_130:
	add.s32 	%r482, %r482, 8;
	setp.ne.s32 	%p77, %r482, %r16;
	mov.u32 	%r484, %r16;
	@%p77 bra 	$L__BB11_114;
$L__BB11_131:
	setp.eq.s32 	%p78, %r3, 0;
	@%p78 bra 	$L__BB11_152;
	setp.lt.u32 	%p79, %r4, 3;
	@%p79 bra 	$L__BB11_142;
	shl.b32 	%r407, %r484, 10;
	add.s32 	%r161, %r6, %r407;
	ld.shared.u32 	%r162, [%r161+512];
	setp.eq.s32 	%p80, %r162, 0;
	@%p80 bra 	$L__BB11_135;
	shl.b32 	%r409, %r484, 8;
	add.s32 	%r410, %r409, %r400;
	mul.wide.u32 	%rd107, %r410, 8;
	add.s64 	%rd108, %rd2, %rd107;
	cvt.u64.u32 	%rd109, %r162;
	atom.global.add.u64 	%rd110, [%rd108+1024], %rd109;
$L__BB11_135:
	ld.shared.u32 	%r163, [%r161+1536];
	setp.eq.s32 	%p81, %r163, 0;
	@%p81 bra 	$L__BB11_137;
	shl.b32 	%r412, %r484, 8;
	add.s32 	%r413, %r412, %r400;
	add.s32 	%r414, %r413, 256;
	mul.wide.u32 	%rd111, %r414, 8;
	add.s64 	%rd112, %rd2, %rd111;
	cvt.u64.u32 	%rd113, %r163;
	atom.global.add.u64 	%rd114, [%rd112+1024], %rd113;
$L__BB11_137:
	ld.shared.u32 	%r164, [%r161+2560];
	setp.eq.s32 	%p82, %r164, 0;
	@%p82 bra 	$L__BB11_139;
	shl.b32 	%r416, %r484, 8;
	add.s32 	%r417, %r416, %r400;
	add.s32 	%r418, %r417, 512;
	mul.wide.u32 	%rd115, %r418, 8;
	add.s64 	%rd116, %rd2, %rd115;
	cvt.u64.u32 	%rd117, %r164;
	atom.global.add.u64 	%rd118, [%rd116+1024], %rd117;
$L__BB11_139:
	ld.shared.u32 	%r165, [%r161+3584];
	setp.eq.s32 	%p83, %r165, 0;
	@%p83 bra 	$L__BB11_141;
	shl.b32 	%r420, %r484, 8;
	add.s32 	%r421, %r420, %r400;
	add.s32 	%r422, %r421, 768;
	mul.wide.u32 	%rd119, %r422, 8;
	add.s64 	%rd120, %rd2, %rd119;
	cvt.u64.u32 	%rd121, %r165;
	atom.global.add.u64 	%rd122, [%rd120+1024], %rd121;
$L__BB11_141:
	add.s32 	%r484, %r484, 4;
$L__BB11_142:
	setp.eq.s32 	%p84, %r5, 0;
	@%p84 bra 	$L__BB11_152;
	setp.eq.s32 	%p85, %r135, 0;
	@%p85 bra 	$L__BB11_149;
	shl.b32 	%r423, %r484, 10;
	add.s32 	%r168, %r6, %r423;
	ld.shared.u32 	%r169, [%r168+512];
	setp.eq.s32 	%p86, %r169, 0;
	@%p86 bra 	$L__BB11_146;
	shl.b32 	%r425, %r484, 8;
	add.s32 	%r426, %r425, %r400;
	mul.wide.u32 	%rd123, %r426, 8;
	add.s64 	%rd124, %rd2, %rd123;
	cvt.u64.u32 	%rd125, %r169;
	atom.global.add.u64 	%rd126, [%rd124+1024], %rd125;
$L__BB11_146:
	ld.shared.u32 	%r170, [%r168+1536];
	setp.eq.s32 	%p87, %r170, 0;
	@%p87 bra 	$L__BB11_148;
	shl.b32 	%r428, %r484, 8;
	add.s32 	%r429, %r428, %r400;
	add.s32 	%r430, %r429, 256;
	mul.wide.u32 	%rd127, %r430, 8;
	add.s64 	%rd128, %rd2, %rd127;
	cvt.u64.u32 	%rd129, %r170;
	atom.global.add.u64 	%rd130, [%rd128+1024], %rd129;
$L__BB11_148:
	add.s32 	%r484, %r484, 2;
$L__BB11_149:
	setp.eq.s32 	%p88, %r17, 0;
	@%p88 bra 	$L__BB11_152;
	shl.b32 	%r431, %r484, 10;
	add.s32 	%r432, %r6, %r431;
	ld.shared.u32 	%r173, [%r432+512];
	setp.eq.s32 	%p89, %r173, 0;
	@%p89 bra 	$L__BB11_152;
	shl.b32 	%r434, %r484, 8;
	add.s32 	%r435, %r434, %r400;
	mul.wide.u32 	%rd131, %r435, 8;
	add.s64 	%rd132, %rd2, %rd131;
	cvt.u64.u32 	%rd133, %r173;
	atom.global.add.u64 	%rd134, [%rd132+1024], %rd133;
$L__BB11_152:
	bar.sync 	0;
	add.s64 	%rd135, %rd135, 1;
	setp.ne.s64 	%p90, %rd135, %rd6;
	@%p90 bra 	$L__BB11_2;
$L__BB11_153:
	ret;

}
	// .globl	_ZN3cub18CUB_300001_SM_10006detail10radix_sort33DeviceRadixSortExclusiveSumKernelINS1_5radix10policy_hubIiNS0_8NullTypeEyE10Policy1000EyEEvPT0_
.visible .entry _ZN3cub18CUB_300001_SM_10006detail10radix_sort33DeviceRadixSortExclusiveSumKernelINS1_5radix10policy_hubIiNS0_8NullTypeEyE10Policy1000EyEEvPT0_(
	.param .u64 .ptr .align 1 _ZN3cub18CUB_300001_SM_10006detail10radix_sort33DeviceRadixSortExclusiveSumKernelINS1_5radix10policy_hubIiNS0_8NullTypeEyE10Policy1000EyEEvPT0__param_0
)
{
	.reg .pred 	%p<4>;
	.reg .b32 	%r<28>;
	.reg .b64 	%rd<54>;
	// demoted variable
	.shared .align 16 .b8 _ZZN3cub18CUB_300001_SM_10006detail10radix_sort33DeviceRadixSortExclusiveSumKernelINS1_5radix10policy_hubIiNS0_8NullTypeEyE10Policy1000EyEEvPT0_E12temp_storage[2336];
	ld.param.u64 	%rd5, [_ZN3cub18CUB_300001_SM_10006detail10radix_sort33DeviceRadixSortExclusiveSumKernelINS1_5radix10policy_hubIiNS0_8NullTypeEyE10Policy1000EyEEvPT0__param_0];
	cvta.to.global.u64 	%rd6, %rd5;
	mov.u32 	%r3, %ctaid.x;
	shl.b32 	%r4, %r3, 8;
	mov.u32 	%r1, %tid.x;
	setp.gt.u32 	%p1, %r1, 255;
	add.s32 	%r5, %r4, %r1;
	mul.wide.s32 	%rd7, %r5, 8;
	add.s64 	%rd1, %rd6, %rd7;
	@%p1 bra 	$L__BB12_2;
	ld.global.u64 	%rd53, [%rd1];
$L__BB12_2:
	shr.u32 	%r6, %r1, 3;
	add.s32 	%r7, %r6, %r1;
	shl.b32 	%r8, %r7, 3;
	mov.u32 	%r9, _ZZN3cub18CUB_300001_SM_10006detail10radix_sort33DeviceRadixSortExclusiveSumKernelINS1_5radix10policy_hubIiNS0_8NullTypeEyE10Policy1000EyEEvPT0_E12temp_storage;
	add.s32 	%r10, %r9, %r8;
	add.s32 	%r2, %r10, 16;
	st.shared.u64 	[%r10+16], %rd53;
	bar.sync 	0;
	setp.gt.u32 	%p2, %r1, 31;
	@%p2 bra 	$L__BB12_4;
	mad.lo.s32 	%r27, %r1, 72, %r9;
	ld.shared.u64 	%rd23, [%r27+16];
	ld.shared.u64 	%rd24, [%r27+24];
	ld.shared.u64 	%rd25, [%r27+32];
	ld.shared.u64 	%rd26, [%r27+40];
	ld.shared.u64 	%rd27, [%r27+48];
	ld.shared.u64 	%rd28, [%r27+56];
	ld.shared.u64 	%rd29, [%r27+64];
	ld.shared.u64 	%rd30, [%r27+72];
	add.s64 	%rd31, %rd24, %rd23;
	add.s64 	%rd32, %rd31, %rd25;
	add.s64 	%rd33, %rd32, %rd26;
	add.s64 	%rd34, %rd33, %rd27;
	add.s64 	%rd35, %rd34, %rd28;
	add.s64 	%rd36, %rd35, %rd29;
	add.s64 	%rd10, %rd36, %rd30;
	mov.b32 	%r11, 1;
	mov.b32 	%r24, 0;
	mov.b32 	%r25, -1;
	// begin inline asm
	{  .reg .u64 r0;  .reg .u32 lo;  .reg .u32 hi;  .reg .pred p;  mov.b64 {lo, hi}, %rd10;  shfl.sync.up.b32 lo|p, lo, %r11, %r24, %r25;  shfl.sync.up.b32 hi|p, hi, %r11, %r24, %r25;  mov.b64 r0, {lo, hi};  @p add.u64 r0, r0, %rd10;  mov.u64 %rd8, r0;}
	// end inline asm
	mov.b32 	%r14, 2;
	// begin inline asm
	{  .reg .u64 r0;  .reg .u32 lo;  .reg .u32 hi;  .reg .pred p;  mov.b64 {lo, hi}, %rd8;  shfl.sync.up.b32 lo|p, lo, %r14, %r24, %r25;  shfl.sync.up.b32 hi|p, hi, %r14, %r24, %r25;  mov.b64 r0, {lo, hi};  @p add.u64 r0, r0, %rd8;  mov.u64 %rd11, r0;}
	// end inline asm
	mov.b32 	%r17, 4;
	// begin inline asm
	{  .reg .u64 r0;  .reg .u32 lo;  .reg .u32 hi;  .reg .pred p;  mov.b64 {lo, hi}, %rd11;  shfl.sync.up.b32 lo|p, lo, %r17, %r24, %r25;  shfl.sync.up.b32 hi|p, hi, %r17, %r24, %r25;  mov.b64 r0, {lo, hi};  @p add.u64 r0, r0, %rd11;  mov.u64 %rd14, r0;}
	// end inline asm
	mov.b32 	%r20, 8;
	// begin inline asm
	{  .reg .u64 r0;  .reg .u32 lo;  .reg .u32 hi;  .reg .pred p;  mov.b64 {lo, hi}, %rd14;  shfl.sync.up.b32 lo|p, lo, %r20, %r24, %r25;  shfl.sync.up.b32 hi|p, hi, %r20, %r24, %r25;  mov.b64 r0, {lo, hi};  @p add.u64 r0, r0, %rd14;  mov.u64 %rd17, r0;}
	// end inline asm
	mov.b32 	%r23, 16;
	// begin inline asm
	{  .reg .u64 r0;  .reg .u32 lo;  .reg .u32 hi;  .reg .pred p;  mov.b64 {lo, hi}, %rd17;  shfl.sync.up.b32 lo|p, lo, %r23, %r24, %r25;  shfl.sync.up.b32 hi|p, hi, %r23, %r24, %r25;  mov.b64 r0, {lo, hi};  @p add.u64 r0, r0, %rd17;  mov.u64 %rd20, r0;}
	// end inline asm
	sub.s64 	%rd37, %rd20, %rd10;
	ld.shared.u64 	%rd38, [%r27+16];
	ld.shared.u64 	%rd39, [%r27+24];
	ld.shared.u64 	%rd40, [%r27+32];
	ld.shared.u64 	%rd41, [%r27+40];
	ld.shared.u64 	%rd42, [%r27+48];
	ld.shared.u64 	%rd43, [%r27+56];
	ld.shared.u64 	%rd44, [%r27+64];
	add.s64 	%rd45, %rd38, %rd37;
	add.s64 	%rd46, %rd39, %rd45;
	add.s64 	%rd47, %rd40, %rd46;
	add.s64 	%rd48, %rd41, %rd47;
	add.s64 	%rd49, %rd42, %rd48;
	add.s64 	%rd50, %rd43, %rd49;
	add.s64 	%rd51, %rd44, %rd50;
	st.shared.u64 	[%r27+16], %rd37;
	st.shared.u64 	[%r27+24], %rd45;
	st.shared.u64 	[%r27+32], %rd46;
	st.shared.u64 	[%r27+40], %rd47;
	st.shared.u64 	[%r27+48], %rd48;
	st.shared.u64 	[%r27+56], %rd49;
	st.shared.u64 	[%r27+64], %rd50;
	st.shared.u64 	[%r27+72], %rd51;
$L__BB12_4:
	setp.gt.u32 	%p3, %r1, 255;
	bar.sync 	0;
	@%p3 bra 	$L__BB12_6;
	ld.shared.u64 	%rd52, [%r2];
	st.global.u64 	[%rd1], %rd52;
$L__BB12_6:
	ret;

}
	// .globl	_ZN3cub18CUB_300001_SM_10006detail10radix_sort29DeviceRadixSortOnesweepKernelINS1_5radix10policy_hubIiNS0_8NullTypeEyE10Policy1000ELNS0_9SortOrderE0EiS6_yiiNS1_21identity_decomposer_tEEEvPT5_SC_PT3_PKSD_PT1_PKSH_PT2_PKSL_T4_iiT6_
.visible .entry _ZN3cub18CUB_300001_SM_10006detail10radix_sort29DeviceRadixSortOnesweepKernelINS1_5radix10policy_hubIiNS0_8NullTypeEyE10Policy1000ELNS0_9SortOrderE0EiS6_yiiNS1_21identity_decomposer_tEEEvPT5_SC_PT3_PKSD_PT1_PKSH_PT2_PKSL_T4_iiT6_(
	.param .u64 .ptr .align 1 _ZN3cub18CUB_300001_SM_10006detail10radix_sort29DeviceRadixSortOnesweepKernelINS1_5radix10policy_hubIiNS0_8NullTypeEyE10Policy1000ELNS0_9SortOrderE0EiS6_yiiNS1_21identity_decomposer_tEEEvPT5_SC_PT3_PKSD_PT1_PKSH_PT2_PKSL_T4_iiT6__param_0,
	.param .u64 .ptr .align 1 _ZN3cub18CUB_300001_SM_10006detail10radix_sort29DeviceRadixSortOnesweepKernelINS1_5radix10policy_hubIiNS0_8NullTypeEyE10Policy1000ELNS0_9SortOrderE0EiS6_yiiNS1_21identity_decomposer_tEEEvPT5_SC_PT3_PKSD_PT1_PKSH_PT2_PKSL_T4_iiT6__param_1,
	.param .u64 .ptr .align 1 _ZN3cub18CUB_300001_SM_10006detail10radix_sort29DeviceRadixSortOnesweepKernelINS1_5radix10policy_hubIiNS0_8NullTypeEyE10Policy1000ELNS0_9SortOrderE0EiS6_yiiNS1_21identity_decomposer_tEEEvPT5_SC_PT3_PKSD_PT1_PKSH_PT2_PKSL_T4_iiT6__param_2,
	.param .u64 .ptr .align 1 _ZN3cub18CUB_300001_SM_10006detail10radix_sort29DeviceRadixSortOnesweepKernelINS1_5radix10policy_hubIiNS0_8NullTypeEyE10Policy1000ELNS0_9SortOrderE0EiS6_yiiNS1_21identity_decomposer_tEEEvPT5_SC_PT3_PKSD_PT1_PKSH_PT2_PKSL_T4_iiT6__param_3,
	.param .u64 .ptr .align 1 _ZN3cub18CUB_300001_SM_10006detail10radix_sort29DeviceRadixSortOnesweepKernelINS1_5radix10policy_hubIiNS0_8NullTypeEyE10Policy1000ELNS0_9SortOrderE0EiS6_yiiNS1_21identity_decomposer_tEEEvPT5_SC_PT3_PKSD_PT1_PKSH_PT2_PKSL_T4_iiT6__param_4,
	.param .u64 .ptr .align 1 _ZN3cub18CUB_300001_SM_10006detail10radix_sort29DeviceRadixSortOnesweepKernelINS1_5radix10policy_hubIiNS0_8NullTypeEyE10Policy1000ELNS0_9SortOrderE0EiS6_yiiNS1_21identity_decomposer_tEEEvPT5_SC_PT3_PKSD_PT1_PKSH_PT2_PKSL_T4_iiT6__param_5,
	.param .u64 .ptr .align 1 _ZN3cub18CUB_300001_SM_10006detail10radix_sort29DeviceRadixSortOnesweepKernelINS1_5radix10policy_hubIiNS0_8NullTypeEyE10Policy1000ELNS0_9SortOrderE0EiS6_yiiNS1_21identity_decomposer_tEEEvPT5_SC_PT3_PKSD_PT1_PKSH_PT2_PKSL_T4_iiT6__param_6,
	.param .u64 .ptr .align 1 _ZN3cub18CUB_300001_SM_10006detail10radix_sort29DeviceRadixSortOnesweepKernelINS1_5radix10policy_hubIiNS0_8NullTypeEyE10Policy1000ELNS0_9SortOrderE0EiS6_yiiNS1_21identity_decomposer_tEEEvPT5_SC_PT3_PKSD_PT1_PKSH_PT2_PKSL_T4_iiT6__param_7,
	.param .u32 _ZN3cub18CUB_300001_SM_10006detail10radix_sort29DeviceRadixSortOnesweepKernelINS1_5radix10policy_hubIiNS0_8NullTypeEyE10Policy1000ELNS0_9SortOrderE0EiS6_yiiNS1_21identity_decomposer_tEEEvPT5_SC_PT3_PKSD_PT1_PKSH_PT2_PKSL_T4_iiT6__param_8,
	.param .u32 _ZN3cub18CUB_300001_SM_10006detail10radix_sort29DeviceRadixSortOnesweepKernelINS1_5radix10policy_hubIiNS0_8NullTypeEyE10Policy1000ELNS0_9SortOrderE0EiS6_yiiNS1_21identity_decomposer_tEEEvPT5_SC_PT3_PKSD_PT1_PKSH_PT2_PKSL_T4_iiT6__param_9,
	.param .u32 _ZN3cub18CUB_300001_SM_10006detail10radix_sort29DeviceRadixSortOnesweepKernelINS1_5radix10policy_hubIiNS0_8NullTypeEyE10Policy1000ELNS0_9SortOrderE0EiS6_yiiNS1_21identity_decomposer_tEEEvPT5_SC_PT3_PKSD_PT1_PKSH_PT2_PKSL_T4_iiT6__param_10,
	.param .align 1 .b8 _ZN3cub18CUB_300001_SM_10006detail10radix_sort29DeviceRadixSortOnesweepKernelINS1_5radix10policy_hubIiNS0_8NullTypeEyE10Policy1000ELNS0_9SortOrderE0EiS6_yiiNS1_21identity_decomposer_tEEEvPT5_SC_PT3_PKSD_PT1_PKSH_PT2_PKSL_T4_iiT6__param_11[1]
)
.maxntid 384
{
	.reg .pred 	%p<142>;
	.reg .b32 	%r<1806>;
	.reg .b64 	%rd<239>;
	// demoted variable
	.shared .align 16 .b8 _ZZN3cub18CUB_300001_SM_10006detail10radix_sort29DeviceRadixSortOnesweepKernelINS1_5radix10policy_hubIiNS0_8NullTypeEyE10Policy1000ELNS0_9SortOrderE0EiS6_yiiNS1_21identity_decomposer_tEEEvPT5_SC_PT3_PKSD_PT1_PKSH_PT2_PKSL_T4_iiT6_E1s[31232];
	ld.param.u64 	%rd21, [_ZN3cub18CUB_300001_SM_10006detail10radix_sort29DeviceRadixSortOnesweepKernelINS1_5radix10policy_hubIiNS0_8NullTypeEyE10Policy1000ELNS0_9SortOrderE0EiS6_yiiNS1_21identity_decomposer_tEEEvPT5_SC_PT3_PKSD_PT1_PKSH_PT2_PKSL_T4_iiT6__param_1];
	ld.param.u64 	%rd24, [_ZN3cub18CUB_300001_SM_10006detail10radix_sort29DeviceRadixSortOnesweepKernelINS1_5radix10policy_hubIiNS0_8NullTypeEyE10Policy1000ELNS0_9SortOrderE0EiS6_yiiNS1_21identity_decomposer_tEEEvPT5_SC_PT3_PKSD_PT1_PKSH_PT2_PKSL_T4_iiT6__param_4];
	ld.param.u64 	%rd25, [_ZN3cub18CUB_300001_SM_10006detail10radix_sort29DeviceRadixSortOnesweepKernelINS1_5radix10policy_hubIiNS0_8NullTypeEyE10Policy1000ELNS0_9SortOrderE0EiS6_yiiNS1_21identity_decomposer_tEEEvPT5_SC_PT3_PKSD_PT1_PKSH_PT2_PKSL_T4_iiT6__param_5];
	ld.param.u32 	%r293, [_ZN3cub18CUB_300001_SM_10006detail10radix_sort29DeviceRadixSortOnesweepKernelINS1_5radix10policy_hubIiNS0_8NullTypeEyE10Policy1000ELNS0_9SortOrderE0EiS6_yiiNS1_21identity_decomposer_tEEEvPT5_SC_PT3_PKSD_PT1_PKSH_PT2_PKSL_T4_iiT6__param_9];
	ld.param.u32 	%r294, [_ZN3cub18CUB_300001_SM_10006detail10radix_sort29DeviceRadixSortOnesweepKernelINS1_5radix10policy_hubIiNS0_8NullTypeEyE10Policy1000ELNS0_9SortOrderE0EiS6_yiiNS1_21identity_decomposer_tEEEvPT5_SC_PT3_PKSD_PT1_PKSH_PT2_PKSL_T4_iiT6__param_10];
	cvta.to.global.u64 	%rd1, %rd24;
	cvta.to.global.u64 	%rd2, %rd25;
	mov.u32 	%r1, %tid.x;
	// begin inline asm
	mov.u32 %r295, %laneid;
	// end inline asm
	setp.ne.s32 	%p1, %r1, 0;
	@%p1 bra 	$L__BB13_2;
	cvta.to.global.u64 	%rd26, %rd21;
	atom.global.add.u32 	%r296, [%rd26], 1;
	st.shared.u32 	[_ZZN3cub18CUB_300001_SM_10006detail10radix_sort29DeviceRadixSortOnesweepKernelINS1_5radix10policy_hubIiNS0_8NullTypeEyE10Policy1000ELNS0_9SortOrderE0EiS6_yiiNS1_21identity_decomposer_tEEEvPT5_SC_PT3_PKSD_PT1_PKSH_PT2_PKSL_T4_iiT6_E1s+29184], %r296;
$L__BB13_2:
	ld.param.u32 	%r1706, [_ZN3cub18CUB_300001_SM_10006detail10radix_sort29DeviceRadixSortOnesweepKernelINS1_5radix10policy_hubIiNS0_8NullTypeEyE10Policy1000ELNS0_9SortOrderE0EiS6_yiiNS1_21identity_decomposer_tEEEvPT5_SC_PT3_PKSD_PT1_PKSH_PT2_PKSL_T4_iiT6__param_8];
	bar.sync 	0;
	ld.shared.u32 	%r3, [_ZZN3cub18CUB_300001_SM_10006detail10radix_sort29DeviceRadixSortOnesweepKernelINS1_5radix10policy_hubIiNS0_8NullTypeEyE10Policy1000ELNS0_9SortOrderE0EiS6_yiiNS1_21identity_decomposer_tEEEvPT5_SC_PT3_PKSD_PT1_PKSH_PT2_PKSL_T4_iiT6_E1s+29184];
	mul.lo.s32 	%r297, %r3, 7296;
	add.s32 	%r4, %r297, 7296;
	setp.gt.s32 	%p2, %r4, %r1706;
	cvt.s64.s32 	%rd3, %r297;
	@%p2 bra 	$L__BB13_4;
	and.b32  	%r298, %r1, 31;
	and.b32  	%r299, %r1, 992;
	mul.lo.s32 	%r300, %r299, 19;
	or.b32  	%r301, %r300, %r298;
	cvt.u64.u32 	%rd27, %r301;
	add.s64 	%rd28, %rd27, %rd3;
	shl.b64 	%rd29, %rd28, 2;
	add.s64 	%rd30, %rd2, %rd29;
	ld.global.u32 	%r1732, [%rd30];
	ld.global.u32 	%r1733, [%rd30+128];
	ld.global.u32 	%r1734, [%rd30+256];
	ld.global.u32 	%r1735, [%rd30+384];
	ld.global.u32 	%r1736, [%rd30+512];
	ld.global.u32 	%r1737, [%rd30+640];
	ld.global.u32 	%r1738, [%rd30+768];
	ld.global.u32 	%r1739, [%rd30+896];
	ld.global.u32 	%r1740, [%rd30+1024];
	ld.global.u32 	%r1741, [%rd30+1152];
	ld.global.u32 	%r1742, [%rd30+1280];
	ld.global.u32 	%r1743, [%rd30+1408];
	ld.global.u32 	%r1744, [%rd30+1536];
	ld.global.u32 	%r1745, [%rd30+1664];
	ld.global.u32 	%r1746, [%rd30+1792];
	ld.global.u32 	%r1747, [%rd30+1920];
	ld.global.u32 	%r1748, [%rd30+2048];
	ld.global.u32 	%r1749, [%rd30+2176];
	ld.global.u32 	%r1750, [%rd30+2304];
	bra.uni 	$L__BB13_42;
$L__BB13_4:
	ld.param.u32 	%r1707, [_ZN3cub18CUB_300001_SM_10006detail10radix_sort29DeviceRadixSortOnesweepKernelINS1_5radix10policy_hubIiNS0_8NullTypeEyE10Policy1000ELNS0_9SortOrderE0EiS6_yiiNS1_21identity_decomposer_tEEEvPT5_SC_PT3_PKSD_PT1_PKSH_PT2_PKSL_T4_iiT6__param_8];
	cvt.u32.u64 	%r303, %rd3;
	sub.s32 	%r24, %r1707, %r303;
	and.b32  	%r304, %r1, 31;
	and.b32  	%r305, %r1, 992;
	mul.lo.s32 	%r306, %r305, 19;
	or.b32  	%r25, %r306, %r304;
	setp.ge.s32 	%p3, %r25, %r24;
	cvt.u64.u32 	%rd31, %r25;
	add.s64 	%rd32, %rd31, %rd3;
	shl.b64 	%rd33, %rd32, 2;
	add.s64 	%rd4, %rd2, %rd33;
	mov.b32 	%r1732, 2147483647;
	@%p3 bra 	$L__BB13_6;
	ld.global.u32 	%r1732, [%rd4];
$L__BB13_6:
	add.s32 	%r308, %r25, 32;
	setp.ge.s32 	%p4, %r308, %r24;
	mov.b32 	%r1733, 2147483647;
	@%p4 bra 	$L__BB13_8;
	ld.global.u32 	%r1733, [%rd4+128];
$L__BB13_8:
	add.s32 	%r310, %r25, 64;
	setp.ge.s32 	%p5, %r310, %r24;
	mov.b32 	%r1734, 2147483647;
	@%p5 bra 	$L__BB13_10;
	ld.global.u32 	%r1734, [%rd4+256];
$L__BB13_10:
	add.s32 	%r312, %r25, 96;
	setp.ge.s32 	%p6, %r312, %r24;
	mov.b32 	%r1735, 2147483647;
	@%p6 bra 	$L__BB13_12;
	ld.global.u32 	%r1735, [%rd4+384];
$L__BB13_12:
	add.s32 	%r314, %r25, 128;
	setp.ge.s32 	%p7, %r314, %r24;
	mov.b32 	%r1736, 2147483647;
	@%p7 bra 	$L__BB13_14;
	ld.global.u32 	%r1736, [%rd4+512];
$L__BB13_14:
	add.s32 	%r316, %r25, 160;
	setp.ge.s32 	%p8, %r316, %r24;
	mov.b32 	%r1737, 2147483647;
	@%p8 bra 	$L__BB13_16;
	ld.global.u32 	%r1737, [%rd4+640];
$L__BB13_16:
	add.s32 	%r318, %r25, 192;
	setp.ge.s32 	%p9, %r318, %r24;
	mov.b32 	%r1738, 2147483647;
	@%p9 bra 	$L__BB13_18;
	ld.global.u32 	%r1738, [%rd4+768];
$L__BB13_18:
	add.s32 	%r320, %r25, 224;
	setp.ge.s32 	%p10, %r320, %r24;
	mov.b32 	%r1739, 2147483647;
	@%p10 bra 	$L__BB13_20;
	ld.global.u32 	%r1739, [%rd4+896];
$L__BB13_20:
	add.s32 	%r322, %r25, 256;
	setp.ge.s32 	%p11, %r322, %r24;
	mov.b32 	%r1740, 2147483647;
	@%p11 bra 	$L__BB13_22;
	ld.global.u32 	%r1740, [%rd4+1024];
$L__BB13_22:
	add.s32 	%r324, %r25, 288;
	setp.ge.s32 	%p12, %r324, %r24;
	mov.b32 	%r1741, 2147483647;
	@%p12 bra 	$L__BB13_24;
	ld.global.u32 	%r1741, [%rd4+1152];
$L__BB13_24:
	add.s32 	%r326, %r25, 320;
	setp.ge.s32 	%p13, %r326, %r24;
	mov.b32 	%r1742, 2147483647;
	@%p13 bra 	$L__BB13_26;
	ld.global.u32 	%r1742, [%rd4+1280];
$L__BB13_26:
	add.s32 	%r328, %r25, 352;
	setp.ge.s32 	%p14, %r328, %r24;
	mov.b32 	%r1743, 2147483647;
	@%p14 bra 	$L__BB13_28;
	ld.global.u32 	%r1743, [%rd4+1408];
$L__BB13_28:
	add.s32 	%r330, %r25, 384;
	setp.ge.s32 	%p15, %r330, %r24;
	mov.b32 	%r1744, 2147483647;
	@%p15 bra 	$L__BB13_30;
	ld.global.u32 	%r1744, [%rd4+1536];
$L__BB13_30:
	add.s32 	%r332, %r25, 416;
	setp.ge.s32 	%p16, %r332, %r24;
	mov.b32 	%r1745, 2147483647;
	@%p16 bra 	$L__BB13_32;
	ld.global.u32 	%r1745, [%rd4+1664];
$L__BB13_32:
	add.s32 	%r334, %r25, 448;
	setp.ge.s32 	%p17, %r334, %r24;
	mov.b32 	%r1746, 2147483647;
	@%p17 bra 	$L__BB13_34;
	ld.global.u32 	%r1746, [%rd4+1792];
$L__BB13_34:
	add.s32 	%r336, %r25, 480;
	setp.ge.s32 	%p18, %r336, %r24;
	mov.b32 	%r1747, 2147483647;
	@%p18 bra 	$L__BB13_36;
	ld.global.u32 	%r1747, [%rd4+1920];
$L__BB13_36:
	add.s32 	%r338, %r25, 512;
	setp.ge.s32 	%p19, %r338, %r24;
	mov.b32 	%r1748, 2147483647;
	@%p19 bra 	$L__BB13_38;
	ld.global.u32 	%r1748, [%rd4+2048];
$L__BB13_38:
	add.s32 	%r340, %r25, 544;
	setp.ge.s32 	%p20, %r340, %r24;
	mov.b32 	%r1749, 2147483647;
	@%p20 bra 	$L__BB13_40;
	ld.global.u32 	%r1749, [%rd4+2176];
$L__BB13_40:
	add.s32 	%r342, %r25, 576;
	setp.ge.s32 	%p21, %r342, %r24;
	mov.b32 	%r1750, 2147483647;
	@%p21 bra 	$L__BB13_42;
	ld.global.u32 	%r1750, [%rd4+2304];
$L__BB13_42:
	mov.b32 	%r343, -1;
	shl.b32 	%r344, %r343, %r294;
	not.b32 	%r82, %r344;
	shr.u32 	%r83, %r1, 5;
	shl.b32 	%r345, %r83, 10;
	mov.u32 	%r346, _ZZN3cub18CUB_300001_SM_10006detail10radix_sort29DeviceRadixSortOnesweepKernelINS1_5radix10policy_hubIiNS0_8NullTypeEyE10Policy1000ELNS0_9SortOrderE0EiS6_yiiNS1_21identity_decomposer_tEEEvPT5_SC_PT3_PKSD_PT1_PKSH_PT2_PKSL_T4_iiT6_E1s;
	add.s32 	%r84, %r346, %r345;
	setp.gt.s32 	%p22, %r295, 255;
	@%p22 bra 	$L__BB13_55;
	max.s32 	%r347, %r295, 224;
	sub.s32 	%r348, %r347, %r295;
	add.s32 	%r349, %r348, 31;
	shr.u32 	%r350, %r349, 5;
	add.s32 	%r85, %r350, 1;
	and.b32  	%r86, %r85, 15;
	setp.lt.u32 	%p23, %r349, 480;
	mov.u32 	%r1754, %r295;
	@%p23 bra 	$L__BB13_46;
	and.b32  	%r351, %r85, 268435440;
	neg.s32 	%r1752, %r351;
	shl.b32 	%r353, %r295, 2;
	add.s32 	%r354, %r345, %r353;
	add.s32 	%r356, %r354, %r346;
	add.s32 	%r1751, %r356, 1024;
	mov.u32 	%r1754, %r295;
$L__BB13_45:
	.pragma "nounroll";
	mov.b32 	%r357, 0;
	st.shared.u32 	[%r1751+-1024], %r357;
	st.shared.u32 	[%r1751+-896], %r357;
	st.shared.u32 	[%r1751+-768], %r357;
	st.shared.u32 	[%r1751+-640], %r357;
	st.shared.u32 	[%r1751+-512], %r357;
	st.shared.u32 	[%r1751+-384], %r357;
	st.shared.u32 	[%r1751+-256], %r357;
	st.shared.u32 	[%r1751+-128], %r357;
	st.shared.u32 	[%r1751], %r357;
	st.shared.u32 	[%r1751+128], %r357;
	st.shared.u32 	[%r1751+256], %r357;
	st.shared.u32 	[%r1751+384], %r357;
	st.shared.u32 	[%r1751+512], %r357;
	st.shared.u32 	[%r1751+640], %r357;
	st.shared.u32 	[%r1751+768], %r357;
	st.shared.u32 	[%r1751+896], %r357;
	add.s32 	%r1754, %r1754, 512;
	add.s32 	%r1752, %r1752, 16;
	add.s32 	%r1751, %r1751, 2048;
	setp.ne.s32 	%p24, %r1752, 0;
	@%p24 bra 	$L__BB13_45;
$L__BB13_46:
	setp.eq.s32 	%p25, %r86, 0;
	@%p25 bra 	$L__BB13_55;
	and.b32  	%r96, %r85, 7;
	setp.lt.u32 	%p26, %r86, 8;
	@%p26 bra 	$L__BB13_49;
	shl.b32 	%r358, %r1754, 2;
	add.s32 	%r359, %r84, %r358;
	mov.b32 	%r360, 0;
	st.shared.u32 	[%r359], %r360;
	st.shared.u32 	[%r359+128], %r360;
	st.shared.u32 	[%r359+256], %r360;
	st.shared.u32 	[%r359+384], %r360;
	st.shared.u32 	[%r359+512], %r360;
	st.shared.u32 	[%r359+640], %r360;
	st.shared.u32 	[%r359+768], %r360;
	st.shared.u32 	[%r359+896], %r360;
	add.s32 	%r1754, %r1754, 256;
$L__BB13_49:
	setp.eq.s32 	%p27, %r96, 0;
	@%p27 bra 	$L__BB13_55;
	and.b32  	%r99, %r85, 3;
	setp.lt.u32 	%p28, %r96, 4;
	@%p28 bra 	$L__BB13_52;
	shl.b32 	%r361, %r1754, 2;
	add.s32 	%r362, %r84, %r361;
	mov.b32 	%r363, 0;
	st.shared.u32 	[%r362], %r363;
	st.shared.u32 	[%r362+128], %r363;
	st.shared.u32 	[%r362+256], %r363;
	st.shared.u32 	[%r362+384], %r363;
	add.s32 	%r1754, %r1754, 128;
$L__BB13_52:
	setp.eq.s32 	%p29, %r99, 0;
	@%p29 bra 	$L__BB13_55;
	shl.b32 	%r365, %r1754, 2;
	add.s32 	%r366, %r345, %r365;
	add.s32 	%r1758, %r346, %r366;
	neg.s32 	%r1757, %r99;
$L__BB13_54:
	.pragma "nounroll";
	mov.b32 	%r368, 0;
	st.shared.u32 	[%r1758], %r368;
	add.s32 	%r1758, %r1758, 128;
	add.s32 	%r1757, %r1757, 1;
	setp.ne.s32 	%p30, %r1757, 0;
	@%p30 bra 	$L__BB13_54;
$L__BB13_55:
	bar.warp.sync 	-1;
	xor.b32  	%r370, %r1732, -2147483648;
	shr.u32 	%r371, %r370, %r293;
	and.b32  	%r108, %r371, %r82;
	shl.b32 	%r372, %r108, 2;
	add.s32 	%r373, %r84, %r372;
	atom.shared.add.u32 	%r374, [%r373], 1;
	xor.b32  	%r375, %r1733, -2147483648;
	shr.u32 	%r376, %r375, %r293;
	and.b32  	%r377, %r376, %r82;
	shl.b32 	%r378, %r377, 2;
	add.s32 	%r379, %r84, %r378;
	atom.shared.add.u32 	%r380, [%r379], 1;
	xor.b32  	%r381, %r1734, -2147483648;
	shr.u32 	%r382, %r381, %r293;
	and.b32  	%r383, %r382, %r82;
	shl.b32 	%r384, %r383, 2;
	add.s32 	%r385, %r84, %r384;
	atom.shared.add.u32 	%r386, [%r385], 1;
	xor.b32  	%r387, %r1735, -2147483648;
	shr.u32 	%r388, %r387, %r293;
	and.b32  	%r389, %r388, %r82;
	shl.b32 	%r390, %r389, 2;
	add.s32 	%r391, %r84, %r390;
	atom.shared.add.u32 	%r392, [%r391], 1;
	xor.b32  	%r393, %r1736, -2147483648;
	shr.u32 	%r394, %r393, %r293;
	and.b32  	%r395, %r394, %r82;
	shl.b32 	%r396, %r395, 2;
	add.s32 	%r397, %r84, %r396;
	atom.shared.add.u32 	%r398, [%r397], 1;
	xor.b32  	%r399, %r1737, -2147483648;
	shr.u32 	%r400, %r399, %r293;
	and.b32  	%r401, %r400, %r82;
	shl.b32 	%r402, %r401, 2;
	add.s32 	%r403, %r84, %r402;
	atom.shared.add.u32 	%r404, [%r403], 1;
	xor.b32  	%r405, %r1738, -2147483648;
	shr.u32 	%r406, %r405, %r293;
	and.b32  	%r407, %r406, %r82;
	shl.b32 	%r408, %r407, 2;
	add.s32 	%r409, %r84, %r408;
	atom.shared.add.u32 	%r410, [%r409], 1;
	xor.b32  	%r1771, %r1739, -2147483648;
	shr.u32 	%r411, %r1771, %r293;
	and.b32  	%r412, %r411, %r82;
	shl.b32 	%r413, %r412, 2;
	add.s32 	%r414, %r84, %r413;
	atom.shared.add.u32 	%r415, [%r414], 1;
	xor.b32  	%r1772, %r1740, -2147483648;
	shr.u32 	%r416, %r1772, %r293;
	and.b32  	%r417, %r416, %r82;
	shl.b32 	%r418, %r417, 2;
	add.s32 	%r419, %r84, %r418;
	atom.shared.add.u32 	%r420, [%r419], 1;
	xor.b32  	%r421, %r1741, -2147483648;
	shr.u32 	%r422, %r421, %r293;
	and.b32  	%r423, %r422, %r82;
	shl.b32 	%r424, %r423, 2;
	add.s32 	%r425, %r84, %r424;
	atom.shared.add.u32 	%r426, [%r425], 1;
	xor.b32  	%r427, %r1742, -2147483648;
	shr.u32 	%r428, %r427, %r293;
	and.b32  	%r429, %r428, %r82;
	shl.b32 	%r430, %r429, 2;
	add.s32 	%r431, %r84, %r430;
	atom.shared.add.u32 	%r432, [%r431], 1;
	xor.b32  	%r433, %r1743, -2147483648;
	shr.u32 	%r434, %r433, %r293;
	and.b32  	%r435, %r434, %r82;
	shl.b32 	%r436, %r435, 2;
	add.s32 	%r437, %r84, %r436;
	atom.shared.add.u32 	%r438, [%r437], 1;
	xor.b32  	%r439, %r1744, -2147483648;
	shr.u32 	%r440, %r439, %r293;
	and.b32  	%r441, %r440, %r82;
	shl.b32 	%r442, %r441, 2;
	add.s32 	%r443, %r84, %r442;
	atom.shared.add.u32 	%r444, [%r443], 1;
	xor.b32  	%r445, %r1745, -2147483648;
	shr.u32 	%r446, %r445, %r293;
	and.b32  	%r447, %r446, %r82;
	shl.b32 	%r448, %r447, 2;
	add.s32 	%r449, %r84, %r448;
	atom.shared.add.u32 	%r450, [%r449], 1;
	xor.b32  	%r451, %r1746, -2147483648;
	shr.u32 	%r452, %r451, %r293;
	and.b32  	%r453, %r452, %r82;
	shl.b32 	%r454, %r453, 2;
	add.s32 	%r455, %r84, %r454;
	atom.shared.add.u32 	%r456, [%r455], 1;
	xor.b32  	%r457, %r1747, -2147483648;
	shr.u32 	%r458, %r457, %r293;
	and.b32  	%r459, %r458, %r82;
	shl.b32 	%r460, %r459, 2;
	add.s32 	%r461, %r84, %r460;
	atom.shared.add.u32 	%r462, [%r461], 1;
	xor.b32  	%r463, %r1748, -2147483648;
	shr.u32 	%r464, %r463, %r293;
	and.b32  	%r465, %r464, %r82;
	shl.b32 	%r466, %r465, 2;
	add.s32 	%r467, %r84, %r466;
	atom.shared.add.u32 	%r468, [%r467], 1;
	xor.b32  	%r469, %r1749, -2147483648;
	shr.u32 	%r470, %r469, %r293;
	and.b32  	%r471, %r470, %r82;
	shl.b32 	%r472, %r471, 2;
	add.s32 	%r473, %r84, %r472;
	atom.shared.add.u32 	%r474, [%r473], 1;
	xor.b32  	%r475, %r1750, -2147483648;
	shr.u32 	%r476, %r475, %r293;
	and.b32  	%r477, %r476, %r82;
	shl.b32 	%r478, %r477, 2;
	add.s32 	%r479, %r84, %r478;
	atom.shared.add.u32 	%r480, [%r479], 1;
	bar.sync 	0;
	setp.gt.u32 	%p31, %r1, 255;
	shl.b32 	%r481, %r1, 2;
	add.s32 	%r111, %r346, %r481;
	mov.b32 	%r1759, 0;
	@%p31 bra 	$L__BB13_57;
	ld.shared.u32 	%r483, [%r111];
	mov.b32 	%r484, 0;
	st.shared.u32 	[%r111], %r484;
	ld.shared.u32 	%r485, [%r111+1024];
	st.shared.u32 	[%r111+1024], %r483;
	add.s32 	%r486, %r485, %r483;
	ld.shared.u32 	%r487, [%r111+2048];
	st.shared.u32 	[%r111+2048], %r486;
	add.s32 	%r488, %r487, %r486;
	ld.shared.u32 	%r489, [%r111+3072];
	st.shared.u32 	[%r111+3072], %r488;
	add.s32 	%r490, %r489, %r488;
	ld.shared.u32 	%r491, [%r111+4096];
	st.shared.u32 	[%r111+4096], %r490;
	add.s32 	%r492, %r491, %r490;
	ld.shared.u32 	%r493, [%r111+5120];
	st.shared.u32 	[%r111+5120], %r492;
	add.s32 	%r494, %r493, %r492;
	ld.shared.u32 	%r495, [%r111+6144];
	st.shared.u32 	[%r111+6144], %r494;
	add.s32 	%r496, %r495, %r494;
	ld.shared.u32 	%r497, [%r111+7168];
	st.shared.u32 	[%r111+7168], %r496;
	add.s32 	%r498, %r497, %r496;
	ld.shared.u32 	%r499, [%r111+8192];
	st.shared.u32 	[%r111+8192], %r498;
	add.s32 	%r500, %r499, %r498;
	ld.shared.u32 	%r501, [%r111+9216];
	st.shared.u32 	[%r111+9216], %r500;
	add.s32 	%r502, %r501, %r500;
	ld.shared.u32 	%r503, [%r111+10240];
	st.shared.u32 	[%r111+10240], %r502;
	add.s32 	%r504, %r503, %r502;
	ld.shared.u32 	%r505, [%r111+11264];
	st.shared.u32 	[%r111+11264], %r504;
	add.s32 	%r1759, %r505, %r504;
$L__BB13_57:
	ld.param.u64 	%rd228, [_ZN3cub18CUB_300001_SM_10006detail10radix_sort29DeviceRadixSortOnesweepKernelINS1_5radix10policy_hubIiNS0_8NullTypeEyE10Policy1000ELNS0_9SortOrderE0EiS6_yiiNS1_21identity_decomposer_tEEEvPT5_SC_PT3_PKSD_PT1_PKSH_PT2_PKSL_T4_iiT6__param_0];
	setp.gt.u32 	%p32, %r1, 255;
	shl.b32 	%r506, %r3, 8;
	add.s32 	%r507, %r506, %r1;
	cvta.to.global.u64 	%rd5, %rd228;
	mul.wide.s32 	%rd34, %r507, 4;
	add.s64 	%rd6, %rd5, %rd34;
	@%p32 bra 	$L__BB13_59;
	or.b32  	%r508, %r1759, 1073741824;
	st.volatile.global.u32 	[%rd6], %r508;
$L__BB13_59:
	ld.param.u64 	%rd235, [_ZN3cub18CUB_300001_SM_10006detail10radix_sort29DeviceRadixSortOnesweepKernelINS1_5radix10policy_hubIiNS0_8NullTypeEyE10Policy1000ELNS0_9SortOrderE0EiS6_yiiNS1_21identity_decomposer_tEEEvPT5_SC_PT3_PKSD_PT1_PKSH_PT2_PKSL_T4_iiT6__param_3];
	xor.b32  	%r1773, %r1741, -2147483648;
	xor.b32  	%r1774, %r1742, -2147483648;
	xor.b32  	%r1765, %r1733, -2147483648;
	xor.b32  	%r1766, %r1734, -2147483648;
	xor.b32  	%r1777, %r1745, -2147483648;
	xor.b32  	%r1778, %r1746, -2147483648;
	xor.b32  	%r1764, %r1732, -2147483648;
	xor.b32  	%r1779, %r1747, -2147483648;
	xor.b32  	%r1780, %r1748, -2147483648;
	xor.b32  	%r1768, %r1736, -2147483648;
	xor.b32  	%r1767, %r1735, -2147483648;
	xor.b32  	%r1775, %r1743, -2147483648;
	xor.b32  	%r1782, %r1750, -2147483648;
	xor.b32  	%r1781, %r1749, -2147483648;
	xor.b32  	%r1769, %r1737, -2147483648;
	xor.b32  	%r1776, %r1744, -2147483648;
	xor.b32  	%r1770, %r1738, -2147483648;
	setp.lt.u32 	%p33, %r1, 256;
	setp.eq.s32 	%p34, %r1759, 7296;
	and.pred  	%p35, %p33, %p34;
	selp.u32 	%r509, 1, 0, %p35;
	{ 
	.reg .pred 	%p1; 
	.reg .pred 	%p2; 
	setp.ne.u32 	%p1, %r509, 0; 
	bar.red.or.pred 	%p2, 0, %p1; 
	selp.u32 	%r510, 1, 0, %p2; 
	}
	setp.eq.s32 	%p36, %r510, 0;
	cvt.u64.u32 	%rd7, %r1;
	cvta.to.global.u64 	%rd35, %rd235;
	mul.wide.u32 	%rd36, %r1, 8;
	add.s64 	%rd8, %rd35, %rd36;
	@%p36 bra 	$L__BB13_111;
	setp.gt.u32 	%p37, %r1, 255;
	setp.gt.u32 	%p38, %r1, %r108;
	selp.b32 	%r131, 7296, 0, %p38;
	shl.b32 	%r511, %r1, 3;
	mov.u32 	%r512, _ZZN3cub18CUB_300001_SM_10006detail10radix_sort29DeviceRadixSortOnesweepKernelINS1_5radix10policy_hubIiNS0_8NullTypeEyE10Policy1000ELNS0_9SortOrderE0EiS6_yiiNS1_21identity_decomposer_tEEEvPT5_SC_PT3_PKSD_PT1_PKSH_PT2_PKSL_T4_iiT6_E1s;
	add.s32 	%r513, %r512, %r511;
	add.s32 	%r132, %r513, 29184;
	@%p37 bra 	$L__BB13_68;
	ld.global.u64 	%rd37, [%rd8];
	cvt.u64.u32 	%rd38, %r131;
	sub.s64 	%rd237, %rd37, %rd38;
	st.shared.u64 	[%r132], %rd237;
	setp.lt.s32 	%p39, %r3, 1;
	mov.u32 	%r1763, %r1759;
	@%p39 bra 	$L__BB13_67;
	mov.b32 	%r1761, -1;
	mov.u32 	%r1760, %r3;
	mov.u32 	%r1763, %r1759;
$L__BB13_63:
	add.s32 	%r136, %r1760, -1;
	shl.b32 	%r515, %r136, 8;
	add.s32 	%r516, %r515, %r1;
	mul.wide.s32 	%rd39, %r516, 4;
	add.s64 	%rd10, %rd5, %rd39;
$L__BB13_64:
	membar.cta;
	ld.volatile.global.u32 	%r137, [%rd10];
	setp.eq.s32 	%p40, %r137, 0;
	@%p40 bra 	$L__BB13_64;
	and.b32  	%r517, %r137, 1073741823;
	add.s32 	%r1763, %r517, %r1763;
	setp.gt.s32 	%p41, %r137, -1;
	vote.sync.ballot.b32 	%r1761, %p41, %r1761;
	setp.gt.u32 	%p43, %r1760, 1;
	and.pred  	%p44, %p41, %p43;
	mov.u32 	%r1760, %r136;
	@%p44 bra 	$L__BB13_63;
	ld.shared.u64 	%rd237, [%r132];
$L__BB13_67:
	or.b32  	%r518, %r1763, -2147483648;
	st.volatile.global.u32 	[%rd6], %r518;
	sub.s32 	%r519, %r1763, %r1759;
	cvt.s64.s32 	%rd40, %r519;
	add.s64 	%rd41, %rd237, %rd40;
	st.shared.u64 	[%r132], %rd41;
$L__BB13_68:
	ld.param.u32 	%r1708, [_ZN3cub18CUB_300001_SM_10006detail10radix_sort29DeviceRadixSortOnesweepKernelINS1_5radix10policy_hubIiNS0_8NullTypeEyE10Policy1000ELNS0_9SortOrderE0EiS6_yiiNS1_21identity_decomposer_tEEEvPT5_SC_PT3_PKSD_PT1_PKSH_PT2_PKSL_T4_iiT6__param_8];
	ld.param.u64 	%rd231, [_ZN3cub18CUB_300001_SM_10006detail10radix_sort29DeviceRadixSortOnesweepKernelINS1_5radix10policy_hubIiNS0_8NullTypeEyE10Policy1000ELNS0_9SortOrderE0EiS6_yiiNS1_21identity_decomposer_tEEEvPT5_SC_PT3_PKSD_PT1_PKSH_PT2_PKSL_T4_iiT6__param_2];
	setp.gt.u32 	%p45, %r1, 255;
	setp.lt.s32 	%p46, %r4, %r1708;
	setp.eq.s64 	%p47, %rd231, 0;
	or.pred  	%p48, %p47, %p46;
	or.pred  	%p49, %p45, %p48;
	@%p49 bra 	$L__BB13_70;
	ld.param.u64 	%rd232, [_ZN3cub18CUB_300001_SM_10006detail10radix_sort29DeviceRadixSortOnesweepKernelINS1_5radix10policy_hubIiNS0_8NullTypeEyE10Policy1000ELNS0_9SortOrderE0EiS6_yiiNS1_21identity_decomposer_tEEEvPT5_SC_PT3_PKSD_PT1_PKSH_PT2_PKSL_T4_iiT6__param_2];
	ld.shared.u64 	%rd42, [%r132];
	cvt.u64.u32 	%rd43, %r131;
	cvt.s64.s32 	%rd44, %r1759;
	add.s64 	%rd45, %rd43, %rd44;
	add.s64 	%rd46, %rd45, %rd42;
	cvta.to.global.u64 	%rd47, %rd232;
	shl.b64 	%rd48, %rd7, 3;
	add.s64 	%rd49, %rd47, %rd48;
	st.global.u64 	[%rd49], %rd46;
$L__BB13_70:
	ld.param.u32 	%r1709, [_ZN3cub18CUB_300001_SM_10006detail10radix_sort29DeviceRadixSortOnesweepKernelINS1_5radix10policy_hubIiNS0_8NullTypeEyE10Policy1000ELNS0_9SortOrderE0EiS6_yiiNS1_21identity_decomposer_tEEEvPT5_SC_PT3_PKSD_PT1_PKSH_PT2_PKSL_T4_iiT6__param_8];
	setp.gt.s32 	%p50, %r4, %r1709;
	bar.sync 	0;
	shl.b32 	%r520, %r108, 3;
	add.s32 	%r522, %r512, %r520;
	ld.shared.u64 	%rd13, [%r522+29184];
	@%p50 bra 	$L__BB13_72;
	and.b32  	%r523, %r1, 31;
	and.b32  	%r524, %r1, 992;
	mul.lo.s32 	%r525, %r524, 19;
	or.b32  	%r526, %r525, %r523;
	cvt.u64.u32 	%rd50, %r526;
	add.s64 	%rd51, %rd13, %rd50;
	shl.b64 	%rd52, %rd51, 2;
	add.s64 	%rd53, %rd1, %rd52;
	st.global.u32 	[%rd53], %r1732;
	st.global.u32 	[%rd53+128], %r1733;
	st.global.u32 	[%rd53+256], %r1734;
	st.global.u32 	[%rd53+384], %r1735;
	st.global.u32 	[%rd53+512], %r1736;
	st.global.u32 	[%rd53+640], %r1737;
	st.global.u32 	[%rd53+768], %r1738;
	st.global.u32 	[%rd53+896], %r1739;
	st.global.u32 	[%rd53+1024], %r1740;
	st.global.u32 	[%rd53+1152], %r1741;
	st.global.u32 	[%rd53+1280], %r1742;
	st.global.u32 	[%rd53+1408], %r1743;
	st.global.u32 	[%rd53+1536], %r1744;
	st.global.u32 	[%rd53+1664], %r1745;
	st.global.u32 	[%rd53+1792], %r1746;
	st.global.u32 	[%rd53+1920], %r1747;
	st.global.u32 	[%rd53+2048], %r1748;
	st.global.u32 	[%rd53+2176], %r1749;
	st.global.u32 	[%rd53+2304], %r1750;
	bra.uni 	$L__BB13_110;
$L__BB13_72:
	ld.param.u32 	%r1710, [_ZN3cub18CUB_300001_SM_10006detail10radix_sort29DeviceRadixSortOnesweepKernelINS1_5radix10policy_hubIiNS0_8NullTypeEyE10Policy1000ELNS0_9SortOrderE0EiS6_yiiNS1_21identity_decomposer_tEEEvPT5_SC_PT3_PKSD_PT1_PKSH_PT2_PKSL_T4_iiT6__param_8];
	mad.lo.s32 	%r141, %r3, -7296, %r1710;
	and.b32  	%r527, %r1, 31;
	and.b32  	%r528, %r1, 992;
	mul.lo.s32 	%r529, %r528, 19;
	or.b32  	%r142, %r529, %r527;
	setp.ge.s32 	%p51, %r142, %r141;
	cvt.u64.u32 	%rd54, %r142;
	add.s64 	%rd55, %rd13, %rd54;
	shl.b64 	%rd56, %rd55, 2;
	add.s64 	%rd14, %rd1, %rd56;
	@%p51 bra 	$L__BB13_74;
	st.global.u32 	[%rd14], %r1732;
$L__BB13_74:
	add.s32 	%r530, %r142, 32;
	setp.ge.s32 	%p52, %r530, %r141;
	@%p52 bra 	$L__BB13_76;
	st.global.u32 	[%rd14+128], %r1733;
$L__BB13_76:
	add.s32 	%r531, %r142, 64;
	setp.ge.s32 	%p53, %r531, %r141;
	@%p53 bra 	$L__BB13_78;
	st.global.u32 	[%rd14+256], %r1734;
$L__BB13_78:
	add.s32 	%r532, %r142, 96;
	setp.ge.s32 	%p54, %r532, %r141;
	@%p54 bra 	$L__BB13_80;
	st.global.u32 	[%rd14+384], %r1735;
$L__BB13_80:
	add.s32 	%r533, %r142, 128;
	setp.ge.s32 	%p55, %r533, %r141;
	@%p55 bra 	$L__BB13_82;
	st.global.u32 	[%rd14+512], %r1736;
$L__BB13_82:
	add.s32 	%r534, %r142, 160;
	setp.ge.s32 	%p56, %r534, %r141;
	@%p56 bra 	$L__BB13_84;
	st.global.u32 	[%rd14+640], %r1737;
$L__BB13_84:
	add.s32 	%r535, %r142, 192;
	setp.ge.s32 	%p57, %r535, %r141;
	@%p57 bra 	$L__BB13_86;
	st.global.u32 	[%rd14+768], %r1738;
$L__BB13_86:
	add.s32 	%r536, %r142, 224;
	setp.ge.s32 	%p58, %r536, %r141;
	@%p58 bra 	$L__BB13_88;
	st.global.u32 	[%rd14+896], %r1739;
$L__BB13_88:
	add.s32 	%r537, %r142, 256;
	setp.ge.s32 	%p59, %r537, %r141;
	@%p59 bra 	$L__BB13_90;
	st.global.u32 	[%rd14+1024], %r1740;
$L__BB13_90:
	add.s32 	%r538, %r142, 288;
	setp.ge.s32 	%p60, %r538, %r141;
	@%p60 bra 	$L__BB13_92;
	st.global.u32 	[%rd14+1152], %r1741;
$L__BB13_92:
	add.s32 	%r539, %r142, 320;
	setp.ge.s32 	%p61, %r539, %r141;
	@%p61 bra 	$L__BB13_94;
	st.global.u32 	[%rd14+1280], %r1742;
$L__BB13_94:
	add.s32 	%r540, %r142, 352;
	setp.ge.s32 	%p62, %r540, %r141;
	@%p62 bra 	$L__BB13_96;
	st.global.u32 	[%rd14+1408], %r1743;
$L__BB13_96:
	add.s32 	%r541, %r142, 384;
	setp.ge.s32 	%p63, %r541, %r141;
	@%p63 bra 	$L__BB13_98;
	st.global.u32 	[%rd14+1536], %r1744;
$L__BB13_98:
	add.s32 	%r542, %r142, 416;
	setp.ge.s32 	%p64, %r542, %r141;
	@%p64 bra 	$L__BB13_100;
	st.global.u32 	[%rd14+1664], %r1745;
$L__BB13_100:
	add.s32 	%r543, %r142, 448;
	setp.ge.s32 	%p65, %r543, %r141;
	@%p65 bra 	$L__BB13_102;
	st.global.u32 	[%rd14+1792], %r1746;
$L__BB13_102:
	add.s32 	%r544, %r142, 480;
	setp.ge.s32 	%p66, %r544, %r141;
	@%p66 bra 	$L__BB13_104;
	st.global.u32 	[%rd14+1920], %r1747;
$L__BB13_104:
	add.s32 	%r545, %r142, 512;
	setp.ge.s32 	%p67, %r545, %r141;
	@%p67 bra 	$L__BB13_106;
	st.global.u32 	[%rd14+2048], %r1748;
$L__BB13_106:
	add.s32 	%r546, %r142, 544;
	setp.ge.s32 	%p68, %r546, %r141;
	@%p68 bra 	$L__BB13_108;
	st.global.u32 	[%rd14+2176], %r1749;
$L__BB13_108:
	add.s32 	%r547, %r142, 576;
	setp.ge.s32 	%p69, %r547, %r141;
	@%p69 bra 	$L__BB13_110;
	st.global.u32 	[%rd14+2304], %r1750;
$L__BB13_110:
	// begin inline asm
	exit;
	// end inline asm
	mov.u32 	%r1764, %r1732;
	mov.u32 	%r1765, %r1733;
	mov.u32 	%r1766, %r1734;
	mov.u32 	%r1767, %r1735;
	mov.u32 	%r1768, %r1736;
	mov.u32 	%r1769, %r1737;
	mov.u32 	%r1770, %r1738;
	mov.u32 	%r1771, %r1739;
	mov.u32 	%r1772, %r1740;
	mov.u32 	%r1773, %r1741;
	mov.u32 	%r1774, %r1742;
	mov.u32 	%r1775, %r1743;
	mov.u32 	%r1776, %r1744;
	mov.u32 	%r1777, %r1745;
	mov.u32 	%r1778, %r1746;
	mov.u32 	%r1779, %r1747;
	mov.u32 	%r1780, %r1748;
	mov.u32 	%r1781, %r1749;
	mov.u32 	%r1782, %r1750;
$L__BB13_111:
	mul.hi.u32 	%r548, %r1, 357913942;
	add.s32 	%r549, %r548, %r1;
	shl.b32 	%r550, %r549, 2;
	mov.u32 	%r551, _ZZN3cub18CUB_300001_SM_10006detail10radix_sort29DeviceRadixSortOnesweepKernelINS1_5radix10policy_hubIiNS0_8NullTypeEyE10Policy1000ELNS0_9SortOrderE0EiS6_yiiNS1_21identity_decomposer_tEEEvPT5_SC_PT3_PKSD_PT1_PKSH_PT2_PKSL_T4_iiT6_E1s;
	add.s32 	%r552, %r551, %r550;
	add.s32 	%r162, %r552, 13328;
	st.shared.u32 	[%r552+13328], %r1759;
	bar.sync 	0;
	setp.gt.u32 	%p70, %r1, 31;
	@%p70 bra 	$L__BB13_113;
	mad.lo.s32 	%r584, %r1, 52, %r551;
	ld.shared.u32 	%r585, [%r584+13328];
	ld.shared.u32 	%r586, [%r584+13332];
	ld.shared.u32 	%r587, [%r584+13336];
	ld.shared.u32 	%r588, [%r584+13340];
	ld.shared.u32 	%r589, [%r584+13344];
	ld.shared.u32 	%r590, [%r584+13348];
	ld.shared.u32 	%r591, [%r584+13352];
	ld.shared.u32 	%r592, [%r584+13356];
	ld.shared.u32 	%r593, [%r584+13360];
	ld.shared.u32 	%r594, [%r584+13364];
	ld.shared.u32 	%r595, [%r584+13368];
	ld.shared.u32 	%r596, [%r584+13372];
	add.s32 	%r597, %r586, %r585;
	add.s32 	%r598, %r597, %r587;
	add.s32 	%r599, %r598, %r588;
	add.s32 	%r600, %r599, %r589;
	add.s32 	%r601, %r600, %r590;
	add.s32 	%r602, %r601, %r591;
	add.s32 	%r603, %r602, %r592;
	add.s32 	%r604, %r603, %r593;
	add.s32 	%r605, %r604, %r594;
	add.s32 	%r606, %r605, %r595;
	add.s32 	%r557, %r606, %r596;
	mov.b32 	%r555, 1;
	mov.b32 	%r580, 0;
	mov.b32 	%r582, -1;
	// begin inline asm
	{  .reg .s32 r0;  .reg .pred p;  shfl.sync.up.b32 r0|p, %r557, %r555, %r580, %r582;  @p add.s32 r0, r0, %r557;  mov.s32 %r553, r0;}
	// end inline asm
	mov.b32 	%r561, 2;
	// begin inline asm
	{  .reg .s32 r0;  .reg .pred p;  shfl.sync.up.b32 r0|p, %r553, %r561, %r580, %r582;  @p add.s32 r0, r0, %r553;  mov.s32 %r559, r0;}
	// end inline asm
	mov.b32 	%r567, 4;
	// begin inline asm
	{  .reg .s32 r0;  .reg .pred p;  shfl.sync.up.b32 r0|p, %r559, %r567, %r580, %r582;  @p add.s32 r0, r0, %r559;  mov.s32 %r565, r0;}
	// end inline asm
	mov.b32 	%r573, 8;
	// begin inline asm
	{  .reg .s32 r0;  .reg .pred p;  shfl.sync.up.b32 r0|p, %r565, %r573, %r580, %r582;  @p add.s32 r0, r0, %r565;  mov.s32 %r571, r0;}
	// end inline asm
	mov.b32 	%r579, 16;
	// begin inline asm
	{  .reg .s32 r0;  .reg .pred p;  shfl.sync.up.b32 r0|p, %r571, %r579, %r580, %r582;  @p add.s32 r0, r0, %r571;  mov.s32 %r577, r0;}
	// end inline asm
	sub.s32 	%r607, %r577, %r557;
	add.s32 	%r608, %r585, %r607;
	add.s32 	%r609, %r586, %r608;
	add.s32 	%r610, %r587, %r609;
	add.s32 	%r611, %r588, %r610;
	add.s32 	%r612, %r589, %r611;
	add.s32 	%r613, %r590, %r612;
	add.s32 	%r614, %r591, %r613;
	add.s32 	%r615, %r592, %r614;
	add.s32 	%r616, %r593, %r615;
	add.s32 	%r617, %r594, %r616;
	add.s32 	%r618, %r595, %r617;
	st.shared.u32 	[%r584+13328], %r607;
	st.shared.u32 	[%r584+13332], %r608;
	st.shared.u32 	[%r584+13336], %r609;
	st.shared.u32 	[%r584+13340], %r610;
	st.shared.u32 	[%r584+13344], %r611;
	st.shared.u32 	[%r584+13348], %r612;
	st.shared.u32 	[%r584+13352], %r613;
	st.shared.u32 	[%r584+13356], %r614;
	st.shared.u32 	[%r584+13360], %r615;
	st.shared.u32 	[%r584+13364], %r616;
	st.shared.u32 	[%r584+13368], %r617;
	st.shared.u32 	[%r584+13372], %r618;
$L__BB13_113:
	setp.gt.u32 	%p71, %r1, 255;
	bar.sync 	0;
	ld.shared.u32 	%r163, [%r162];
	@%p71 bra 	$L__BB13_115;
	shl.b32 	%r619, %r1, 2;
	add.s32 	%r621, %r551, %r619;
	ld.shared.u32 	%r622, [%r621];
	add.s32 	%r623, %r622, %r163;
	st.shared.u32 	[%r621], %r623;
	ld.shared.u32 	%r624, [%r621+1024];
	add.s32 	%r625, %r624, %r163;
	st.shared.u32 	[%r621+1024], %r625;
	ld.shared.u32 	%r626, [%r621+2048];
	add.s32 	%r627, %r626, %r163;
	st.shared.u32 	[%r621+2048], %r627;
	ld.shared.u32 	%r628, [%r621+3072];
	add.s32 	%r629, %r628, %r163;
	st.shared.u32 	[%r621+3072], %r629;
	ld.shared.u32 	%r630, [%r621+4096];
	add.s32 	%r631, %r630, %r163;
	st.shared.u32 	[%r621+4096], %r631;
	ld.shared.u32 	%r632, [%r621+5120];
	add.s32 	%r633, %r632, %r163;
	st.shared.u32 	[%r621+5120], %r633;
	ld.shared.u32 	%r634, [%r621+6144];
	add.s32 	%r635, %r634, %r163;
	st.shared.u32 	[%r621+6144], %r635;
	ld.shared.u32 	%r636, [%r621+7168];
	add.s32 	%r637, %r636, %r163;
	st.shared.u32 	[%r621+7168], %r637;
	ld.shared.u32 	%r638, [%r621+8192];
	add.s32 	%r639, %r638, %r163;
	st.shared.u32 	[%r621+8192], %r639;
	ld.shared.u32 	%r640, [%r621+9216];
	add.s32 	%r641, %r640, %r163;
	st.shared.u32 	[%r621+9216], %r641;
	ld.shared.u32 	%r642, [%r621+10240];
	add.s32 	%r643, %r642, %r163;
	st.shared.u32 	[%r621+10240], %r643;
	ld.shared.u32 	%r644, [%r621+11264];
	add.s32 	%r645, %r644, %r163;
	st.shared.u32 	[%r621+11264], %r645;
$L__BB13_115:
	shl.b32 	%r672, %r1, 5;
	and.b32  	%r673, %r672, 31744;
	add.s32 	%r164, %r551, %r673;
	bar.sync 	0;
	// begin inline asm
	mov.u32 %r646, %lanemask_le;
	// end inline asm
	shr.u32 	%r675, %r1764, %r293;
	and.b32  	%r669, %r675, %r82;
	mov.b32 	%r649, 1;
	// begin inline asm
	{
    .reg .pred p;
    and.b32 %r647, %r669, %r649;    setp.ne.u32 p, %r647, 0;
    vote.ballot.sync.b32 %r647, p, 0xffffffff;
    @!p not.b32 %r647, %r647;
}

	// end inline asm
	mov.b32 	%r652, 2;
	// begin inline asm
	{
    .reg .pred p;
    and.b32 %r650, %r669, %r652;    setp.ne.u32 p, %r650, 0;
    vote.ballot.sync.b32 %r650, p, 0xffffffff;
    @!p not.b32 %r650, %r650;
}

	// end inline asm
	and.b32  	%r676, %r650, %r647;
	mov.b32 	%r655, 4;
	// begin inline asm
	{
    .reg .pred p;
    and.b32 %r653, %r669, %r655;    setp.ne.u32 p, %r653, 0;
    vote.ballot.sync.b32 %r653, p, 0xffffffff;
    @!p not.b32 %r653, %r653;
}

	// end inline asm
	and.b32  	%r677, %r653, %r676;
	mov.b32 	%r658, 8;
	// begin inline asm
	{
    .reg .pred p;
    and.b32 %r656, %r669, %r658;    setp.ne.u32 p, %r656, 0;
    vote.ballot.sync.b32 %r656, p, 0xffffffff;
    @!p not.b32 %r656, %r656;
}

	// end inline asm
	and.b32  	%r678, %r656, %r677;
	mov.b32 	%r661, 16;
	// begin inline asm
	{
    .reg .pred p;
    and.b32 %r659, %r669, %r661;    setp.ne.u32 p, %r659, 0;
    vote.ballot.sync.b32 %r659, p, 0xffffffff;
    @!p not.b32 %r659, %r659;
}

	// end inline asm
	and.b32  	%r679, %r659, %r678;
	mov.b32 	%r664, 32;
	// begin inline asm
	{
    .reg .pred p;
    and.b32 %r662, %r669, %r664;    setp.ne.u32 p, %r662, 0;
    vote.ballot.sync.b32 %r662, p, 0xffffffff;
    @!p not.b32 %r662, %r662;
}

	// end inline asm
	and.b32  	%r680, %r662, %r679;
	mov.b32 	%r667, 64;
	// begin inline asm
	{
    .reg .pred p;
    and.b32 %r665, %r669, %r667;    setp.ne.u32 p, %r665, 0;
    vote.ballot.sync.b32 %r665, p, 0xffffffff;
    @!p not.b32 %r665, %r665;
}

	// end inline asm
	and.b32  	%r681, %r665, %r680;
	mov.b32 	%r670, 128;
	// begin inline asm
	{
    .reg .pred p;
    and.b32 %r668, %r669, %r670;    setp.ne.u32 p, %r668, 0;
    vote.ballot.sync.b32 %r668, p, 0xffffffff;
    @!p not.b32 %r668, %r668;
}

	// end inline asm
	and.b32  	%r682, %r668, %r681;
	clz.b32 	%r683, %r682;
	sub.s32 	%r167, 31, %r683;
	and.b32  	%r684, %r646, %r682;
	popc.b32 	%r168, %r684;
	setp.ne.s32 	%p72, %r295, %r167;
	mov.b32 	%r1783, 0;
	@%p72 bra 	$L__BB13_117;
	shl.b32 	%r685, %r669, 2;
	add.s32 	%r686, %r164, %r685;
	atom.shared.add.u32 	%r1783, [%r686], %r168;
$L__BB13_117:
	shfl.sync.idx.b32	%r712|%p73, %r1783, %r167, 31, -1;
	add.s32 	%r171, %r168, %r712;
	shr.u32 	%r713, %r1765, %r293;
	and.b32  	%r709, %r713, %r82;
	mov.b32 	%r689, 1;
	// begin inline asm
	{
    .reg .pred p;
    and.b32 %r687, %r709, %r689;    setp.ne.u32 p, %r687, 0;
    vote.ballot.sync.b32 %r687, p, 0xffffffff;
    @!p not.b32 %r687, %r687;
}

	// end inline asm
	mov.b32 	%r692, 2;
	// begin inline asm
	{
    .reg .pred p;
    and.b32 %r690, %r709, %r692;    setp.ne.u32 p, %r690, 0;
    vote.ballot.sync.b32 %r690, p, 0xffffffff;
    @!p not.b32 %r690, %r690;
}

	// end inline asm
	and.b32  	%r714, %r690, %r687;
	mov.b32 	%r695, 4;
	// begin inline asm
	{
    .reg .pred p;
    and.b32 %r693, %r709, %r695;    setp.ne.u32 p, %r693, 0;
    vote.ballot.sync.b32 %r693, p, 0xffffffff;
    @!p not.b32 %r693, %r693;
}

	// end inline asm
	and.b32  	%r715, %r693, %r714;
	mov.b32 	%r698, 8;
	// begin inline asm
	{
    .reg .pred p;
    and.b32 %r696, %r709, %r698;    setp.ne.u32 p, %r696, 0;
    vote.ballot.sync.b32 %r696, p, 0xffffffff;
    @!p not.b32 %r696, %r696;
}

	// end inline asm
	and.b32  	%r716, %r696, %r715;
	mov.b32 	%r701, 16;
	// begin inline asm
	{
    .reg .pred p;
    and.b32 %r699, %r709, %r701;    setp.ne.u32 p, %r699, 0;
    vote.ballot.sync.b32 %r699, p, 0xffffffff;
    @!p not.b32 %r699, %r699;
}

	// end inline asm
	and.b32  	%r717, %r699, %r716;
	mov.b32 	%r704, 32;
	// begin inline asm
	{
    .reg .pred p;
    and.b32 %r702, %r709, %r704;    setp.ne.u32 p, %r702, 0;
    vote.ballot.sync.b32 %r702, p, 0xffffffff;
    @!p not.b32 %r702, %r702;
}

	// end inline asm
	and.b32  	%r718, %r702, %r717;
	mov.b32 	%r707, 64;
	// begin inline asm
	{
    .reg .pred p;
    and.b32 %r705, %r709, %r707;    setp.ne.u32 p, %r705, 0;
    vote.ballot.sync.b32 %r705, p, 0xffffffff;
    @!p not.b32 %r705, %r705;
}

	// end inline asm
	and.b32  	%r719, %r705, %r718;
	mov.b32 	%r710, 128;
	// begin inline asm
	{
    .reg .pred p;
    and.b32 %r708, %r709, %r710;    setp.ne.u32 p, %r708, 0;
    vote.ballot.sync.b32 %r708, p, 0xffffffff;
    @!p not.b32 %r708, %r708;
}

	// end inline asm
	and.b32  	%r720, %r708, %r719;
	clz.b32 	%r721, %r720;
	sub.s32 	%r173, 31, %r721;
	and.b32  	%r722, %r646, %r720;
	popc.b32 	%r174, %r722;
	setp.ne.s32 	%p74, %r295, %r173;
	mov.b32 	%r1784, 0;
	@%p74 bra 	$L__BB13_119;
	shl.b32 	%r723, %r709, 2;
	add.s32 	%r724, %r164, %r723;
	atom.shared.add.u32 	%r1784, [%r724], %r174;
$L__BB13_119:
	shfl.sync.idx.b32	%r750|%p75, %r1784, %r173, 31, -1;
	add.s32 	%r177, %r174, %r750;
	shr.u32 	%r751, %r1766, %r293;
	and.b32  	%r747, %r751, %r82;
	mov.b32 	%r727, 1;
	// begin inline asm
	{
    .reg .pred p;
    and.b32 %r725, %r747, %r727;    setp.ne.u32 p, %r725, 0;
    vote.ballot.sync.b32 %r725, p, 0xffffffff;
    @!p not.b32 %r725, %r725;
}

	// end inline asm
	mov.b32 	%r730, 2;
	// begin inline asm
	{
    .reg .pred p;
    and.b32 %r728, %r747, %r730;    setp.ne.u32 p, %r728, 0;
    vote.ballot.sync.b32 %r728, p, 0xffffffff;
    @!p not.b32 %r728, %r728;
}

	// end inline asm
	and.b32  	%r752, %r728, %r725;
	mov.b32 	%r733, 4;
	// begin inline asm
	{
    .reg .pred p;
    and.b32 %r731, %r747, %r733;    setp.ne.u32 p, %r731, 0;
    vote.ballot.sync.b32 %r731, p, 0xffffffff;
    @!p not.b32 %r731, %r731;
}

	// end inline asm
	and.b32  	%r753, %r731, %r752;
	mov.b32 	%r736, 8;
	// begin inline asm
	{
    .reg .pred p;
    and.b32 %r734, %r747, %r736;    setp.ne.u32 p, %r734, 0;
    vote.ballot.sync.b32 %r734, p, 0xffffffff;
    @!p not.b32 %r734, %r734;
}

	// end inline asm
	and.b32  	%r754, %r734, %r753;
	mov.b32 	%r739, 16;
	// begin inline asm
	{
    .reg .pred p;
    and.b32 %r737, %r747, %r739;    setp.ne.u32 p, %r737, 0;
    vote.ballot.sync.b32 %r737, p, 0xffffffff;
    @!p not.b32 %r737, %r737;
}

	// end inline asm
	and.b32  	%r755, %r737, %r754;
	mov.b32 	%r742, 32;
	// begin inline asm
	{
    .reg .pred p;
    and.b32 %r740, %r747, %r742;    setp.ne.u32 p, %r740, 0;
    vote.ballot.sync.b32 %r740, p, 0xffffffff;
    @!p not.b32 %r740, %r740;
}

	// end inline asm
	and.b32  	%r756, %r740, %r755;
	mov.b32 	%r745, 64;
	// begin inline asm
	{
    .reg .pred p;
    and.b32 %r743, %r747, %r745;    setp.ne.u32 p, %r743, 0;
    vote.ballot.sync.b32 %r743, p, 0xffffffff;
    @!p not.b32 %r743, %r743;
}

	// end inline asm
	and.b32  	%r757, %r743, %r756;
	mov.b32 	%r748, 128;
	// begin inline asm
	{
    .reg .pred p;
    and.b32 %r746, %r747, %r748;    setp.ne.u32 p, %r746, 0;
    vote.ballot.sync.b32 %r746, p, 0xffffffff;
    @!p not.b32 %r746, %r746;
}

	// end inline asm
	and.b32  	%r758, %r746, %r757;
	clz.b32 	%r759, %r758;
	sub.s32 	%r179, 31, %r759;
	and.b32  	%r760, %r646, %r758;
	popc.b32 	%r180, %r760;
	setp.ne.s32 	%p76, %r295, %r179;
	mov.b32 	%r1785, 0;
	@%p76 bra 	$L__BB13_121;
	shl.b32 	%r761, %r747, 2;
	add.s32 	%r762, %r164, %r761;
	atom.shared.add.u32 	%r1785, [%r762], %r180;
$L__BB13_121:
	shfl.sync.idx.b32	%r788|%p77, %r1785, %r179, 31, -1;
	add.s32 	%r183, %r180, %r788;
	shr.u32 	%r789, %r1767, %r293;
	and.b32  	%r785, %r789, %r82;
	mov.b32 	%r765, 1;
	// begin inline asm
	{
    .reg .pred p;
    and.b32 %r763, %r785, %r765;    setp.ne.u32 p, %r763, 0;
    vote.ballot.sync.b32 %r763, p, 0xffffffff;
    @!p not.b32 %r763, %r763;
}

	// end inline asm
	mov.b32 	%r768, 2;
	// begin inline asm
	{
    .reg .pred p;
    and.b32 %r766, %r785, %r768;    setp.ne.u32 p, %r766, 0;
    vote.ballot.sync.b32 %r766, p, 0xffffffff;
    @!p not.b32 %r766, %r766;
}

	// end inline asm
	and.b32  	%r790, %r766, %r763;
	mov.b32 	%r771, 4;
	// begin inline asm
	{
    .reg .pred p;
    and.b32 %r769, %r785, %r771;    setp.ne.u32 p, %r769, 0;
    vote.ballot.sync.b32 %r769, p, 0xffffffff;
    @!p not.b32 %r769, %r769;
}

	// end inline asm
	and.b32  	%r791, %r769, %r790;
	mov.b32 	%r774, 8;
	// begin inline asm
	{
    .reg .pred p;
    and.b32 %r772, %r785, %r774;    setp.ne.u32 p, %r772, 0;
    vote.ballot.sync.b32 %r772, p, 0xffffffff;
    @!p not.b32 %r772, %r772;
}

	// end inline asm
	and.b32  	%r792, %r772, %r791;
	mov.b32 	%r777, 16;
	// begin inline asm
	{
    .reg .pred p;
    and.b32 %r775, %r785, %r777;    setp.ne.u32 p, %r775, 0;
    vote.ballot.sync.b32 %r775, p, 0xffffffff;
    @!p not.b32 %r775, %r775;
}

	// end inline asm
	and.b32  	%r793, %r775, %r792;
	mov.b32 	%r780, 32;
	// begin inline asm
	{
    .reg .pred p;
    and.b32 %r778, %r785, %r780;    setp.ne.u32 p, %r778, 0;
    vote.ballot.sync.b32 %r778, p, 0xffffffff;
    @!p not.b32 %r778, %r778;
}

	// end inline asm
	and.b32  	%r794, %r778, %r793;
	mov.b32 	%r783, 64;
	// begin inline asm
	{
    .reg .pred p;
    and.b32 %r781, %r785, %r783;    setp.ne.u32 p, %r781, 0;
    vote.ballot.sync.b32 %r781, p, 0xffffffff;
    @!p not.b32 %r781, %r781;
}

	// end inline asm
	and.b32  	%r795, %r781, %r794;
	mov.b32 	%r786, 128;
	// begin inline asm
	{
    .reg .pred p;
    and.b32 %r784, %r785, %r786;    setp.ne.u32 p, %r784, 0;
    vote.ballot.sync.b32 %r784, p, 0xffffffff;
    @!p not.b32 %r784, %r784;
}

	// end inline asm
	and.b32  	%r796, %r784, %r795;
	clz.b32 	%r797, %r796;
	sub.s32 	%r185, 31, %r797;
	and.b32  	%r798, %r646, %r796;
	popc.b32 	%r186, %r798;
	setp.ne.s32 	%p78, %r295, %r185;
	mov.b32 	%r1786, 0;
	@%p78 bra 	$L__BB13_123;
	shl.b32 	%r799, %r785, 2;
	add.s32 	%r800, %r164, %r799;
	atom.shared.add.u32 	%r1786, [%r800], %r186;
$L__BB13_123:
	shfl.sync.idx.b32	%r826|%p79, %r1786, %r185, 31, -1;
	add.s32 	%r189, %r186, %r826;
	shr.u32 	%r827, %r1768, %r293;
	and.b32  	%r823, %r827, %r82;
	mov.b32 	%r803, 1;
	// begin inline asm
	{
    .reg .pred p;
    and.b32 %r801, %r823, %r803;    setp.ne.u32 p, %r801, 0;
    vote.ballot.sync.b32 %r801, p, 0xffffffff;
    @!p not.b32 %r801, %r801;
}

	// end inline asm
	mov.b32 	%r806, 2;
	// begin inline asm
	{
    .reg .pred p;
    and.b32 %r804, %r823, %r806;    setp.ne.u32 p, %r804, 0;
    vote.ballot.sync.b32 %r804, p, 0xffffffff;
    @!p not.b32 %r804, %r804;
}

	// end inline asm
	and.b32  	%r828, %r804, %r801;
	mov.b32 	%r809, 4;
	// begin inline asm
	{
    .reg .pred p;
    and.b32 %r807, %r823, %r809;    setp.ne.u32 p, %r807, 0;
    vote.ballot.sync.b32 %r807, p, 0xffffffff;
    @!p not.b32 %r807, %r807;
}

	// end inline asm
	and.b32  	%r829, %r807, %r828;
	mov.b32 	%r812, 8;
	// begin inline asm
	{
    .reg .pred p;
    and.b32 %r810, %r823, %r812;    setp.ne.u32 p, %r810, 0;
    vote.ballot.sync.b32 %r810, p, 0xffffffff;
    @!p not.b32 %r810, %r810;
}

	// end inline asm
	and.b32  	%r830, %r810, %r829;
	mov.b32 	%r815, 16;
	// begin inline asm
	{
    .reg .pred p;
    and.b32 %r813, %r823, %r815;    setp.ne.u32 p, %r813, 0;
    vote.ballot.sync.b32 %r813, p, 0xffffffff;
    @!p not.b32 %r813, %r813;
}

	// end inline asm
	and.b32  	%r831, %r813, %r830;
	mov.b32 	%r818, 32;
	// begin inline asm
	{
    .reg .pred p;
    and.b32 %r816, %r823, %r818;    setp.ne.u32 p, %r816, 0;
    vote.ballot.sync.b32 %r816, p, 0xffffffff;
    @!p not.b32 %r816, %r816;
}

	// end inline asm
	and.b32  	%r832, %r816, %r831;
	mov.b32 	%r821, 64;
	// begin inline asm
	{
    .reg .pred p;
    and.b32 %r819, %r823, %r821;    setp.ne.u32 p, %r819, 0;
    vote.ballot.sync.b32 %r819, p, 0xffffffff;
    @!p not.b32 %r819, %r819;
}

	// end inline asm
	and.b32  	%r833, %r819, %r832;
	mov.b32 	%r824, 128;
	// begin inline asm
	{
    .reg .pred p;
    and.b32 %r822, %r823, %r824;    setp.ne.u32 p, %r822, 0;
    vote.ballot.sync.b32 %r822, p, 0xffffffff;
    @!p not.b32 %r822, %r822;
}

	// end inline asm
	and.b32  	%r834, %r822, %r833;
	clz.b32 	%r835, %r834;
	sub.s32 	%r191, 31, %r835;
	and.b32  	%r836, %r646, %r834;
	popc.b32 	%r192, %r836;
	setp.ne.s32 	%p80, %r295, %r191;
	mov.b32 	%r1787, 0;
	@%p80 bra 	$L__BB13_125;
	shl.b32 	%r837, %r823, 2;
	add.s32 	%r838, %r164, %r837;
	atom.shared.add.u32 	%r1787, [%r838], %r192;
$L__BB13_125:
	shfl.sync.idx.b32	%r864|%p81, %r1787, %r191, 31, -1;
	add.s32 	%r195, %r192, %r864;
	shr.u32 	%r865, %r1769, %r293;
	and.b32  	%r861, %r865, %r82;
	mov.b32 	%r841, 1;
	// begin inline asm
	{
    .reg .pred p;
    and.b32 %r839, %r861, %r841;    setp.ne.u32 p, %r839, 0;
    vote.ballot.sync.b32 %r839, p, 0xffffffff;
    @!p not.b32 %r839, %r839;
}

	// end inline asm
	mov.b32 	%r844, 2;
	// begin inline asm
	{
    .reg .pred p;
    and.b32 %r842, %r861, %r844;    setp.ne.u32 p, %r842, 0;
    vote.ballot.sync.b32 %r842, p, 0xffffffff;
    @!p not.b32 %r842, %r842;
}

	// end inline asm
	and.b32  	%r866, %r842, %r839;
	mov.b32 	%r847, 4;
	// begin inline asm
	{
    .reg .pred p;
    and.b32 %r845, %r861, %r847;    setp.ne.u32 p, %r845, 0;
    vote.ballot.sync.b32 %r845, p, 0xffffffff;
    @!p not.b32 %r845, %r845;
}

	// end inline asm
	and.b32  	%r867, %r845, %r866;
	mov.b32 	%r850, 8;
	// begin inline asm
	{
    .reg .pred p;
    and.b32 %r848, %r861, %r850;    setp.ne.u32 p, %r848, 0;
    vote.ballot.sync.b32 %r848, p, 0xffffffff;
    @!p not.b32 %r848, %r848;
}

	// end inline asm
	and.b32  	%r868, %r848, %r867;
	mov.b32 	%r853, 16;
	// begin inline asm
	{
    .reg .pred p;
    and.b32 %r851, %r861, %r853;    setp.ne.u32 p, %r851, 0;
    vote.ballot.sync.b32 %r851, p, 0xffffffff;
    @!p not.b32 %r851, %r851;
}

	// end inline asm
	and.b32  	%r869, %r851, %r868;
	mov.b32 	%r856, 32;
	// begin inline asm
	{
    .reg .pred p;
    and.b32 %r854, %r861, %r856;    setp.ne.u32 p, %r854, 0;
    vote.ballot.sync.b32 %r854, p, 0xffffffff;
    @!p not.b32 %r854, %r854;
}

	// end inline asm
	and.b32  	%r870, %r854, %r869;
	mov.b32 	%r859, 64;
	// begin inline asm
	{
    .reg .pred p;
    and.b32 %r857, %r861, %r859;    setp.ne.u32 p, %r857, 0;
    vote.ballot.sync.b32 %r857, p, 0xffffffff;
    @!p not.b32 %r857, %r857;
}

	// end inline asm
	and.b32  	%r871, %r857, %r870;
	mov.b32 	%r862, 128;
	// begin inline asm
	{
    .reg .pred p;
    and.b32 %r860, %r861, %r862;    setp.ne.u32 p, %r860, 0;
    vote.ballot.sync.b32 %r860, p, 0xffffffff;
    @!p not.b32 %r860, %r860;
}

	// end inline asm
	and.b32  	%r872, %r860, %r871;
	clz.b32 	%r873, %r872;
	sub.s32 	%r197, 31, %r873;
	and.b32  	%r874, %r646, %r872;
	popc.b32 	%r198, %r874;
	setp.ne.s32 	%p82, %r295, %r197;
	mov.b32 	%r1788, 0;
	@%p82 bra 	$L__BB13_127;
	shl.b32 	%r875, %r861, 2;
	add.s32 	%r876, %r164, %r875;
	atom.shared.add.u32 	%r1788, [%r876], %r198;
$L__BB13_127:
	shfl.sync.idx.b32	%r902|%p83, %r1788, %r197, 31, -1;
	add.s32 	%r201, %r198, %r902;
	shr.u32 	%r903, %r1770, %r293;
	and.b32  	%r899, %r903, %r82;
	mov.b32 	%r879, 1;
	// begin inline asm
	{
    .reg .pred p;
    and.b32 %r877, %r899, %r879;    setp.ne.u32 p, %r877, 0;
    vote.ballot.sync.b32 %r877, p, 0xffffffff;
    @!p not.b32 %r877, %r877;
}

	// end inline asm
	mov.b32 	%r882, 2;
	// begin inline asm
	{
    .reg .pred p;
    and.b32 %r880, %r899, %r882;    setp.ne.u32 p, %r880, 0;
    vote.ballot.sync.b32 %r880, p, 0xffffffff;
    @!p not.b32 %r880, %r880;
}

	// end inline asm
	and.b32  	%r904, %r880, %r877;
	mov.b32 	%r885, 4;
	// begin inline asm
	{
    .reg .pred p;
    and.b32 %r883, %r899, %r885;    setp.ne.u32 p, %r883, 0;
    vote.ballot.sync.b32 %r883, p, 0xffffffff;
    @!p not.b32 %r883, %r883;
}

	// end inline asm
	and.b32  	%r905, %r883, %r904;
	mov.b32 	%r888, 8;
	// begin inline asm
	{
    .reg .pred p;
    and.b32 %r886, %r899, %r888;    setp.ne.u32 p, %r886, 0;
    vote.ballot.sync.b32 %r886, p, 0xffffffff;
    @!p not.b32 %r886, %r886;
}

	// end inline asm
	and.b32  	%r906, %r886, %r905;
	mov.b32 	%r891, 16;
	// begin inline asm
	{
    .reg .pred p;
    and.b32 %r889, %r899, %r891;    setp.ne.u32 p, %r889, 0;
    vote.ballot.sync.b32 %r889, p, 0xffffffff;
    @!p not.b32 %r889, %r889;
}

	// end inline asm
	and.b32  	%r907, %r889, %r906;
	mov.b32 	%r894, 32;
	// begin inline asm
	{
    .reg .pred p;
    and.b32 %r892, %r899, %r894;    setp.ne.u32 p, %r892, 0;
    vote.ballot.sync.b32 %r892, p, 0xffffffff;
    @!p not.b32 %r892, %r892;
}

	// end inline asm
	and.b32  	%r908, %r892, %r907;
	mov.b32 	%r897, 64;
	// begin inline asm
	{
    .reg .pred p;
    and.b32 %r895, %r899, %r897;    setp.ne.u32 p, %r895, 0;
    vote.ballot.sync.b32 %r895, p, 0xffffffff;
    @!p not.b32 %r895, %r895;
}

	// end inline asm
	and.b32  	%r909, %r895, %r908;
	mov.b32 	%r900, 128;
	// begin inline asm
	{
    .reg .pred p;
    and.b32 %r898, %r899, %r900;    setp.ne.u32 p, %r898, 0;
    vote.ballot.sync.b32 %r898, p, 0xffffffff;
    @!p not.b32 %r898, %r898;
}

	// end inline asm
	and.b32  	%r910, %r898, %r909;
	clz.b32 	%r911, %r910;
	sub.s32 	%r203, 31, %r911;
	and.b32  	%r912, %r646, %r910;
	popc.b32 	%r204, %r912;
	setp.ne.s32 	%p84, %r295, %r203;
	mov.b32 	%r1789, 0;
	@%p84 bra 	$L__BB13_129;
	shl.b32 	%r913, %r899, 2;
	add.s32 	%r914, %r164, %r913;
	atom.shared.add.u32 	%r1789, [%r914], %r204;
$L__BB13_129:
	shfl.sync.idx.b32	%r940|%p85, %r1789, %r203, 31, -1;
	add.s32 	%r207, %r204, %r940;
	shr.u32 	%r941, %r1771, %r293;
	and.b32  	%r937, %r941, %r82;
	mov.b32 	%r917, 1;
	// begin inline asm
	{
    .reg .pred p;
    and.b32 %r915, %r937, %r917;    setp.ne.u32 p, %r915, 0;
    vote.ballot.sync.b32 %r915, p, 0xffffffff;
    @!p not.b32 %r915, %r915;
}

	// end inline asm
	mov.b32 	%r920, 2;
	// begin inline asm
	{
    .reg .pred p;
    and.b32 %r918, %r937, %r920;    setp.ne.u32 p, %r918, 0;
    vote.ballot.sync.b32 %r918, p, 0xffffffff;
    @!p not.b32 %r918, %r918;
}

	// end inline asm
	and.b32  	%r942, %r918, %r915;
	mov.b32 	%r923, 4;
	// begin inline asm
	{
    .reg .pred p;
    and.b32 %r921, %r937, %r923;    setp.ne.u32 p, %r921, 0;
    vote.ballot.sync.b32 %r921, p, 0xffffffff;
    @!p not.b32 %r921, %r921;
}

	// end inline asm
	and.b32  	%r943, %r921, %r942;
	mov.b32 	%r926, 8;
	// begin inline asm
	{
    .reg .pred p;
    and.b32 %r924, %r937, %r926;    setp.ne.u32 p, %r924, 0;
    vote.ballot.sync.b32 %r924, p, 0xffffffff;
    @!p not.b32 %r924, %r924;
}

	// end inline asm
	and.b32  	%r944, %r924, %r943;
	mov.b32 	%r929, 16;
	// begin inline asm
	{
    .reg .pred p;
    and.b32 %r927, %r937, %r929;    setp.ne.u32 p, %r927, 0;
    vote.ballot.sync.b32 %r927, p, 0xffffffff;
    @!p not.b32 %r927, %r927;
}

	// end inline asm
	and.b32  	%r945, %r927, %r944;
	mov.b32 	%r932, 32;
	// begin inline asm
	{
    .reg .pred p;
    and.b32 %r930, %r937, %r932;    setp.ne.u32 p, %r930, 0;
    vote.ballot.sync.b32 %r930, p, 0xffffffff;
    @!p not.b32 %r930, %r930;
}

	// end inline asm
	and.b32  	%r946, %r930, %r945;
	mov.b32 	%r935, 64;
	// begin inline asm
	{
    .reg .pred p;
    and.b32 %r933, %r937, %r935;    setp.ne.u32 p, %r933, 0;
    vote.ballot.sync.b32 %r933, p, 0xffffffff;
    @!p not.b32 %r933, %r933;
}

	// end inline asm
	and.b32  	%r947, %r933, %r946;
	mov.b32 	%r938, 128;
	// begin inline asm
	{
    .reg .pred p;
    and.b32 %r936, %r937, %r938;    setp.ne.u32 p, %r936, 0;
    vote.ballot.sync.b32 %r936, p, 0xffffffff;
    @!p not.b32 %r936, %r936;
}

	// end inline asm
	and.b32  	%r948, %r936, %r947;
	clz.b32 	%r949, %r948;
	sub.s32 	%r209, 31, %r949;
	and.b32  	%r950, %r646, %r948;
	popc.b32 	%r210, %r950;
	setp.ne.s32 	%p86, %r295, %r209;
	mov.b32 	%r1790, 0;
	@%p86 bra 	$L__BB13_131;
	shl.b32 	%r951, %r937, 2;
	add.s32 	%r952, %r164, %r951;
	atom.shared.add.u32 	%r1790, [%r952], %r210;
$L__BB13_131:
	shfl.sync.idx.b32	%r978|%p87, %r1790, %r209, 31, -1;
	add.s32 	%r213, %r210, %r978;
	shr.u32 	%r979, %r1772, %r293;
	and.b32  	%r975, %r979, %r82;
	mov.b32 	%r955, 1;
	// begin inline asm
	{
    .reg .pred p;
    and.b32 %r953, %r975, %r955;    setp.ne.u32 p, %r953, 0;
    vote.ballot.sync.b32 %r953, p, 0xffffffff;
    @!p not.b32 %r953, %r953;
}

	// end inline asm
	mov.b32 	%r958, 2;
	// begin inline asm
	{
    .reg .pred p;
    and.b32 %r956, %r975, %r958;    setp.ne.u32 p, %r956, 0;
    vote.ballot.sync.b32 %r956, p, 0xffffffff;
    @!p not.b32 %r956, %r956;
}

	// end inline asm
	and.b32  	%r980, %r956, %r953;
	mov.b32 	%r961, 4;
	// begin inline asm
	{
    .reg .pred p;
    and.b32 %r959, %r975, %r961;    setp.ne.u32 p, %r959, 0;
    vote.ballot.sync.b32 %r959, p, 0xffffffff;
    @!p not.b32 %r959, %r959;
}

	// end inline asm
	and.b32  	%r981, %r959, %r980;
	mov.b32 	%r964, 8;
	// begin inline asm
	{
    .reg .pred p;
    and.b32 %r962, %r975, %r964;    setp.ne.u32 p, %r962, 0;
    vote.ballot.sync.b32 %r962, p, 0xffffffff;
    @!p not.b32 %r962, %r962;
}

	// end inline asm
	and.b32  	%r982, %r962, %r981;
	mov.b32 	%r967, 16;
	// begin inline asm
	{
    .reg .pred p;
    and.b32 %r965, %r975, %r967;    setp.ne.u32 p, %r965, 0;
    vote.ballot.sync.b32 %r965, p, 0xffffffff;
    @!p not.b32 %r965, %r965;
}

	// end inline asm
	and.b32  	%r983, %r965, %r982;
	mov.b32 	%r970, 32;
	// begin inline asm
	{
    .reg .pred p;
    and.b32 %r968, %r975, %r970;    setp.ne.u32 p, %r968, 0;
    vote.ballot.sync.b32 %r968, p, 0xffffffff;
    @!p not.b32 %r968, %r968;
}

	// end inline asm
	and.b32  	%r984, %r968, %r983;
	mov.b32 	%r973, 64;
	// begin inline asm
	{
    .reg .pred p;
    and.b32 %r971, %r975, %r973;    setp.ne.u32 p, %r971, 0;
    vote.ballot.sync.b32 %r971, p, 0xffffffff;
    @!p not.b32 %r971, %r971;
}

	// end inline asm
	and.b32  	%r985, %r971, %r984;
	mov.b32 	%r976, 128;
	// begin inline asm
	{
    .reg .pred p;
    and.b32 %r974, %r975, %r976;    setp.ne.u32 p, %r974, 0;
    vote.ballot.sync.b32 %r974, p, 0xffffffff;
    @!p not.b32 %r974, %r974;
}

	// end inline asm
	and.b32  	%r986, %r974, %r985;
	clz.b32 	%r987, %r986;
	sub.s32 	%r215, 31, %r987;
	and.b32  	%r988, %r646, %r986;
	popc.b32 	%r216, %r988;
	setp.ne.s32 	%p88, %r295, %r215;
	mov.b32 	%r1791, 0;
	@%p88 bra 	$L__BB13_133;
	shl.b32 	%r989, %r975, 2;
	add.s32 	%r990, %r164, %r989;
	atom.shared.add.u32 	%r1791, [%r990], %r216;
$L__BB13_133:
	shfl.sync.idx.b32	%r1016|%p89, %r1791, %r215, 31, -1;
	add.s32 	%r219, %r216, %r1016;
	shr.u32 	%r1017, %r1773, %r293;
	and.b32  	%r1013, %r1017, %r82;
	mov.b32 	%r993, 1;
	// begin inline asm
	{
    .reg .pred p;
    and.b32 %r991, %r1013, %r993;    setp.ne.u32 p, %r991, 0;
    vote.ballot.sync.b32 %r991, p, 0xffffffff;
    @!p not.b32 %r991, %r991;
}

	// end inline asm
	mov.b32 	%r996, 2;
	// begin inline asm
	{
    .reg .pred p;
    and.b32 %r994, %r1013, %r996;    setp.ne.u32 p, %r994, 0;
    vote.ballot.sync.b32 %r994, p, 0xffffffff;
    @!p not.b32 %r994, %r994;
}

	// end inline asm
	and.b32  	%r1018, %r994, %r991;
	mov.b32 	%r999, 4;
	// begin inline asm
	{
    .reg .pred p;
    and.b32 %r997, %r1013, %r999;    setp.ne.u32 p, %r997, 0;
    vote.ballot.sync.b32 %r997, p, 0xffffffff;
    @!p not.b32 %r997, %r997;
}

	// end inline asm
	and.b32  	%r1019, %r997, %r1018;
	mov.b32 	%r1002, 8;
	// begin inline asm
	{
    .reg .pred p;
    and.b32 %r1000, %r1013, %r1002;    setp.ne.u32 p, %r1000, 0;
    vote.ballot.sync.b32 %r1000, p, 0xffffffff;
    @!p not.b32 %r1000, %r1000;
}

	// end inline asm
	and.b32  	%r1020, %r1000, %r1019;
	mov.b32 	%r1005, 16;
	// begin inline asm
	{
    .reg .pred p;
    and.b32 %r1003, %r1013, %r1005;    setp.ne.u32 p, %r1003, 0;
    vote.ballot.sync.b32 %r1003, p, 0xffffffff;
    @!p not.b32 %r1003, %r1003;
}

	// end inline asm
	and.b32  	%r1021, %r1003, %r1020;
	mov.b32 	%r1008, 32;
	// begin inline asm
	{
    .reg .pred p;
    and.b32 %r1006, %r1013, %r1008;    setp.ne.u32 p, %r1006, 0;
    vote.ballot.sync.b32 %r1006, p, 0xffffffff;
    @!p not.b32 %r1006, %r1006;
}

	// end inline asm
	and.b32  	%r1022, %r1006, %r1021;
	mov.b32 	%r1011, 64;
	// begin inline asm
	{
    .reg .pred p;
    and.b32 %r1009, %r1013, %r1011;    setp.ne.u32 p, %r1009, 0;
    vote.ballot.sync.b32 %r1009, p, 0xffffffff;
    @!p not.b32 %r1009, %r1009;
}

	// end inline asm
	and.b32  	%r1023, %r1009, %r1022;
	mov.b32 	%r1014, 128;
	// begin inline asm
	{
    .reg .pred p;
    and.b32 %r1012, %r1013, %r1014;    setp.ne.u32 p, %r1012, 0;
    vote.ballot.sync.b32 %r1012, p, 0xffffffff;
    @!p not.b32 %r1012, %r1012;
}

	// end inline asm
	and.b32  	%r1024, %r1012, %r1023;
	clz.b32 	%r1025, %r1024;
	sub.s32 	%r221, 31, %r1025;
	and.b32  	%r1026, %r646, %r1024;
	popc.b32 	%r222, %r1026;
	setp.ne.s32 	%p90, %r295, %r221;
	mov.b32 	%r1792, 0;
	@%p90 bra 	$L__BB13_135;
	shl.b32 	%r1027, %r1013, 2;
	add.s32 	%r1028, %r164, %r1027;
	atom.shared.add.u32 	%r1792, [%r1028], %r222;
$L__BB13_135:
	shfl.sync.idx.b32	%r1054|%p91, %r1792, %r221, 31, -1;
	add.s32 	%r225, %r222, %r1054;
	shr.u32 	%r1055, %r1774, %r293;
	and.b32  	%r1051, %r1055, %r82;
	mov.b32 	%r1031, 1;
	// begin inline asm
	{
    .reg .pred p;
    and.b32 %r1029, %r1051, %r1031;    setp.ne.u32 p, %r1029, 0;
    vote.ballot.sync.b32 %r1029, p, 0xffffffff;
    @!p not.b32 %r1029, %r1029;
}

	// end inline asm
	mov.b32 	%r1034, 2;
	// begin inline asm
	{
    .reg .pred p;
    and.b32 %r1032, %r1051, %r1034;    setp.ne.u32 p, %r1032, 0;
    vote.ballot.sync.b32 %r1032, p, 0xffffffff;
    @!p not.b32 %r1032, %r1032;
}

	// end inline asm
	and.b32  	%r1056, %r1032, %r1029;
	mov.b32 	%r1037, 4;
	// begin inline asm
	{
    .reg .pred p;
    and.b32 %r1035, %r1051, %r1037;    setp.ne.u32 p, %r1035, 0;
    vote.ballot.sync.b32 %r1035, p, 0xffffffff;
    @!p not.b32 %r1035, %r1035;
}

	// end inline asm
	and.b32  	%r1057, %r1035, %r1056;
	mov.b32 	%r1040, 8;
	// begin inline asm
	{
    .reg .pred p;
    and.b32 %r1038, %r1051, %r1040;    setp.ne.u32 p, %r1038, 0;
    vote.ballot.sync.b32 %r1038, p, 0xffffffff;
    @!p not.b32 %r1038, %r1038;
}

	// end inline asm
	and.b32  	%r1058, %r1038, %r1057;
	mov.b32 	%r1043, 16;
	// begin inline asm
	{
    .reg .pred p;
    and.b32 %r1041, %r1051, %r1043;    setp.ne.u32 p, %r1041, 0;
    vote.ballot.sync.b32 %r1041, p, 0xffffffff;
    @!p not.b32 %r1041, %r1041;
}

	// end inline asm
	and.b32  	%r1059, %r1041, %r1058;
	mov.b32 	%r1046, 32;
	// begin inline asm
	{
    .reg .pred p;
    and.b32 %r1044, %r1051, %r1046;    setp.ne.u32 p, %r1044, 0;
    vote.ballot.sync.b32 %r1044, p, 0xffffffff;
    @!p not.b32 %r1044, %r1044;
}

	// end inline asm
	and.b32  	%r1060, %r1044, %r1059;
	mov.b32 	%r1049, 64;
	// begin inline asm
	{
    .reg .pred p;
    and.b32 %r1047, %r1051, %r1049;    setp.ne.u32 p, %r1047, 0;
    vote.ballot.sync.b32 %r1047, p, 0xffffffff;
    @!p not.b32 %r1047, %r1047;
}

	// end inline asm
	and.b32  	%r1061, %r1047, %r1060;
	mov.b32 	%r1052, 128;
	// begin inline asm
	{
    .reg .pred p;
    and.b32 %r1050, %r1051, %r1052;    setp.ne.u32 p, %r1050, 0;
    vote.ballot.sync.b32 %r1050, p, 0xffffffff;
    @!p not.b32 %r1050, %r1050;
}

	// end inline asm
	and.b32  	%r1062, %r1050, %r1061;
	clz.b32 	%r1063, %r1062;
	sub.s32 	%r227, 31, %r1063;
	and.b32  	%r1064, %r646, %r1062;
	popc.b32 	%r228, %r1064;
	setp.ne.s32 	%p92, %r295, %r227;
	mov.b32 	%r1793, 0;
	@%p92 bra 	$L__BB13_137;
	shl.b32 	%r1065, %r1051, 2;
	add.s32 	%r1066, %r164, %r1065;
	atom.shared.add.u32 	%r1793, [%r1066], %r228;
$L__BB13_137:
	shfl.sync.idx.b32	%r1092|%p93, %r1793, %r227, 31, -1;
	add.s32 	%r231, %r228, %r1092;
	shr.u32 	%r1093, %r1775, %r293;
	and.b32  	%r1089, %r1093, %r82;
	mov.b32 	%r1069, 1;
	// begin inline asm
	{
    .reg .pred p;
    and.b32 %r1067, %r1089, %r1069;    setp.ne.u32 p, %r1067, 0;
    vote.ballot.sync.b32 %r1067, p, 0xffffffff;
    @!p not.b32 %r1067, %r1067;
}

	// end inline asm
	mov.b32 	%r1072, 2;
	// begin inline asm
	{
    .reg .pred p;
    and.b32 %r1070, %r1089, %r1072;    setp.ne.u32 p, %r1070, 0;
    vote.ballot.sync.b32 %r1070, p, 0xffffffff;
    @!p not.b32 %r1070, %r1070;
}

	// end inline asm
	and.b32  	%r1094, %r1070, %r1067;
	mov.b32 	%r1075, 4;
	// begin inline asm
	{
    .reg .pred p;
    and.b32 %r1073, %r1089, %r1075;    setp.ne.u32 p, %r1073, 0;
    vote.ballot.sync.b32 %r1073, p, 0xffffffff;
    @!p not.b32 %r1073, %r1073;
}

	// end inline asm
	and.b32  	%r1095, %r1073, %r1094;
	mov.b32 	%r1078, 8;
	// begin inline asm
	{
    .reg .pred p;
    and.b32 %r1076, %r1089, %r1078;    setp.ne.u32 p, %r1076, 0;
    vote.ballot.sync.b32 %r1076, p, 0xffffffff;
    @!p not.b32 %r1076, %r1076;
}

	// end inline asm
	and.b32  	%r1096, %r1076, %r1095;
	mov.b32 	%r1081, 16;
	// begin inline asm
	{
    .reg .pred p;
    and.b32 %r1079, %r1089, %r1081;    setp.ne.u32 p, %r1079, 0;
    vote.ballot.sync.b32 %r1079, p, 0xffffffff;
    @!p not.b32 %r1079, %r1079;
}

	// end inline asm
	and.b32  	%r1097, %r1079, %r1096;
	mov.b32 	%r1084, 32;
	// begin inline asm
	{
    .reg .pred p;
    and.b32 %r1082, %r1089, %r1084;    setp.ne.u32 p, %r1082, 0;
    vote.ballot.sync.b32 %r1082, p, 0xffffffff;
    @!p not.b32 %r1082, %r1082;
}

	// end inline asm
	and.b32  	%r1098, %r1082, %r1097;
	mov.b32 	%r1087, 64;
	// begin inline asm
	{
    .reg .pred p;
    and.b32 %r1085, %r1089, %r1087;    setp.ne.u32 p, %r1085, 0;
    vote.ballot.sync.b32 %r1085, p, 0xffffffff;
    @!p not.b32 %r1085, %r1085;
}

	// end inline asm
	and.b32  	%r1099, %r1085, %r1098;
	mov.b32 	%r1090, 128;
	// begin inline asm
	{
    .reg .pred p;
    and.b32 %r1088, %r1089, %r1090;    setp.ne.u32 p, %r1088, 0;
    vote.ballot.sync.b32 %r1088, p, 0xffffffff;
    @!p not.b32 %r1088, %r1088;
}

	// end inline asm
	and.b32  	%r1100, %r1088, %r1099;
	clz.b32 	%r1101, %r1100;
	sub.s32 	%r233, 31, %r1101;
	and.b32  	%r1102, %r646, %r1100;
	popc.b32 	%r234, %r1102;
	setp.ne.s32 	%p94, %r295, %r233;
	mov.b32 	%r1794, 0;
	@%p94 bra 	$L__BB13_139;
	shl.b32 	%r1103, %r1089, 2;
	add.s32 	%r1104, %r164, %r1103;
	atom.shared.add.u32 	%r1794, [%r1104], %r234;
$L__BB13_139:
	shfl.sync.idx.b32	%r1130|%p95, %r1794, %r233, 31, -1;
	add.s32 	%r237, %r234, %r1130;
	shr.u32 	%r1131, %r1776, %r293;
	and.b32  	%r1127, %r1131, %r82;
	mov.b32 	%r1107, 1;
	// begin inline asm
	{
    .reg .pred p;
    and.b32 %r1105, %r1127, %r1107;    setp.ne.u32 p, %r1105, 0;
    vote.ballot.sync.b32 %r1105, p, 0xffffffff;
    @!p not.b32 %r1105, %r1105;
}

	// end inline asm
	mov.b32 	%r1110, 2;
	// begin inline asm
	{
    .reg .pred p;
    and.b32 %r1108, %r1127, %r1110;    setp.ne.u32 p, %r1108, 0;
    vote.ballot.sync.b32 %r1108, p, 0xffffffff;
    @!p not.b32 %r1108, %r1108;
}

	// end inline asm
	and.b32  	%r1132, %r1108, %r1105;
	mov.b32 	%r1113, 4;
	// begin inline asm
	{
    .reg .pred p;
    and.b32 %r1111, %r1127, %r1113;    setp.ne.u32 p, %r1111, 0;
    vote.ballot.sync.b32 %r1111, p, 0xffffffff;
    @!p not.b32 %r1111, %r1111;
}

	// end inline asm
	and.b32  	%r1133, %r1111, %r1132;
	mov.b32 	%r1116, 8;
	// begin inline asm
	{
    .reg .pred p;
    and.b32 %r1114, %r1127, %r1116;    setp.ne.u32 p, %r1114, 0;
    vote.ballot.sync.b32 %r1114, p, 0xffffffff;
    @!p not.b32 %r1114, %r1114;
}

	// end inline asm
	and.b32  	%r1134, %r1114, %r1133;
	mov.b32 	%r1119, 16;
	// begin inline asm
	{
    .reg .pred p;
    and.b32 %r1117, %r1127, %r1119;    setp.ne.u32 p, %r1117, 0;
    vote.ballot.sync.b32 %r1117, p, 0xffffffff;
    @!p not.b32 %r1117, %r1117;
}

	// end inline asm
	and.b32  	%r1135, %r1117, %r1134;
	mov.b32 	%r1122, 32;
	// begin inline asm
	{
    .reg .pred p;
    and.b32 %r1120, %r1127, %r1122;    setp.ne.u32 p, %r1120, 0;
    vote.ballot.sync.b32 %r1120, p, 0xffffffff;
    @!p not.b32 %r1120, %r1120;
}

	// end inline asm
	and.b32  	%r1136, %r1120, %r1135;
	mov.b32 	%r1125, 64;
	// begin inline asm
	{
    .reg .pred p;
    and.b32 %r1123, %r1127, %r1125;    setp.ne.u32 p, %r1123, 0;
    vote.ballot.sync.b32 %r1123, p, 0xffffffff;
    @!p not.b32 %r1123, %r1123;
}

	// end inline asm
	and.b32  	%r1137, %r1123, %r1136;
	mov.b32 	%r1128, 128;
	// begin inline asm
	{
    .reg .pred p;
    and.b32 %r1126, %r1127, %r1128;    setp.ne.u32 p, %r1126, 0;
    vote.ballot.sync.b32 %r1126, p, 0xffffffff;
    @!p not.b32 %r1126, %r1126;
}

	// end inline asm
	and.b32  	%r1138, %r1126, %r1137;
	clz.b32 	%r1139, %r1138;
	sub.s32 	%r239, 31, %r1139;
	and.b32  	%r1140, %r646, %r1138;
	popc.b32 	%r240, %r1140;
	setp.ne.s32 	%p96, %r295, %r239;
	mov.b32 	%r1795, 0;
	@%p96 bra 	$L__BB13_141;
	shl.b32 	%r1141, %r1127, 2;
	add.s32 	%r1142, %r164, %r1141;
	atom.shared.add.u32 	%r1795, [%r1142], %r240;
$L__BB13_141:
	shfl.sync.idx.b32	%r1168|%p97, %r1795, %r239, 31, -1;
	add.s32 	%r243, %r240, %r1168;
	shr.u32 	%r1169, %r1777, %r293;
	and.b32  	%r1165, %r1169, %r82;
	mov.b32 	%r1145, 1;
	// begin inline asm
	{
    .reg .pred p;
    and.b32 %r1143, %r1165, %r1145;    setp.ne.u32 p, %r1143, 0;
    vote.ballot.sync.b32 %r1143, p, 0xffffffff;
    @!p not.b32 %r1143, %r1143;
}

	// end inline asm
	mov.b32 	%r1148, 2;
	// begin inline asm
	{
    .reg .pred p;
    and.b32 %r1146, %r1165, %r1148;    setp.ne.u32 p, %r1146, 0;
    vote.ballot.sync.b32 %r1146, p, 0xffffffff;
    @!p not.b32 %r1146, %r1146;
}

	// end inline asm
	and.b32  	%r1170, %r1146, %r1143;
	mov.b32 	%r1151, 4;
	// begin inline asm
	{
    .reg .pred p;
    and.b32 %r1149, %r1165, %r1151;    setp.ne.u32 p, %r1149, 0;
    vote.ballot.sync.b32 %r1149, p, 0xffffffff;
    @!p not.b32 %r1149, %r1149;
}

	// end inline asm
	and.b32  	%r1171, %r1149, %r1170;
	mov.b32 	%r1154, 8;
	// begin inline asm
	{
    .reg .pred p;
    and.b32 %r1152, %r1165, %r1154;    setp.ne.u32 p, %r1152, 0;
    vote.ballot.sync.b32 %r1152, p, 0xffffffff;
    @!p not.b32 %r1152, %r1152;
}

	// end inline asm
	and.b32  	%r1172, %r1152, %r1171;
	mov.b32 	%r1157, 16;
	// begin inline asm
	{
    .reg .pred p;
    and.b32 %r1155, %r1165, %r1157;    setp.ne.u32 p, %r1155, 0;
    vote.ballot.sync.b32 %r1155, p, 0xffffffff;
    @!p not.b32 %r1155, %r1155;
}

	// end inline asm
	and.b32  	%r1173, %r1155, %r1172;
	mov.b32 	%r1160, 32;
	// begin inline asm
	{
    .reg .pred p;
    and.b32 %r1158, %r1165, %r1160;    setp.ne.u32 p, %r1158, 0;
    vote.ballot.sync.b32 %r1158, p, 0xffffffff;
    @!p not.b32 %r1158, %r1158;
}

	// end inline asm
	and.b32  	%r1174, %r1158, %r1173;
	mov.b32 	%r1163, 64;
	// begin inline asm
	{
    .reg .pred p;
    and.b32 %r1161, %r1165, %r1163;    setp.ne.u32 p, %r1161, 0;
    vote.ballot.sync.b32 %r1161, p, 0xffffffff;
    @!p not.b32 %r1161, %r1161;
}

	// end inline asm
	and.b32  	%r1175, %r1161, %r1174;
	mov.b32 	%r1166, 128;
	// begin inline asm
	{
    .reg .pred p;
    and.b32 %r1164, %r1165, %r1166;    setp.ne.u32 p, %r1164, 0;
    vote.ballot.sync.b32 %r1164, p, 0xffffffff;
    @!p not.b32 %r1164, %r1164;
}

	// end inline asm
	and.b32  	%r1176, %r1164, %r1175;
	clz.b32 	%r1177, %r1176;
	sub.s32 	%r245, 31, %r1177;
	and.b32  	%r1178, %r646, %r1176;
	popc.b32 	%r246, %r1178;
	setp.ne.s32 	%p98, %r295, %r245;
	mov.b32 	%r1796, 0;
	@%p98 bra 	$L__BB13_143;
	shl.b32 	%r1179, %r1165, 2;
	add.s32 	%r1180, %r164, %r1179;
	atom.shared.add.u32 	%r1796, [%r1180], %r246;
$L__BB13_143:
	shfl.sync.idx.b32	%r1206|%p99, %r1796, %r245, 31, -1;
	add.s32 	%r249, %r246, %r1206;
	shr.u32 	%r1207, %r1778, %r293;
	and.b32  	%r1203, %r1207, %r82;
	mov.b32 	%r1183, 1;
	// begin inline asm
	{
    .reg .pred p;
    and.b32 %r1181, %r1203, %r1183;    setp.ne.u32 p, %r1181, 0;
    vote.ballot.sync.b32 %r1181, p, 0xffffffff;
    @!p not.b32 %r1181, %r1181;
}

	// end inline asm
	mov.b32 	%r1186, 2;
	// begin inline asm
	{
    .reg .pred p;
    and.b32 %r1184, %r1203, %r1186;    setp.ne.u32 p, %r1184, 0;
    vote.ballot.sync.b32 %r1184, p, 0xffffffff;
    @!p not.b32 %r1184, %r1184;
}

	// end inline asm
	and.b32  	%r1208, %r1184, %r1181;
	mov.b32 	%r1189, 4;
	// begin inline asm
	{
    .reg .pred p;
    and.b32 %r1187, %r1203, %r1189;    setp.ne.u32 p, %r1187, 0;
    vote.ballot.sync.b32 %r1187, p, 0xffffffff;
    @!p not.b32 %r1187, %r1187;
}

	// end inline asm
	and.b32  	%r1209, %r1187, %r1208;
	mov.b32 	%r1192, 8;
	// begin inline asm
	{
    .reg .pred p;
    and.b32 %r1190, %r1203, %r1192;    setp.ne.u32 p, %r1190, 0;
    vote.ballot.sync.b32 %r1190, p, 0xffffffff;
    @!p not.b32 %r1190, %r1190;
}

	// end inline asm
	and.b32  	%r1210, %r1190, %r1209;
	mov.b32 	%r1195, 16;
	// begin inline asm
	{
    .reg .pred p;
    and.b32 %r1193, %r1203, %r1195;    setp.ne.u32 p, %r1193, 0;
    vote.ballot.sync.b32 %r1193, p, 0xffffffff;
    @!p not.b32 %r1193, %r1193;
}

	// end inline asm
	and.b32  	%r1211, %r1193, %r1210;
	mov.b32 	%r1198, 32;
	// begin inline asm
	{
    .reg .pred p;
    and.b32 %r1196, %r1203, %r1198;    setp.ne.u32 p, %r1196, 0;
    vote.ballot.sync.b32 %r1196, p, 0xffffffff;
    @!p not.b32 %r1196, %r1196;
}

	// end inline asm
	and.b32  	%r1212, %r1196, %r1211;
	mov.b32 	%r1201, 64;
	// begin inline asm
	{
    .reg .pred p;
    and.b32 %r1199, %r1203, %r1201;    setp.ne.u32 p, %r1199, 0;
    vote.ballot.sync.b32 %r1199, p, 0xffffffff;
    @!p not.b32 %r1199, %r1199;
}

	// end inline asm
	and.b32  	%r1213, %r1199, %r1212;
	mov.b32 	%r1204, 128;
	// begin inline asm
	{
    .reg .pred p;
    and.b32 %r1202, %r1203, %r1204;    setp.ne.u32 p, %r1202, 0;
    vote.ballot.sync.b32 %r1202, p, 0xffffffff;
    @!p not.b32 %r1202, %r1202;
}

	// end inline asm
	and.b32  	%r1214, %r1202, %r1213;
	clz.b32 	%r1215, %r1214;
	sub.s32 	%r251, 31, %r1215;
	and.b32  	%r1216, %r646, %r1214;
	popc.b32 	%r252, %r1216;
	setp.ne.s32 	%p100, %r295, %r251;
	mov.b32 	%r1797, 0;
	@%p100 bra 	$L__BB13_145;
	shl.b32 	%r1217, %r1203, 2;
	add.s32 	%r1218, %r164, %r1217;
	atom.shared.add.u32 	%r1797, [%r1218], %r252;
$L__BB13_145:
	shfl.sync.idx.b32	%r1244|%p101, %r1797, %r251, 31, -1;
	add.s32 	%r255, %r252, %r1244;
	shr.u32 	%r1245, %r1779, %r293;
	and.b32  	%r1241, %r1245, %r82;
	mov.b32 	%r1221, 1;
	// begin inline asm
	{
    .reg .pred p;
    and.b32 %r1219, %r1241, %r1221;    setp.ne.u32 p, %r1219, 0;
    vote.ballot.sync.b32 %r1219, p, 0xffffffff;
    @!p not.b32 %r1219, %r1219;
}

	// end inline asm
	mov.b32 	%r1224, 2;
	// begin inline asm
	{
    .reg .pred p;
    and.b32 %r1222, %r1241, %r1224;    setp.ne.u32 p, %r1222, 0;
    vote.ballot.sync.b32 %r1222, p, 0xffffffff;
    @!p not.b32 %r1222, %r1222;
}

	// end inline asm
	and.b32  	%r1246, %r1222, %r1219;
	mov.b32 	%r1227, 4;
	// begin inline asm
	{
    .reg .pred p;
    and.b32 %r1225, %r1241, %r1227;    setp.ne.u32 p, %r1225, 0;
    vote.ballot.sync.b32 %r1225, p, 0xffffffff;
    @!p not.b32 %r1225, %r1225;
}

	// end inline asm
	and.b32  	%r1247, %r1225, %r1246;
	mov.b32 	%r1230, 8;
	// begin inline asm
	{
    .reg .pred p;
    and.b32 %r1228, %r1241, %r1230;    setp.ne.u32 p, %r1228, 0;
    vote.ballot.sync.b32 %r1228, p, 0xffffffff;
    @!p not.b32 %r1228, %r1228;
}

	// end inline asm
	and.b32  	%r1248, %r1228, %r1247;
	mov.b32 	%r1233, 16;
	// begin inline asm
	{
    .reg .pred p;
    and.b32 %r1231, %r1241, %r1233;    setp.ne.u32 p, %r1231, 0;
    vote.ballot.sync.b32 %r1231, p, 0xffffffff;
    @!p not.b32 %r1231, %r1231;
}

	// end inline asm
	and.b32  	%r1249, %r1231, %r1248;
	mov.b32 	%r1236, 32;
	// begin inline asm
	{
    .reg .pred p;
    and.b32 %r1234, %r1241, %r1236;    setp.ne.u32 p, %r1234, 0;
    vote.ballot.sync.b32 %r1234, p, 0xffffffff;
    @!p not.b32 %r1234, %r1234;
}

	// end inline asm
	and.b32  	%r1250, %r1234, %r1249;
	mov.b32 	%r1239, 64;
	// begin inline asm
	{
    .reg .pred p;
    and.b32 %r1237, %r1241, %r1239;    setp.ne.u32 p, %r1237, 0;
    vote.ballot.sync.b32 %r1237, p, 0xffffffff;
    @!p not.b32 %r1237, %r1237;
}

	// end inline asm
	and.b32  	%r1251, %r1237, %r1250;
	mov.b32 	%r1242, 128;
	// begin inline asm
	{
    .reg .pred p;
    and.b32 %r1240, %r1241, %r1242;    setp.ne.u32 p, %r1240, 0;
    vote.ballot.sync.b32 %r1240, p, 0xffffffff;
    @!p not.b32 %r1240, %r1240;
}

	// end inline asm
	and.b32  	%r1252, %r1240, %r1251;
	clz.b32 	%r1253, %r1252;
	sub.s32 	%r257, 31, %r1253;
	and.b32  	%r1254, %r646, %r1252;
	popc.b32 	%r258, %r1254;
	setp.ne.s32 	%p102, %r295, %r257;
	mov.b32 	%r1798, 0;
	@%p102 bra 	$L__BB13_147;
	shl.b32 	%r1259, %r1241, 2;
	add.s32 	%r1260, %r164, %r1259;
	atom.shared.add.u32 	%r1798, [%r1260], %r258;
$L__BB13_147:
	shfl.sync.idx.b32	%r1286|%p103, %r1798, %r257, 31, -1;
	add.s32 	%r261, %r258, %r1286;
	shr.u32 	%r1287, %r1780, %r293;
	and.b32  	%r1283, %r1287, %r82;
	mov.b32 	%r1263, 1;
	// begin inline asm
	{
    .reg .pred p;
    and.b32 %r1261, %r1283, %r1263;    setp.ne.u32 p, %r1261, 0;
    vote.ballot.sync.b32 %r1261, p, 0xffffffff;
    @!p not.b32 %r1261, %r1261;
}

	// end inline asm
	mov.b32 	%r1266, 2;
	// begin inline asm
	{
    .reg .pred p;
    and.b32 %r1264, %r1283, %r1266;    setp.ne.u32 p, %r1264, 0;
    vote.ballot.sync.b32 %r1264, p, 0xffffffff;
    @!p not.b32 %r1264, %r1264;
}

	// end inline asm
	and.b32  	%r1288, %r1264, %r1261;
	mov.b32 	%r1269, 4;
	// begin inline asm
	{
    .reg .pred p;
    and.b32 %r1267, %r1283, %r1269;    setp.ne.u32 p, %r1267, 0;
    vote.ballot.sync.b32 %r1267, p, 0xffffffff;
    @!p not.b32 %r1267, %r1267;
}

	// end inline asm
	and.b32  	%r1289, %r1267, %r1288;
	mov.b32 	%r1272, 8;
	// begin inline asm
	{
    .reg .pred p;
    and.b32 %r1270, %r1283, %r1272;    setp.ne.u32 p, %r1270, 0;
    vote.ballot.sync.b32 %r1270, p, 0xffffffff;
    @!p not.b32 %r1270, %r1270;
}

	// end inline asm
	and.b32  	%r1290, %r1270, %r1289;
	mov.b32 	%r1275, 16;
	// begin inline asm
	{
    .reg .pred p;
    and.b32 %r1273, %r1283, %r1275;    setp.ne.u32 p, %r1273, 0;
    vote.ballot.sync.b32 %r1273, p, 0xffffffff;
    @!p not.b32 %r1273, %r1273;
}

	// end inline asm
	and.b32  	%r1291, %r1273, %r1290;
	mov.b32 	%r1278, 32;
	// begin inline asm
	{
    .reg .pred p;
    and.b32 %r1276, %r1283, %r1278;    setp.ne.u32 p, %r1276, 0;
    vote.ballot.sync.b32 %r1276, p, 0xffffffff;
    @!p not.b32 %r1276, %r1276;
}

	// end inline asm
	and.b32  	%r1292, %r1276, %r1291;
	mov.b32 	%r1281, 64;
	// begin inline asm
	{
    .reg .pred p;
    and.b32 %r1279, %r1283, %r1281;    setp.ne.u32 p, %r1279, 0;
    vote.ballot.sync.b32 %r1279, p, 0xffffffff;
    @!p not.b32 %r1279, %r1279;
}

	// end inline asm
	and.b32  	%r1293, %r1279, %r1292;
	mov.b32 	%r1284, 128;
	// begin inline asm
	{
    .reg .pred p;
    and.b32 %r1282, %r1283, %r1284;    setp.ne.u32 p, %r1282, 0;
    vote.ballot.sync.b32 %r1282, p, 0xffffffff;
    @!p not.b32 %r1282, %r1282;
}

	// end inline asm
	and.b32  	%r1294, %r1282, %r1293;
	clz.b32 	%r1295, %r1294;
	sub.s32 	%r263, 31, %r1295;
	and.b32  	%r1296, %r646, %r1294;
	popc.b32 	%r264, %r1296;
	setp.ne.s32 	%p104, %r295, %r263;
	mov.b32 	%r1799, 0;
	@%p104 bra 	$L__BB13_149;
	shl.b32 	%r1301, %r1283, 2;
	add.s32 	%r1302, %r164, %r1301;
	atom.shared.add.u32 	%r1799, [%r1302], %r264;
$L__BB13_149:
	shfl.sync.idx.b32	%r1328|%p105, %r1799, %r263, 31, -1;
	add.s32 	%r267, %r264, %r1328;
	shr.u32 	%r1329, %r1781, %r293;
	and.b32  	%r1325, %r1329, %r82;
	mov.b32 	%r1305, 1;
	// begin inline asm
	{
    .reg .pred p;
    and.b32 %r1303, %r1325, %r1305;    setp.ne.u32 p, %r1303, 0;
    vote.ballot.sync.b32 %r1303, p, 0xffffffff;
    @!p not.b32 %r1303, %r1303;
}

	// end inline asm
	mov.b32 	%r1308, 2;
	// begin inline asm
	{
    .reg .pred p;
    and.b32 %r1306, %r1325, %r1308;    setp.ne.u32 p, %r1306, 0;
    vote.ballot.sync.b32 %r1306, p, 0xffffffff;
    @!p not.b32 %r1306, %r1306;
}

	// end inline asm
	and.b32  	%r1330, %r1306, %r1303;
	mov.b32 	%r1311, 4;
	// begin inline asm
	{
    .reg .pred p;
    and.b32 %r1309, %r1325, %r1311;    setp.ne.u32 p, %r1309, 0;
    vote.ballot.sync.b32 %r1309, p, 0xffffffff;
    @!p not.b32 %r1309, %r1309;
}

	// end inline asm
	and.b32  	%r1331, %r1309, %r1330;
	mov.b32 	%r1314, 8;
	// begin inline asm
	{
    .reg .pred p;
    and.b32 %r1312, %r1325, %r1314;    setp.ne.u32 p, %r1312, 0;
    vote.ballot.sync.b32 %r1312, p, 0xffffffff;
    @!p not.b32 %r1312, %r1312;
}

	// end inline asm
	and.b32  	%r1332, %r1312, %r1331;
	mov.b32 	%r1317, 16;
	// begin inline asm
	{
    .reg .pred p;
    and.b32 %r1315, %r1325, %r1317;    setp.ne.u32 p, %r1315, 0;
    vote.ballot.sync.b32 %r1315, p, 0xffffffff;
    @!p not.b32 %r1315, %r1315;
}

	// end inline asm
	and.b32  	%r1333, %r1315, %r1332;
	mov.b32 	%r1320, 32;
	// begin inline asm
	{
    .reg .pred p;
    and.b32 %r1318, %r1325, %r1320;    setp.ne.u32 p, %r1318, 0;
    vote.ballot.sync.b32 %r1318, p, 0xffffffff;
    @!p not.b32 %r1318, %r1318;
}

	// end inline asm
	and.b32  	%r1334, %r1318, %r1333;
	mov.b32 	%r1323, 64;
	// begin inline asm
	{
    .reg .pred p;
    and.b32 %r1321, %r1325, %r1323;    setp.ne.u32 p, %r1321, 0;
    vote.ballot.sync.b32 %r1321, p, 0xffffffff;
    @!p not.b32 %r1321, %r1321;
}

	// end inline asm
	and.b32  	%r1335, %r1321, %r1334;
	mov.b32 	%r1326, 128;
	// begin inline asm
	{
    .reg .pred p;
    and.b32 %r1324, %r1325, %r1326;    setp.ne.u32 p, %r1324, 0;
    vote.ballot.sync.b32 %r1324, p, 0xffffffff;
    @!p not.b32 %r1324, %r1324;
}

	// end inline asm
	and.b32  	%r1336, %r1324, %r1335;
	clz.b32 	%r1337, %r1336;
	sub.s32 	%r269, 31, %r1337;
	and.b32  	%r1338, %r646, %r1336;
	popc.b32 	%r270, %r1338;
	setp.ne.s32 	%p106, %r295, %r269;
	mov.b32 	%r1800, 0;
	@%p106 bra 	$L__BB13_151;
	shl.b32 	%r1339, %r1, 5;
	and.b32  	%r1340, %r1339, 31744;
	add.s32 	%r1342, %r551, %r1340;
	shl.b32 	%r1343, %r1325, 2;
	add.s32 	%r1344, %r1342, %r1343;
	atom.shared.add.u32 	%r1800, [%r1344], %r270;
$L__BB13_151:
	shfl.sync.idx.b32	%r1370|%p107, %r1800, %r269, 31, -1;
	add.s32 	%r273, %r270, %r1370;
	shr.u32 	%r1371, %r1782, %r293;
	and.b32  	%r1367, %r1371, %r82;
	mov.b32 	%r1347, 1;
	// begin inline asm
	{
    .reg .pred p;
    and.b32 %r1345, %r1367, %r1347;    setp.ne.u32 p, %r1345, 0;
    vote.ballot.sync.b32 %r1345, p, 0xffffffff;
    @!p not.b32 %r1345, %r1345;
}

	// end inline asm
	mov.b32 	%r1350, 2;
	// begin inline asm
	{
    .reg .pred p;
    and.b32 %r1348, %r1367, %r1350;    setp.ne.u32 p, %r1348, 0;
    vote.ballot.sync.b32 %r1348, p, 0xffffffff;
    @!p not.b32 %r1348, %r1348;
}

	// end inline asm
	and.b32  	%r1372, %r1348, %r1345;
	mov.b32 	%r1353, 4;
	// begin inline asm
	{
    .reg .pred p;
    and.b32 %r1351, %r1367, %r1353;    setp.ne.u32 p, %r1351, 0;
    vote.ballot.sync.b32 %r1351, p, 0xffffffff;
    @!p not.b32 %r1351, %r1351;
}

	// end inline asm
	and.b32  	%r1373, %r1351, %r1372;
	mov.b32 	%r1356, 8;
	// begin inline asm
	{
    .reg .pred p;
    and.b32 %r1354, %r1367, %r1356;    setp.ne.u32 p, %r1354, 0;
    vote.ballot.sync.b32 %r1354, p, 0xffffffff;
    @!p not.b32 %r1354, %r1354;
}

	// end inline asm
	and.b32  	%r1374, %r1354, %r1373;
	mov.b32 	%r1359, 16;
	// begin inline asm
	{
    .reg .pred p;
    and.b32 %r1357, %r1367, %r1359;    setp.ne.u32 p, %r1357, 0;
    vote.ballot.sync.b32 %r1357, p, 0xffffffff;
    @!p not.b32 %r1357, %r1357;
}

	// end inline asm
	and.b32  	%r1375, %r1357, %r1374;
	mov.b32 	%r1362, 32;
	// begin inline asm
	{
    .reg .pred p;
    and.b32 %r1360, %r1367, %r1362;    setp.ne.u32 p, %r1360, 0;
    vote.ballot.sync.b32 %r1360, p, 0xffffffff;
    @!p not.b32 %r1360, %r1360;
}

	// end inline asm
	and.b32  	%r1376, %r1360, %r1375;
	mov.b32 	%r1365, 64;
	// begin inline asm
	{
    .reg .pred p;
    and.b32 %r1363, %r1367, %r1365;    setp.ne.u32 p, %r1363, 0;
    vote.ballot.sync.b32 %r1363, p, 0xffffffff;
    @!p not.b32 %r1363, %r1363;
}

	// end inline asm
	and.b32  	%r1377, %r1363, %r1376;
	mov.b32 	%r1368, 128;
	// begin inline asm
	{
    .reg .pred p;
    and.b32 %r1366, %r1367, %r1368;    setp.ne.u32 p, %r1366, 0;
    vote.ballot.sync.b32 %r1366, p, 0xffffffff;
    @!p not.b32 %r1366, %r1366;
}

	// end inline asm
	and.b32  	%r1378, %r1366, %r1377;
	clz.b32 	%r1379, %r1378;
	sub.s32 	%r275, 31, %r1379;
	and.b32  	%r1380, %r646, %r1378;
	popc.b32 	%r276, %r1380;
	setp.ne.s32 	%p108, %r295, %r275;
	mov.b32 	%r1801, 0;
	@%p108 bra 	$L__BB13_153;
	shl.b32 	%r1385, %r1367, 2;
	add.s32 	%r1386, %r164, %r1385;
	atom.shared.add.u32 	%r1801, [%r1386], %r276;
$L__BB13_153:
	setp.gt.u32 	%p109, %r1, 255;
	shfl.sync.idx.b32	%r1387|%p110, %r1801, %r275, 31, -1;
	add.s32 	%r1388, %r276, %r1387;
	bar.sync 	0;
	shl.b32 	%r1389, %r171, 2;
	add.s32 	%r1391, %r551, %r1389;
	st.shared.u32 	[%r1391+-4], %r1764;
	shl.b32 	%r1392, %r177, 2;
	add.s32 	%r1393, %r551, %r1392;
	st.shared.u32 	[%r1393+-4], %r1765;
	shl.b32 	%r1394, %r183, 2;
	add.s32 	%r1395, %r551, %r1394;
	st.shared.u32 	[%r1395+-4], %r1766;
	shl.b32 	%r1396, %r189, 2;
	add.s32 	%r1397, %r551, %r1396;
	st.shared.u32 	[%r1397+-4], %r1767;
	shl.b32 	%r1398, %r195, 2;
	add.s32 	%r1399, %r551, %r1398;
	st.shared.u32 	[%r1399+-4], %r1768;
	shl.b32 	%r1400, %r201, 2;
	add.s32 	%r1401, %r551, %r1400;
	st.shared.u32 	[%r1401+-4], %r1769;
	shl.b32 	%r1402, %r207, 2;
	add.s32 	%r1403, %r551, %r1402;
	st.shared.u32 	[%r1403+-4], %r1770;
	shl.b32 	%r1404, %r213, 2;
	add.s32 	%r1405, %r551, %r1404;
	st.shared.u32 	[%r1405+-4], %r1771;
	shl.b32 	%r1406, %r219, 2;
	add.s32 	%r1407, %r551, %r1406;
	st.shared.u32 	[%r1407+-4], %r1772;
	shl.b32 	%r1408, %r225, 2;
	add.s32 	%r1409, %r551, %r1408;
	st.shared.u32 	[%r1409+-4], %r1773;
	shl.b32 	%r1410, %r231, 2;
	add.s32 	%r1411, %r551, %r1410;
	st.shared.u32 	[%r1411+-4], %r1774;
	shl.b32 	%r1412, %r237, 2;
	add.s32 	%r1413, %r551, %r1412;
	st.shared.u32 	[%r1413+-4], %r1775;
	shl.b32 	%r1414, %r243, 2;
	add.s32 	%r1415, %r551, %r1414;
	st.shared.u32 	[%r1415+-4], %r1776;
	shl.b32 	%r1416, %r249, 2;
	add.s32 	%r1417, %r551, %r1416;
	st.shared.u32 	[%r1417+-4], %r1777;
	shl.b32 	%r1418, %r255, 2;
	add.s32 	%r1419, %r551, %r1418;
	st.shared.u32 	[%r1419+-4], %r1778;
	shl.b32 	%r1420, %r261, 2;
	add.s32 	%r1421, %r551, %r1420;
	st.shared.u32 	[%r1421+-4], %r1779;
	shl.b32 	%r1422, %r267, 2;
	add.s32 	%r1423, %r551, %r1422;
	st.shared.u32 	[%r1423+-4], %r1780;
	shl.b32 	%r1424, %r273, 2;
	add.s32 	%r1425, %r551, %r1424;
	st.shared.u32 	[%r1425+-4], %r1781;
	shl.b32 	%r1426, %r1388, 2;
	add.s32 	%r1427, %r551, %r1426;
	st.shared.u32 	[%r1427+-4], %r1782;
	shl.b32 	%r1428, %r1, 3;
	add.s32 	%r1429, %r551, %r1428;
	add.s32 	%r279, %r1429, 29184;
	@%p109 bra 	$L__BB13_161;
	ld.param.u64 	%rd236, [_ZN3cub18CUB_300001_SM_10006detail10radix_sort29DeviceRadixSortOnesweepKernelINS1_5radix10policy_hubIiNS0_8NullTypeEyE10Policy1000ELNS0_9SortOrderE0EiS6_yiiNS1_21identity_decomposer_tEEEvPT5_SC_PT3_PKSD_PT1_PKSH_PT2_PKSL_T4_iiT6__param_3];
	cvta.to.global.u64 	%rd57, %rd236;
	shl.b64 	%rd58, %rd7, 3;
	add.s64 	%rd59, %rd57, %rd58;
	ld.global.u64 	%rd60, [%rd59];
	cvt.s64.s32 	%rd61, %r163;
	sub.s64 	%rd238, %rd60, %rd61;
	st.shared.u64 	[%r279], %rd238;
	setp.lt.s32 	%p111, %r3, 1;
	mov.u32 	%r1805, %r1759;
	@%p111 bra 	$L__BB13_160;
	mov.b32 	%r1803, -1;
	mov.u32 	%r1802, %r3;
	mov.u32 	%r1805, %r1759;
$L__BB13_156:
	ld.param.u64 	%rd229, [_ZN3cub18CUB_300001_SM_10006detail10radix_sort29DeviceRadixSortOnesweepKernelINS1_5radix10policy_hubIiNS0_8NullTypeEyE10Policy1000ELNS0_9SortOrderE0EiS6_yiiNS1_21identity_decomposer_tEEEvPT5_SC_PT3_PKSD_PT1_PKSH_PT2_PKSL_T4_iiT6__param_0];
	add.s32 	%r283, %r1802, -1;
	shl.b32 	%r1431, %r283, 8;
	add.s32 	%r1432, %r1431, %r1;
	cvta.to.global.u64 	%rd62, %rd229;
	mul.wide.s32 	%rd63, %r1432, 4;
	add.s64 	%rd16, %rd62, %rd63;
$L__BB13_157:
	membar.cta;
	ld.volatile.global.u32 	%r284, [%rd16];
	setp.eq.s32 	%p112, %r284, 0;
	@%p112 bra 	$L__BB13_157;
	and.b32  	%r1433, %r284, 1073741823;
	add.s32 	%r1805, %r1433, %r1805;
	setp.gt.s32 	%p113, %r284, -1;
	vote.sync.ballot.b32 	%r1803, %p113, %r1803;
	setp.gt.u32 	%p115, %r1802, 1;
	and.pred  	%p116, %p113, %p115;
	mov.u32 	%r1802, %r283;
	@%p116 bra 	$L__BB13_156;
	ld.shared.u64 	%rd238, [%r279];
$L__BB13_160:
	ld.param.u64 	%rd230, [_ZN3cub18CUB_300001_SM_10006detail10radix_sort29DeviceRadixSortOnesweepKernelINS1_5radix10policy_hubIiNS0_8NullTypeEyE10Policy1000ELNS0_9SortOrderE0EiS6_yiiNS1_21identity_decomposer_tEEEvPT5_SC_PT3_PKSD_PT1_PKSH_PT2_PKSL_T4_iiT6__param_0];
	or.b32  	%r1434, %r1805, -2147483648;
	cvta.to.global.u64 	%rd64, %rd230;
	shl.b32 	%r1435, %r3, 8;
	add.s32 	%r1436, %r1435, %r1;
	mul.wide.s32 	%rd65, %r1436, 4;
	add.s64 	%rd66, %rd64, %rd65;
	st.volatile.global.u32 	[%rd66], %r1434;
	sub.s32 	%r1437, %r1805, %r1759;
	cvt.s64.s32 	%rd67, %r1437;
	add.s64 	%rd68, %rd238, %rd67;
	st.shared.u64 	[%r279], %rd68;
$L__BB13_161:
	ld.param.u32 	%r1711, [_ZN3cub18CUB_300001_SM_10006detail10radix_sort29DeviceRadixSortOnesweepKernelINS1_5radix10policy_hubIiNS0_8NullTypeEyE10Policy1000ELNS0_9SortOrderE0EiS6_yiiNS1_21identity_decomposer_tEEEvPT5_SC_PT3_PKSD_PT1_PKSH_PT2_PKSL_T4_iiT6__param_8];
	ld.param.u64 	%rd233, [_ZN3cub18CUB_300001_SM_10006detail10radix_sort29DeviceRadixSortOnesweepKernelINS1_5radix10policy_hubIiNS0_8NullTypeEyE10Policy1000ELNS0_9SortOrderE0EiS6_yiiNS1_21identity_decomposer_tEEEvPT5_SC_PT3_PKSD_PT1_PKSH_PT2_PKSL_T4_iiT6__param_2];
	setp.gt.u32 	%p117, %r1, 255;
	mad.lo.s32 	%r288, %r3, 7296, 7296;
	setp.lt.s32 	%p118, %r288, %r1711;
	setp.eq.s64 	%p119, %rd233, 0;
	or.pred  	%p120, %p119, %p118;
	or.pred  	%p121, %p117, %p120;
	@%p121 bra 	$L__BB13_163;
	ld.param.u64 	%rd234, [_ZN3cub18CUB_300001_SM_10006detail10radix_sort29DeviceRadixSortOnesweepKernelINS1_5radix10policy_hubIiNS0_8NullTypeEyE10Policy1000ELNS0_9SortOrderE0EiS6_yiiNS1_21identity_decomposer_tEEEvPT5_SC_PT3_PKSD_PT1_PKSH_PT2_PKSL_T4_iiT6__param_2];
	ld.shared.u64 	%rd69, [%r279];
	cvt.s64.s32 	%rd70, %r1759;
	cvt.s64.s32 	%rd71, %r163;
	add.s64 	%rd72, %rd71, %rd70;
	add.s64 	%rd73, %rd72, %rd69;
	cvta.to.global.u64 	%rd74, %rd234;
	shl.b64 	%rd75, %rd7, 3;
	add.s64 	%rd76, %rd74, %rd75;
	st.global.u64 	[%rd76], %rd73;
$L__BB13_163:
	ld.param.u32 	%r1712, [_ZN3cub18CUB_300001_SM_10006detail10radix_sort29DeviceRadixSortOnesweepKernelINS1_5radix10policy_hubIiNS0_8NullTypeEyE10Policy1000ELNS0_9SortOrderE0EiS6_yiiNS1_21identity_decomposer_tEEEvPT5_SC_PT3_PKSD_PT1_PKSH_PT2_PKSL_T4_iiT6__param_8];
	shl.b32 	%r1438, %r1, 2;
	add.s32 	%r289, %r551, %r1438;
	setp.gt.s32 	%p122, %r288, %r1712;
	bar.sync 	0;
	@%p122 bra 	$L__BB13_165;
	ld.shared.u32 	%r1440, [%r289];
	shr.u32 	%r1441, %r1440, %r293;
	and.b32  	%r1442, %r1441, %r82;
	shl.b32 	%r1443, %r1442, 3;
	add.s32 	%r1445, %r551, 29184;
	add.s32 	%r1446, %r1445, %r1443;
	ld.shared.u64 	%rd77, [%r1446];
	add.s64 	%rd78, %rd77, %rd7;
	xor.b32  	%r1447, %r1440, -2147483648;
	shl.b64 	%rd79, %rd78, 2;
	add.s64 	%rd80, %rd1, %rd79;
	st.global.u32 	[%rd80], %r1447;
	bar.warp.sync 	-1;
	ld.shared.u32 	%r1448, [%r289+1536];
	shr.u32 	%r1449, %r1448, %r293;
	and.b32  	%r1450, %r1449, %r82;
	shl.b32 	%r1451, %r1450, 3;
	add.s32 	%r1452, %r1445, %r1451;
	ld.shared.u64 	%rd81, [%r1452];
	add.s64 	%rd82, %rd81, %rd7;
	xor.b32  	%r1453, %r1448, -2147483648;
	shl.b64 	%rd83, %rd82, 2;
	add.s64 	%rd84, %rd1, %rd83;
	st.global.u32 	[%rd84+1536], %r1453;
	bar.warp.sync 	-1;
	ld.shared.u32 	%r1454, [%r289+3072];
	shr.u32 	%r1455, %r1454, %r293;
	and.b32  	%r1456, %r1455, %r82;
	shl.b32 	%r1457, %r1456, 3;
	add.s32 	%r1458, %r1445, %r1457;
	ld.shared.u64 	%rd85, [%r1458];
	add.s64 	%rd86, %rd85, %rd7;
	xor.b32  	%r1459, %r1454, -2147483648;
	shl.b64 	%rd87, %rd86, 2;
	add.s64 	%rd88, %rd1, %rd87;
	st.global.u32 	[%rd88+3072], %r1459;
	bar.warp.sync 	-1;
	ld.shared.u32 	%r1460, [%r289+4608];
	shr.u32 	%r1461, %r1460, %r293;
	and.b32  	%r1462, %r1461, %r82;
	shl.b32 	%r1463, %r1462, 3;
	add.s32 	%r1464, %r1445, %r1463;
	ld.shared.u64 	%rd89, [%r1464];
	add.s64 	%rd90, %rd89, %rd7;
	xor.b32  	%r1465, %r1460, -2147483648;
	shl.b64 	%rd91, %rd90, 2;
	add.s64 	%rd92, %rd1, %rd91;
	st.global.u32 	[%rd92+4608], %r1465;
	bar.warp.sync 	-1;
	ld.shared.u32 	%r1466, [%r289+6144];
	shr.u32 	%r1467, %r1466, %r293;
	and.b32  	%r1468, %r1467, %r82;
	shl.b32 	%r1469, %r1468, 3;
	add.s32 	%r1470, %r1445, %r1469;
	ld.shared.u64 	%rd93, [%r1470];
	add.s64 	%rd94, %rd93, %rd7;
	xor.b32  	%r1471, %r1466, -2147483648;
	shl.b64 	%rd95, %rd94, 2;
	add.s64 	%rd96, %rd1, %rd95;
	st.global.u32 	[%rd96+6144], %r1471;
	bar.warp.sync 	-1;
	ld.shared.u32 	%r1472, [%r289+7680];
	shr.u32 	%r1473, %r1472, %r293;
	and.b32  	%r1474, %r1473, %r82;
	shl.b32 	%r1475, %r1474, 3;
	add.s32 	%r1476, %r1445, %r1475;
	ld.shared.u64 	%rd97, [%r1476];
	add.s64 	%rd98, %rd97, %rd7;
	xor.b32  	%r1477, %r1472, -2147483648;
	shl.b64 	%rd99, %rd98, 2;
	add.s64 	%rd100, %rd1, %rd99;
	st.global.u32 	[%rd100+7680], %r1477;
	bar.warp.sync 	-1;
	ld.shared.u32 	%r1478, [%r289+9216];
	shr.u32 	%r1479, %r1478, %r293;
	and.b32  	%r1480, %r1479, %r82;
	shl.b32 	%r1481, %r1480, 3;
	add.s32 	%r1482, %r1445, %r1481;
	ld.shared.u64 	%rd101, [%r1482];
	add.s64 	%rd102, %rd101, %rd7;
	xor.b32  	%r1483, %r1478, -2147483648;
	shl.b64 	%rd103, %rd102, 2;
	add.s64 	%rd104, %rd1, %rd103;
	st.global.u32 	[%rd104+9216], %r1483;
	bar.warp.sync 	-1;
	ld.shared.u32 	%r1484, [%r289+10752];
	shr.u32 	%r1485, %r1484, %r293;
	and.b32  	%r1486, %r1485, %r82;
	shl.b32 	%r1487, %r1486, 3;
	add.s32 	%r1488, %r1445, %r1487;
	ld.shared.u64 	%rd105, [%r1488];
	add.s64 	%rd106, %rd105, %rd7;
	xor.b32  	%r1489, %r1484, -2147483648;
	shl.b64 	%rd107, %rd106, 2;
	add.s64 	%rd108, %rd1, %rd107;
	st.global.u32 	[%rd108+10752], %r1489;
	bar.warp.sync 	-1;
	ld.shared.u32 	%r1490, [%r289+12288];
	shr.u32 	%r1491, %r1490, %r293;
	and.b32  	%r1492, %r1491, %r82;
	shl.b32 	%r1493, %r1492, 3;
	add.s32 	%r1494, %r1445, %r1493;
	ld.shared.u64 	%rd109, [%r1494];
	add.s64 	%rd110, %rd109, %rd7;
	xor.b32  	%r1495, %r1490, -2147483648;
	shl.b64 	%rd111, %rd110, 2;
	add.s64 	%rd112, %rd1, %rd111;
	st.global.u32 	[%rd112+12288], %r1495;
	bar.warp.sync 	-1;
	ld.shared.u32 	%r1496, [%r289+13824];
	shr.u32 	%r1497, %r1496, %r293;
	and.b32  	%r1498, %r1497, %r82;
	shl.b32 	%r1499, %r1498, 3;
	add.s32 	%r1500, %r1445, %r1499;
	ld.shared.u64 	%rd113, [%r1500];
	add.s64 	%rd114, %rd113, %rd7;
	xor.b32  	%r1501, %r1496, -2147483648;
	shl.b64 	%rd115, %rd114, 2;
	add.s64 	%rd116, %rd1, %rd115;
	st.global.u32 	[%rd116+13824], %r1501;
	bar.warp.sync 	-1;
	ld.shared.u32 	%r1502, [%r289+15360];
	shr.u32 	%r1503, %r1502, %r293;
	and.b32  	%r1504, %r1503, %r82;
	shl.b32 	%r1505, %r1504, 3;
	add.s32 	%r1506, %r1445, %r1505;
	ld.shared.u64 	%rd117, [%r1506];
	add.s64 	%rd118, %rd117, %rd7;
	xor.b32  	%r1507, %r1502, -2147483648;
	shl.b64 	%rd119, %rd118, 2;
	add.s64 	%rd120, %rd1, %rd119;
	st.global.u32 	[%rd120+15360], %r1507;
	bar.warp.sync 	-1;
	ld.shared.u32 	%r1508, [%r289+16896];
	shr.u32 	%r1509, %r1508, %r293;
	and.b32  	%r1510, %r1509, %r82;
	shl.b32 	%r1511, %r1510, 3;
	add.s32 	%r1512, %r1445, %r1511;
	ld.shared.u64 	%rd121, [%r1512];
	add.s64 	%rd122, %rd121, %rd7;
	xor.b32  	%r1513, %r1508, -2147483648;
	shl.b64 	%rd123, %rd122, 2;
	add.s64 	%rd124, %rd1, %rd123;
	st.global.u32 	[%rd124+16896], %r1513;
	bar.warp.sync 	-1;
	ld.shared.u32 	%r1514, [%r289+18432];
	shr.u32 	%r1515, %r1514, %r293;
	and.b32  	%r1516, %r1515, %r82;
	shl.b32 	%r1517, %r1516, 3;
	add.s32 	%r1518, %r1445, %r1517;
	ld.shared.u64 	%rd125, [%r1518];
	add.s64 	%rd126, %rd125, %rd7;
	xor.b32  	%r1519, %r1514, -2147483648;
	shl.b64 	%rd127, %rd126, 2;
	add.s64 	%rd128, %rd1, %rd127;
	st.global.u32 	[%rd128+18432], %r1519;
	bar.warp.sync 	-1;
	ld.shared.u32 	%r1520, [%r289+19968];
	shr.u32 	%r1521, %r1520, %r293;
	and.b32  	%r1522, %r1521, %r82;
	shl.b32 	%r1523, %r1522, 3;
	add.s32 	%r1524, %r1445, %r1523;
	ld.shared.u64 	%rd129, [%r1524];
	add.s64 	%rd130, %rd129, %rd7;
	xor.b32  	%r1525, %r1520, -2147483648;
	shl.b64 	%rd131, %rd130, 2;
	add.s64 	%rd132, %rd1, %rd131;
	st.global.u32 	[%rd132+19968], %r1525;
	bar.warp.sync 	-1;
	ld.shared.u32 	%r1526, [%r289+21504];
	shr.u32 	%r1527, %r1526, %r293;
	and.b32  	%r1528, %r1527, %r82;
	shl.b32 	%r1529, %r1528, 3;
	add.s32 	%r1530, %r1445, %r1529;
	ld.shared.u64 	%rd133, [%r1530];
	add.s64 	%rd134, %rd133, %rd7;
	xor.b32  	%r1531, %r1526, -2147483648;
	shl.b64 	%rd135, %rd134, 2;
	add.s64 	%rd136, %rd1, %rd135;
	st.global.u32 	[%rd136+21504], %r1531;
	bar.warp.sync 	-1;
	ld.shared.u32 	%r1532, [%r289+23040];
	shr.u32 	%r1533, %r1532, %r293;
	and.b32  	%r1534, %r1533, %r82;
	shl.b32 	%r1535, %r1534, 3;
	add.s32 	%r1536, %r1445, %r1535;
	ld.shared.u64 	%rd137, [%r1536];
	add.s64 	%rd138, %rd137, %rd7;
	xor.b32  	%r1537, %r1532, -2147483648;
	shl.b64 	%rd139, %rd138, 2;
	add.s64 	%rd140, %rd1, %rd139;
	st.global.u32 	[%rd140+23040], %r1537;
	bar.warp.sync 	-1;
	ld.shared.u32 	%r1538, [%r289+24576];
	shr.u32 	%r1539, %r1538, %r293;
	and.b32  	%r1540, %r1539, %r82;
	shl.b32 	%r1541, %r1540, 3;
	add.s32 	%r1542, %r1445, %r1541;
	ld.shared.u64 	%rd141, [%r1542];
	add.s64 	%rd142, %rd141, %rd7;
	xor.b32  	%r1543, %r1538, -2147483648;
	shl.b64 	%rd143, %rd142, 2;
	add.s64 	%rd144, %rd1, %rd143;
	st.global.u32 	[%rd144+24576], %r1543;
	bar.warp.sync 	-1;
	ld.shared.u32 	%r1544, [%r289+26112];
	shr.u32 	%r1545, %r1544, %r293;
	and.b32  	%r1546, %r1545, %r82;
	shl.b32 	%r1547, %r1546, 3;
	add.s32 	%r1548, %r1445, %r1547;
	ld.shared.u64 	%rd145, [%r1548];
	add.s64 	%rd146, %rd145, %rd7;
	xor.b32  	%r1549, %r1544, -2147483648;
	shl.b64 	%rd147, %rd146, 2;
	add.s64 	%rd148, %rd1, %rd147;
	st.global.u32 	[%rd148+26112], %r1549;
	bar.warp.sync 	-1;
	ld.shared.u32 	%r1550, [%r289+27648];
	shr.u32 	%r1551, %r1550, %r293;
	and.b32  	%r1552, %r1551, %r82;
	shl.b32 	%r1553, %r1552, 3;
	add.s32 	%r1554, %r1445, %r1553;
	ld.shared.u64 	%rd149, [%r1554];
	add.s64 	%rd150, %rd149, %rd7;
	xor.b32  	%r1555, %r1550, -2147483648;
	shl.b64 	%rd151, %rd150, 2;
	add.s64 	%rd152, %rd1, %rd151;
	st.global.u32 	[%rd152+27648], %r1555;
	bar.warp.sync 	-1;
	bra.uni 	$L__BB13_204;
$L__BB13_165:
	ld.param.u32 	%r1713, [_ZN3cub18CUB_300001_SM_10006detail10radix_sort29DeviceRadixSortOnesweepKernelINS1_5radix10policy_hubIiNS0_8NullTypeEyE10Policy1000ELNS0_9SortOrderE0EiS6_yiiNS1_21identity_decomposer_tEEEvPT5_SC_PT3_PKSD_PT1_PKSH_PT2_PKSL_T4_iiT6__param_8];
	mad.lo.s32 	%r290, %r3, -7296, %r1713;
	setp.ge.s32 	%p123, %r1, %r290;
	@%p123 bra 	$L__BB13_167;
	ld.shared.u32 	%r1556, [%r289];
	shr.u32 	%r1557, %r1556, %r293;
	and.b32  	%r1558, %r1557, %r82;
	shl.b32 	%r1559, %r1558, 3;
	add.s32 	%r1561, %r551, %r1559;
	ld.shared.u64 	%rd153, [%r1561+29184];
	xor.b32  	%r1562, %r1556, -2147483648;
	add.s64 	%rd154, %rd153, %rd7;
	shl.b64 	%rd155, %rd154, 2;
	add.s64 	%rd156, %rd1, %rd155;
	st.global.u32 	[%rd156], %r1562;
$L__BB13_167:
	bar.warp.sync 	-1;
	add.s32 	%r1563, %r1, 384;
	setp.ge.s32 	%p124, %r1563, %r290;
	@%p124 bra 	$L__BB13_169;
	ld.shared.u32 	%r1564, [%r289+1536];
	shr.u32 	%r1565, %r1564, %r293;
	and.b32  	%r1566, %r1565, %r82;
	shl.b32 	%r1567, %r1566, 3;
	add.s32 	%r1569, %r551, %r1567;
	ld.shared.u64 	%rd157, [%r1569+29184];
	xor.b32  	%r1570, %r1564, -2147483648;
	add.s64 	%rd158, %rd157, %rd7;
	shl.b64 	%rd159, %rd158, 2;
	add.s64 	%rd160, %rd1, %rd159;
	st.global.u32 	[%rd160+1536], %r1570;
$L__BB13_169:
	bar.warp.sync 	-1;
	add.s32 	%r1571, %r1, 768;
	setp.ge.s32 	%p125, %r1571, %r290;
	@%p125 bra 	$L__BB13_171;
	ld.shared.u32 	%r1572, [%r289+3072];
	shr.u32 	%r1573, %r1572, %r293;
	and.b32  	%r1574, %r1573, %r82;
	shl.b32 	%r1575, %r1574, 3;
	add.s32 	%r1577, %r551, %r1575;
	ld.shared.u64 	%rd161, [%r1577+29184];
	xor.b32  	%r1578, %r1572, -2147483648;
	add.s64 	%rd162, %rd161, %rd7;
	shl.b64 	%rd163, %rd162, 2;
	add.s64 	%rd164, %rd1, %rd163;
	st.global.u32 	[%rd164+3072], %r1578;
$L__BB13_171:
	bar.warp.sync 	-1;
	add.s32 	%r1579, %r1, 1152;
	setp.ge.s32 	%p126, %r1579, %r290;
	@%p126 bra 	$L__BB13_173;
	ld.shared.u32 	%r1580, [%r289+4608];
	shr.u32 	%r1581, %r1580, %r293;
	and.b32  	%r1582, %r1581, %r82;
	shl.b32 	%r1583, %r1582, 3;
	add.s32 	%r1585, %r551, %r1583;
	ld.shared.u64 	%rd165, [%r1585+29184];
	xor.b32  	%r1586, %r1580, -2147483648;
	add.s64 	%rd166, %rd165, %rd7;
	shl.b64 	%rd167, %rd166, 2;
	add.s64 	%rd168, %rd1, %rd167;
	st.global.u32 	[%rd168+4608], %r1586;
$L__BB13_173:
	bar.warp.sync 	-1;
	add.s32 	%r1587, %r1, 1536;
	setp.ge.s32 	%p127, %r1587, %r290;
	@%p127 bra 	$L__BB13_175;
	ld.shared.u32 	%r1588, [%r289+6144];
	shr.u32 	%r1589, %r1588, %r293;
	and.b32  	%r1590, %r1589, %r82;
	shl.b32 	%r1591, %r1590, 3;
	add.s32 	%r1593, %r551, %r1591;
	ld.shared.u64 	%rd169, [%r1593+29184];
	xor.b32  	%r1594, %r1588, -2147483648;
	add.s64 	%rd170, %rd169, %rd7;
	shl.b64 	%rd171, %rd170, 2;
	add.s64 	%rd172, %rd1, %rd171;
	st.global.u32 	[%rd172+6144], %r1594;
$L__BB13_175:
	bar.warp.sync 	-1;
	add.s32 	%r1595, %r1, 1920;
	setp.ge.s32 	%p128, %r1595, %r290;
	@%p128 bra 	$L__BB13_177;
	ld.shared.u32 	%r1596, [%r289+7680];
	shr.u32 	%r1597, %r1596, %r293;
	and.b32  	%r1598, %r1597, %r82;
	shl.b32 	%r1599, %r1598, 3;
	add.s32 	%r1601, %r551, %r1599;
	ld.shared.u64 	%rd173, [%r1601+29184];
	xor.b32  	%r1602, %r1596, -2147483648;
	add.s64 	%rd174, %rd173, %rd7;
	shl.b64 	%rd175, %rd174, 2;
	add.s64 	%rd176, %rd1, %rd175;
	st.global.u32 	[%rd176+7680], %r1602;
$L__BB13_177:
	bar.warp.sync 	-1;
	add.s32 	%r1603, %r1, 2304;
	setp.ge.s32 	%p129, %r1603, %r290;
	@%p129 bra 	$L__BB13_179;
	ld.shared.u32 	%r1604, [%r289+9216];
	shr.u32 	%r1605, %r1604, %r293;
	and.b32  	%r1606, %r1605, %r82;
	shl.b32 	%r1607, %r1606, 3;
	add.s32 	%r1609, %r551, %r1607;
	ld.shared.u64 	%rd177, [%r1609+29184];
	xor.b32  	%r1610, %r1604, -2147483648;
	add.s64 	%rd178, %rd177, %rd7;
	shl.b64 	%rd179, %rd178, 2;
	add.s64 	%rd180, %rd1, %rd179;
	st.global.u32 	[%rd180+9216], %r1610;
$L__BB13_179:
	bar.warp.sync 	-1;
	add.s32 	%r1611, %r1, 2688;
	setp.ge.s32 	%p130, %r1611, %r290;
	@%p130 bra 	$L__BB13_181;
	ld.shared.u32 	%r1612, [%r289+10752];
	shr.u32 	%r1613, %r1612, %r293;
	and.b32  	%r1614, %r1613, %r82;
	shl.b32 	%r1615, %r1614, 3;
	add.s32 	%r1617, %r551, %r1615;
	ld.shared.u64 	%rd181, [%r1617+29184];
	xor.b32  	%r1618, %r1612, -2147483648;
	add.s64 	%rd182, %rd181, %rd7;
	shl.b64 	%rd183, %rd182, 2;
	add.s64 	%rd184, %rd1, %rd183;
	st.global.u32 	[%rd184+10752], %r1618;
$L__BB13_181:
	bar.warp.sync 	-1;
	or.b32  	%r1619, %r1, 3072;
	setp.ge.s32 	%p131, %r1619, %r290;
	@%p131 bra 	$L__BB13_183;
	ld.shared.u32 	%r1620, [%r289+12288];
	shr.u32 	%r1621, %r1620, %r293;
	and.b32  	%r1622, %r1621, %r82;
	shl.b32 	%r1623, %r1622, 3;
	add.s32 	%r1625, %r551, %r1623;
	ld.shared.u64 	%rd185, [%r1625+29184];
	xor.b32  	%r1626, %r1620, -2147483648;
	add.s64 	%rd186, %rd185, %rd7;
	shl.b64 	%rd187, %rd186, 2;
	add.s64 	%rd188, %rd1, %rd187;
	st.global.u32 	[%rd188+12288], %r1626;
$L__BB13_183:
	bar.warp.sync 	-1;
	add.s32 	%r1627, %r1, 3456;
	setp.ge.s32 	%p132, %r1627, %r290;
	@%p132 bra 	$L__BB13_185;
	ld.shared.u32 	%r1628, [%r289+13824];
	shr.u32 	%r1629, %r1628, %r293;
	and.b32  	%r1630, %r1629, %r82;
	shl.b32 	%r1631, %r1630, 3;
	add.s32 	%r1633, %r551, %r1631;
	ld.shared.u64 	%rd189, [%r1633+29184];
	xor.b32  	%r1634, %r1628, -2147483648;
	add.s64 	%rd190, %rd189, %rd7;
	shl.b64 	%rd191, %rd190, 2;
	add.s64 	%rd192, %rd1, %rd191;
	st.global.u32 	[%rd192+13824], %r1634;
$L__BB13_185:
	bar.warp.sync 	-1;
	add.s32 	%r1635, %r1, 3840;
	setp.ge.s32 	%p133, %r1635, %r290;
	@%p133 bra 	$L__BB13_187;
	ld.shared.u32 	%r1636, [%r289+15360];
	shr.u32 	%r1637, %r1636, %r293;
	and.b32  	%r1638, %r1637, %r82;
	shl.b32 	%r1639, %r1638, 3;
	add.s32 	%r1641, %r551, %r1639;
	ld.shared.u64 	%rd193, [%r1641+29184];
	xor.b32  	%r1642, %r1636, -2147483648;
	add.s64 	%rd194, %rd193, %rd7;
	shl.b64 	%rd195, %rd194, 2;
	add.s64 	%rd196, %rd1, %rd195;
	st.global.u32 	[%rd196+15360], %r1642;
$L__BB13_187:
	bar.warp.sync 	-1;
	add.s32 	%r1643, %r1, 4224;
	setp.ge.s32 	%p134, %r1643, %r290;
	@%p134 bra 	$L__BB13_189;
	ld.shared.u32 	%r1644, [%r289+16896];
	shr.u32 	%r1645, %r1644, %r293;
	and.b32  	%r1646, %r1645, %r82;
	shl.b32 	%r1647, %r1646, 3;
	add.s32 	%r1649, %r551, %r1647;
	ld.shared.u64 	%rd197, [%r1649+29184];
	xor.b32  	%r1650, %r1644, -2147483648;
	add.s64 	%rd198, %rd197, %rd7;
	shl.b64 	%rd199, %rd198, 2;
	add.s64 	%rd200, %rd1, %rd199;
	st.global.u32 	[%rd200+16896], %r1650;
$L__BB13_189:
	bar.warp.sync 	-1;
	add.s32 	%r1651, %r1, 4608;
	setp.ge.s32 	%p135, %r1651, %r290;
	@%p135 bra 	$L__BB13_191;
	ld.shared.u32 	%r1652, [%r289+18432];
	shr.u32 	%r1653, %r1652, %r293;
	and.b32  	%r1654, %r1653, %r82;
	shl.b32 	%r1655, %r1654, 3;
	add.s32 	%r1657, %r551, %r1655;
	ld.shared.u64 	%rd201, [%r1657+29184];
	xor.b32  	%r1658, %r1652, -2147483648;
	add.s64 	%rd202, %rd201, %rd7;
	shl.b64 	%rd203, %rd202, 2;
	add.s64 	%rd204, %rd1, %rd203;
	st.global.u32 	[%rd204+18432], %r1658;
$L__BB13_191:
	bar.warp.sync 	-1;
	add.s32 	%r1659, %r1, 4992;
	setp.ge.s32 	%p136, %r1659, %r290;
	@%p136 bra 	$L__BB13_193;
	ld.shared.u32 	%r1660, [%r289+19968];
	shr.u32 	%r1661, %r1660, %r293;
	and.b32  	%r1662, %r1661, %r82;
	shl.b32 	%r1663, %r1662, 3;
	add.s32 	%r1665, %r551, %r1663;
	ld.shared.u64 	%rd205, [%r1665+29184];
	xor.b32  	%r1666, %r1660, -2147483648;
	add.s64 	%rd206, %rd205, %rd7;
	shl.b64 	%rd207, %rd206, 2;
	add.s64 	%rd208, %rd1, %rd207;
	st.global.u32 	[%rd208+19968], %r1666;
$L__BB13_193:
	bar.warp.sync 	-1;
	add.s32 	%r1667, %r1, 5376;
	setp.ge.s32 	%p137, %r1667, %r290;
	@%p137 bra 	$L__BB13_195;
	ld.shared.u32 	%r1668, [%r289+21504];
	shr.u32 	%r1669, %r1668, %r293;
	and.b32  	%r1670, %r1669, %r82;
	shl.b32 	%r1671, %r1670, 3;
	add.s32 	%r1673, %r551, %r1671;
	ld.shared.u64 	%rd209, [%r1673+29184];
	xor.b32  	%r1674, %r1668, -2147483648;
	add.s64 	%rd210, %rd209, %rd7;
	shl.b64 	%rd211, %rd210, 2;
	add.s64 	%rd212, %rd1, %rd211;
	st.global.u32 	[%rd212+21504], %r1674;
$L__BB13_195:
	bar.warp.sync 	-1;
	add.s32 	%r1675, %r1, 5760;
	setp.ge.s32 	%p138, %r1675, %r290;
	@%p138 bra 	$L__BB13_197;
	ld.shared.u32 	%r1676, [%r289+23040];
	shr.u32 	%r1677, %r1676, %r293;
	and.b32  	%r1678, %r1677, %r82;
	shl.b32 	%r1679, %r1678, 3;
	add.s32 	%r1681, %r551, %r1679;
	ld.shared.u64 	%rd213, [%r1681+29184];
	xor.b32  	%r1682, %r1676, -2147483648;
	add.s64 	%rd214, %rd213, %rd7;
	shl.b64 	%rd215, %rd214, 2;
	add.s64 	%rd216, %rd1, %rd215;
	st.global.u32 	[%rd216+23040], %r1682;
$L__BB13_197:
	bar.warp.sync 	-1;
	or.b32  	%r1683, %r1, 6144;
	setp.ge.s32 	%p139, %r1683, %r290;
	@%p139 bra 	$L__BB13_199;
	ld.shared.u32 	%r1684, [%r289+24576];
	shr.u32 	%r1685, %r1684, %r293;
	and.b32  	%r1686, %r1685, %r82;
	shl.b32 	%r1687, %r1686, 3;
	add.s32 	%r1689, %r551, %r1687;
	ld.shared.u64 	%rd217, [%r1689+29184];
	xor.b32  	%r1690, %r1684, -2147483648;
	add.s64 	%rd218, %rd217, %rd7;
	shl.b64 	%rd219, %rd218, 2;
	add.s64 	%rd220, %rd1, %rd219;
	st.global.u32 	[%rd220+24576], %r1690;
$L__BB13_199:
	bar.warp.sync 	-1;
	add.s32 	%r1691, %r1, 6528;
	setp.ge.s32 	%p140, %r1691, %r290;
	@%p140 bra 	$L__BB13_201;
	ld.shared.u32 	%r1692, [%r289+26112];
	shr.u32 	%r1693, %r1692, %r293;
	and.b32  	%r1694, %r1693, %r82;
	shl.b32 	%r1695, %r1694, 3;
	add.s32 	%r1697, %r551, %r1695;
	ld.shared.u64 	%rd221, [%r1697+29184];
	xor.b32  	%r1698, %r1692, -2147483648;
	add.s64 	%rd222, %rd221, %rd7;
	shl.b64 	%rd223, %rd222, 2;
	add.s64 	%rd224, %rd1, %rd223;
	st.global.u32 	[%rd224+26112], %r1698;
$L__BB13_201:
	bar.warp.sync 	-1;
	add.s32 	%r1699, %r1, 6912;
	ld.shared.u32 	%r291, [%r289+27648];
	shr.u32 	%r1700, %r291, %r293;
	and.b32  	%r1701, %r1700, %r82;
	shl.b32 	%r1702, %r1701, 3;
	add.s32 	%r1704, %r551, %r1702;
	ld.shared.u64 	%rd225, [%r1704+29184];
	add.s64 	%rd19, %rd225, %rd7;
	setp.ge.s32 	%p141, %r1699, %r290;
	@%p141 bra 	$L__BB13_203;
	xor.b32  	%r1705, %r291, -2147483648;
	shl.b64 	%rd226, %rd19, 2;
	add.s64 	%rd227, %rd1, %rd226;
	st.global.u32 	[%rd227+27648], %r1705;
$L__BB13_203:
	bar.warp.sync 	-1;
$L__BB13_204:
	ret;

}


// ===== COMPILED SASS (sm_100) =====

	.target	sm_100

	.elftype	@"ET_EXEC"


//--------------------- .note.nv.tkinfo           --------------------------
	.section	.note.nv.tkinfo,"",@"SHT_NOTE"
	.sectionflags	@"SHF_NOTE_NV_TKINFO"
	.tkinfo
        /*0018*/ 	.word	0x00000002
        /*0030*/ 	.string	""
        /*0030*/ 	.string	"ptxas"
        /*0030*/ 	.string	"Cuda compilation tools, release 13.0, V13.0.88"
        /*0030*/ 	.string	"Build cuda_13.0.r13.0/compiler.36424714_0"
        /*0030*/ 	.string	"-arch sm_100 -m 64 "



//--------------------- .note.nv.cuinfo           --------------------------
	.section	.note.nv.cuinfo,"",@"SHT_NOTE"
	.sectionflags	@"SHF_NOTE_NV_CUINFO"
        /*0018*/ 	.short	0x0002
        /*001a*/ 	.short	0x0064
        /*001c*/ 	.short	0x0082
	.zero		2


//--------------------- .nv.info                  --------------------------
	.section	.nv.info,"",@"SHT_CUDA_INFO"
	.align	4


	//----- nvinfo : EIATTR_REGCOUNT
	.align		4
        /*0000*/ 	.byte	0x04, 0x2f
        /*0002*/ 	.short	(.L_46 - .L_45)
	.align		4
.L_45:
        /*0004*/ 	.word	index@(_ZN3cub18CUB_300001_SM_10006detail11EmptyKernelIvEEvv)
        /*0008*/ 	.word	0x00000004


	//----- nvinfo : EIATTR_FRAME_SIZE
	.align		4
.L_46:
        /*000c*/ 	.byte	0x04, 0x11
        /*000e*/ 	.short	(.L_48 - .L_47)
	.align		4
.L_47:
        /*0010*/ 	.word	index@(_ZN3cub18CUB_300001_SM_10006detail11EmptyKernelIvEEvv)
        /*0014*/ 	.word	0x00000000


	//----- nvinfo : EIATTR_REGCOUNT
	.align		4
.L_48:
        /*0018*/ 	.byte	0x04, 0x2f
        /*001a*/ 	.short	(.L_50 - .L_49)
	.align		4
.L_49:
        /*001c*/ 	.word	index@(_ZN3cub18CUB_300001_SM_10006detail19adjacent_difference40DeviceAdjacentDifferenceDifferenceKernelINS2_10policy_hubIPiLb0EE9Policy500ES5_S5_N4cuda3std3__45minusIiEEiiLb0ELb1EEEvT0_PT4_T1_T2_T3_)
        /*0020*/ 	.word	0x00000020


	//----- nvinfo : EIATTR_FRAME_SIZE
	.align		4
.L_50:
        /*0024*/ 	.byte	0x04, 0x11
        /*0026*/ 	.short	(.L_52 - .L_51)
	.align		4
.L_51:
        /*0028*/ 	.word	index@(_ZN3cub18CUB_300001_SM_10006detail19adjacent_difference40DeviceAdjacentDifferenceDifferenceKernelINS2_10policy_hubIPiLb0EE9Policy500ES5_S5_N4cuda3std3__45minusIiEEiiLb0ELb1EEEvT0_PT4_T1_T2_T3_)
        /*002c*/ 	.word	0x00000000


	//----- nvinfo : EIATTR_REGCOUNT
	.align		4
.L_52:
        /*0030*/ 	.byte	0x04, 0x2f
        /*0032*/ 	.short	(.L_54 - .L_53)
	.align		4
.L_53:
        /*0034*/ 	.word	index@(_ZN3cub18CUB_300001_SM_10006detail19adjacent_difference40DeviceAdjacentDifferenceDifferenceKernelINS2_10policy_hubIPiLb0EE9Policy500ES5_S5_N4cuda3std3__45minusIiEEliLb0ELb1EEEvT0_PT4_T1_T2_T3_)
        /*0038*/ 	.word	0x00000020


	//----- nvinfo : EIATTR_FRAME_SIZE
	.align		4
.L_54:
        /*003c*/ 	.byte	0x04, 0x11
        /*003e*/ 	.short	(.L_56 - .L_55)
	.align		4
.L_55:
        /*0040*/ 	.word	index@(_ZN3cub18CUB_300001_SM_10006detail19adjacent_difference40DeviceAdjacentDifferenceDifferenceKernelINS2_10policy_hubIPiLb0EE9Policy500ES5_S5_N4cuda3std3__45minusIiEEliLb0ELb1EEEvT0_PT4_T1_T2_T3_)
        /*0044*/ 	.word	0x00000000


	//----- nvinfo : EIATTR_REGCOUNT
	.align		4
.L_56:
        /*0048*/ 	.byte	0x04, 0x2f
        /*004a*/ 	.short	(.L_58 - .L_57)
	.align		4
.L_57:
        /*004c*/ 	.word	index@(_ZN3cub18CUB_300001_SM_10006detail19adjacent_difference34DeviceAdjacentDifferenceInitKernelINS2_19AgentDifferenceInitIPiiiLb1EEES5_iiEEvT0_PT1_T2_i)
        /*0050*/ 	.word	0x0000000a


	//----- nvinfo : EIATTR_FRAME_SIZE
	.align		4
.L_58:
        /*0054*/ 	.byte	0x04, 0x11
        /*0056*/ 	.short	(.L_60 - .L_59)
	.align		4
.L_59:
        /*0058*/ 	.word	index@(_ZN3cub18CUB_300001_SM_10006detail19adjacent_difference34DeviceAdjacentDifferenceInitKernelINS2_19AgentDifferenceInitIPiiiLb1EEES5_iiEEvT0_PT1_T2_i)
        /*005c*/ 	.word	0x00000000


	//----- nvinfo : EIATTR_REGCOUNT
	.align		4
.L_60:
        /*0060*/ 	.byte	0x04, 0x2f
        /*0062*/ 	.short	(.L_62 - .L_61)
	.align		4
.L_61:
        /*0064*/ 	.word	index@(_ZN3cub18CUB_300001_SM_10006detail19adjacent_difference40DeviceAdjacentDifferenceDifferenceKernelINS2_10policy_hubIPiLb1EE9Policy500ES5_S5_N4cuda3std3__45minusIiEEiiLb1ELb1EEEvT0_PT4_T1_T2_T3_)
        /*0068*/ 	.word	0x00000020


	//----- nvinfo : EIATTR_FRAME_SIZE
	.align		4
.L_62:
        /*006c*/ 	.byte	0x04, 0x11
        /*006e*/ 	.short	(.L_64 - .L_63)
	.align		4
.L_63:
        /*0070*/ 	.word	index@(_ZN3cub18CUB_300001_SM_10006detail19adjacent_difference40DeviceAdjacentDifferenceDifferenceKernelINS2_10policy_hubIPiLb1EE9Policy500ES5_S5_N4cuda3std3__45minusIiEEiiLb1ELb1EEEvT0_PT4_T1_T2_T3_)
        /*0074*/ 	.word	0x00000000


	//----- nvinfo : EIATTR_REGCOUNT
	.align		4
.L_64:
        /*0078*/ 	.byte	0x04, 0x2f
        /*007a*/ 	.short	(.L_66 - .L_65)
	.align		4
.L_65:
        /*007c*/ 	.word	index@(_ZN3cub18CUB_300001_SM_10006detail19adjacent_difference34DeviceAdjacentDifferenceInitKernelINS2_19AgentDifferenceInitIPiilLb1EEES5_ilEEvT0_PT1_T2_i)
        /*0080*/ 	.word	0x0000000a


	//----- nvinfo : EIATTR_FRAME_SIZE
	.align		4
.L_66:
        /*0084*/ 	.byte	0x04, 0x11
        /*0086*/ 	.short	(.L_68 - .L_67)
	.align		4
.L_67:
        /*0088*/ 	.word	index@(_ZN3cub18CUB_300001_SM_10006detail19adjacent_difference34DeviceAdjacentDifferenceInitKernelINS2_19AgentDifferenceInitIPiilLb1EEES5_ilEEvT0_PT1_T2_i)
        /*008c*/ 	.word	0x00000000


	//----- nvinfo : EIATTR_REGCOUNT
	.align		4
.L_68:
        /*0090*/ 	.byte	0x04, 0x2f
        /*0092*/ 	.short	(.L_70 - .L_69)
	.align		4
.L_69:
        /*0094*/ 	.word	index@(_ZN3cub18CUB_300001_SM_10006detail19adjacent_difference40DeviceAdjacentDifferenceDifferenceKernelINS2_10policy_hubIPiLb1EE9Policy500ES5_S5_N4cuda3std3__45minusIiEEliLb1ELb1EEEvT0_PT4_T1_T2_T3_)
        /*0098*/ 	.word	0x00000020


	//----- nvinfo : EIATTR_FRAME_SIZE
	.align		4
.L_70:
        /*009c*/ 	.byte	0x04, 0x11
        /*009e*/ 	.short	(.L_72 - .L_71)
	.align		4
.L_71:
        /*00a0*/ 	.word	index@(_ZN3cub18CUB_300001_SM_10006detail19adjacent_difference40DeviceAdjacentDifferenceDifferenceKernelINS2_10policy_hubIPiLb1EE9Policy500ES5_S5_N4cuda3std3__45minusIiEEliLb1ELb1EEEvT0_PT4_T1_T2_T3_)
        /*00a4*/ 	.word	0x00000000


	//----- nvinfo : EIATTR_REGCOUNT
	.align		4
.L_72:
        /*00a8*/ 	.byte	0x04, 0x2f
        /*00aa*/ 	.short	(.L_74 - .L_73)
	.align		4
.L_73:
        /*00ac*/ 	.word	index@(_ZN3cub18CUB_300001_SM_10006detail8for_each13static_kernelINS2_12policy_hub_t12policy_500_tElNS2_12op_wrapper_tIlN6thrust24THRUST_300001_SM_1000_NS6system6detail7generic6detail21binary_search_functorINS8_10device_ptrIiEENSC_18binary_search_lessENSC_3ubfEEENS8_12zip_iteratorIN4cuda3std3__45tupleIJNS8_17counting_iteratorIiNS8_11use_defaultESP_SP_EESF_EEEEEEEEEvT0_T1_)
        /*00b0*/ 	.word	0x00000014


	//----- nvinfo : EIATTR_FRAME_SIZE
	.align		4
.L_74:
        /*00b4*/ 	.byte	0x04, 0x11
        /*00b6*/ 	.short	(.L_76 - .L_75)
	.align		4
.L_75:
        /*00b8*/ 	.word	index@(_ZN3cub18CUB_300001_SM_10006detail8for_each13static_kernelINS2_12policy_hub_t12policy_500_tElNS2_12op_wrapper_tIlN6thrust24THRUST_300001_SM_1000_NS6system6detail7generic6detail21binary_search_functorINS8_10device_ptrIiEENSC_18binary_search_lessENSC_3ubfEEENS8_12zip_iteratorIN4cuda3std3__45tupleIJNS8_17counting_iteratorIiNS8_11use_defaultESP_SP_EESF_EEEEEEEEEvT0_T1_)
        /*00bc*/ 	.word	0x00000000


	//----- nvinfo : EIATTR_REGCOUNT
	.align		4
.L_76:
        /*00c0*/ 	.byte	0x04, 0x2f
        /*00c2*/ 	.short	(.L_78 - .L_77)
	.align		4
.L_77:
        /*00c4*/ 	.word	index@(_ZN3cub18CUB_300001_SM_10006detail9transform16transform_kernelINS2_10policy_hubILb1EN4cuda3std3__45tupleIJN6thrust24THRUST_300001_SM_1000_NS10device_ptrIiEEEEEE10policy1000Ei15saturate_to_127SC_JPiEEEvT0_iT1_T2_DpNS2_10kernel_argIT3_EE)
        /*00c8*/ 	.word	0x00000020


	//----- nvinfo : EIATTR_FRAME_SIZE
	.align		4
.L_78:
        /*00cc*/ 	.byte	0x04, 0x11
        /*00ce*/ 	.short	(.L_80 - .L_79)
	.align		4
.L_79:
        /*00d0*/ 	.word	index@(_ZN3cub18CUB_300001_SM_10006detail9transform16transform_kernelINS2_10policy_hubILb1EN4cuda3std3__45tupleIJN6thrust24THRUST_300001_SM_1000_NS10device_ptrIiEEEEEE10policy1000Ei15saturate_to_127SC_JPiEEEvT0_iT1_T2_DpNS2_10kernel_argIT3_EE)
        /*00d4*/ 	.word	0x00000000


	//----- nvinfo : EIATTR_REGCOUNT
	.align		4
.L_80:
        /*00d8*/ 	.byte	0x04, 0x2f
        /*00da*/ 	.short	(.L_82 - .L_81)
	.align		4
.L_81:
        /*00dc*/ 	.word	index@(_ZN3cub18CUB_300001_SM_10006detail9transform16transform_kernelINS2_10policy_hubILb1EN4cuda3std3__45tupleIJN6thrust24THRUST_300001_SM_1000_NS10device_ptrIiEEEEEE10policy1000El15saturate_to_127SC_JPiEEEvT0_iT1_T2_DpNS2_10kernel_argIT3_EE)
        /*00e0*/ 	.word	0x0000001e


	//----- nvinfo : EIATTR_FRAME_SIZE
	.align		4
.L_82:
        /*00e4*/ 	.byte	0x04, 0x11
        /*00e6*/ 	.short	(.L_84 - .L_83)
	.align		4
.L_83:
        /*00e8*/ 	.word	index@(_ZN3cub18CUB_300001_SM_10006detail9transform16transform_kernelINS2_10policy_hubILb1EN4cuda3std3__45tupleIJN6thrust24THRUST_300001_SM_1000_NS10device_ptrIiEEEEEE10policy1000El15saturate_to_127SC_JPiEEEvT0_iT1_T2_DpNS2_10kernel_argIT3_EE)
        /*00ec*/ 	.word	0x00000000


	//----- nvinfo : EIATTR_REGCOUNT
	.align		4
.L_84:
        /*00f0*/ 	.byte	0x04, 0x2f
        /*00f2*/ 	.short	(.L_86 - .L_85)
	.align		4
.L_85:
        /*00f4*/ 	.word	index@(_ZN3cub18CUB_300001_SM_10006detail10radix_sort31DeviceRadixSortSingleTileKernelINS1_5radix10policy_hubIiNS0_8NullTypeEyE10Policy1000ELNS0_9SortOrderE0EiS6_yNS1_21identity_decomposer_tEEEvPKT1_PSB_PKT2_PSF_T3_iiT4_)
        /*00f8*/ 	.word	0x0000007f


	//----- nvinfo : EIATTR_FRAME_SIZE
	.align		4
.L_86:
        /*00fc*/ 	.byte	0x04, 0x11
        /*00fe*/ 	.short	(.L_88 - .L_87)
	.align		4
.L_87:
        /*0100*/ 	.word	index@(_ZN3cub18CUB_300001_SM_10006detail10radix_sort31DeviceRadixSortSingleTileKernelINS1_5radix10policy_hubIiNS0_8NullTypeEyE10Policy1000ELNS0_9SortOrderE0EiS6_yNS1_21identity_decomposer_tEEEvPKT1_PSB_PKT2_PSF_T3_iiT4_)
        /*0104*/ 	.word	0x00000000


	//----- nvinfo : EIATTR_REGCOUNT
	.align		4
.L_88:
        /*0108*/ 	.byte	0x04, 0x2f
        /*010a*/ 	.short	(.L_90 - .L_89)
	.align		4
.L_89:
        /*010c*/ 	.word	index@(_ZN3cub18CUB_300001_SM_10006detail10radix_sort30DeviceRadixSortHistogramKernelINS1_5radix10policy_hubIiNS0_8NullTypeEyE10Policy1000ELNS0_9SortOrderE0EiyNS1_21identity_decomposer_tEEEvPT2_PKT1_SB_iiT3_)
        /*0110*/ 	.word	0x00000020


	//----- nvinfo : EIATTR_FRAME_SIZE
	.align		4
.L_90:
        /*0114*/ 	.byte	0x04, 0x11
        /*0116*/ 	.short	(.L_92 - .L_91)
	.align		4
.L_91:
        /*0118*/ 	.word	index@(_ZN3cub18CUB_300001_SM_10006detail10radix_sort30DeviceRadixSortHistogramKernelINS1_5radix10policy_hubIiNS0_8NullTypeEyE10Policy1000ELNS0_9SortOrderE0EiyNS1_21identity_decomposer_tEEEvPT2_PKT1_SB_iiT3_)
        /*011c*/ 	.word	0x00000000


	//----- nvinfo : EIATTR_REGCOUNT
	.align		4
.L_92:
        /*0120*/ 	.byte	0x04, 0x2f
        /*0122*/ 	.short	(.L_94 - .L_93)
	.align		4
.L_93:
        /*0124*/ 	.word	index@(_ZN3cub18CUB_300001_SM_10006detail10radix_sort33DeviceRadixSortExclusiveSumKernelINS1_5radix10policy_hubIiNS0_8NullTypeEyE10Policy1000EyEEvPT0_)
        /*0128*/ 	.word	0x00000020


	//----- nvinfo : EIATTR_FRAME_SIZE
	.align		4
.L_94:
        /*012c*/ 	.byte	0x04, 0x11
        /*012e*/ 	.short	(.L_96 - .L_95)
	.align		4
.L_95:
        /*0130*/ 	.word	index@(_ZN3cub18CUB_300001_SM_10006detail10radix_sort33DeviceRadixSortExclusiveSumKernelINS1_5radix10policy_hubIiNS0_8NullTypeEyE10Policy1000EyEEvPT0_)
        /*0134*/ 	.word	0x00000000


	//----- nvinfo : EIATTR_REGCOUNT
	.align		4
.L_96:
        /*0138*/ 	.byte	0x04, 0x2f
        /*013a*/ 	.short	(.L_98 - .L_97)
	.align		4
.L_97:
        /*013c*/ 	.word	index@(_ZN3cub18CUB_300001_SM_10006detail10radix_sort29DeviceRadixSortOnesweepKernelINS1_5radix10policy_hubIiNS0_8NullTypeEyE10Policy1000ELNS0_9SortOrderE0EiS6_yiiNS1_21identity_decomposer_tEEEvPT5_SC_PT3_PKSD_PT1_PKSH_PT2_PKSL_T4_iiT6_)
        /*0140*/ 	.word	0x00000038


	//----- nvinfo : EIATTR_FRAME_SIZE
	.align		4
.L_98:
        /*0144*/ 	.byte	0x04, 0x11
        /*0146*/ 	.short	(.L_100 - .L_99)
	.align		4
.L_99:
        /*0148*/ 	.word	index@(_ZN3cub18CUB_300001_SM_10006detail10radix_sort29DeviceRadixSortOnesweepKernelINS1_5radix10policy_hubIiNS0_8NullTypeEyE10Policy1000ELNS0_9SortOrderE0EiS6_yiiNS1_21identity_decomposer_tEEEvPT5_SC_PT3_PKSD_PT1_PKSH_PT2_PKSL_T4_iiT6_)
        /*014c*/ 	.word	0x00000000


	//----- nvinfo : EIATTR_MIN_STACK_SIZE
	.align		4
.L_100:
        /*0150*/ 	.byte	0x04, 0x12
        /*0152*/ 	.short	(.L_102 - .L_101)
	.align		4
.L_101:
        /*0154*/ 	.word	index@(_ZN3cub18CUB_300001_SM_10006detail10radix_sort29DeviceRadixSortOnesweepKernelINS1_5radix10policy_hubIiNS0_8NullTypeEyE10Policy1000ELNS0_9SortOrderE0EiS6_yiiNS1_21identity_decomposer_tEEEvPT5_SC_PT3_PKSD_PT1_PKSH_PT2_PKSL_T4_iiT6_)
        /*0158*/ 	.word	0x00000000


	//----- nvinfo : EIATTR_MIN_STACK_SIZE
	.align		4
.L_102:
        /*015c*/ 	.byte	0x04, 0x12
        /*015e*/ 	.short	(.L_104 - .L_103)
	.align		4
.L_103:
        /*0160*/ 	.word	index@(_ZN3cub18CUB_300001_SM_10006detail10radix_sort33DeviceRadixSortExclusiveSumKernelINS1_5radix10policy_hubIiNS0_8NullTypeEyE10Policy1000EyEEvPT0_)
        /*0164*/ 	.word	0x00000000


	//----- nvinfo : EIATTR_MIN_STACK_SIZE
	.align		4
.L_104:
        /*0168*/ 	.byte	0x04, 0x12
        /*016a*/ 	.short	(.L_106 - .L_105)
	.align		4
.L_105:
        /*016c*/ 	.word	index@(_ZN3cub18CUB_300001_SM_10006detail10radix_sort30DeviceRadixSortHistogramKernelINS1_5radix10policy_hubIiNS0_8NullTypeEyE10Policy1000ELNS0_9SortOrderE0EiyNS1_21identity_decomposer_tEEEvPT2_PKT1_SB_iiT3_)
        /*0170*/ 	.word	0x00000000


	//----- nvinfo : EIATTR_MIN_STACK_SIZE
	.align		4
.L_106:
        /*0174*/ 	.byte	0x04, 0x12
        /*0176*/ 	.short	(.L_108 - .L_107)
	.align		4
.L_107:
        /*0178*/ 	.word	index@(_ZN3cub18CUB_300001_SM_10006detail10radix_sort31DeviceRadixSortSingleTileKernelINS1_5radix10policy_hubIiNS0_8NullTypeEyE10Policy1000ELNS0_9SortOrderE0EiS6_yNS1_21identity_decomposer_tEEEvPKT1_PSB_PKT2_PSF_T3_iiT4_)
        /*017c*/ 	.word	0x00000000


	//----- nvinfo : EIATTR_MIN_STACK_SIZE
	.align		4
.L_108:
        /*0180*/ 	.byte	0x04, 0x12
        /*0182*/ 	.short	(.L_110 - .L_109)
	.align		4
.L_109:
        /*0184*/ 	.word	index@(_ZN3cub18CUB_300001_SM_10006detail9transform16transform_kernelINS2_10policy_hubILb1EN4cuda3std3__45tupleIJN6thrust24THRUST_300001_SM_1000_NS10device_ptrIiEEEEEE10policy1000El15saturate_to_127SC_JPiEEEvT0_iT1_T2_DpNS2_10kernel_argIT3_EE)
        /*0188*/ 	.word	0x00000000


	//----- nvinfo : EIATTR_MIN_STACK_SIZE
	.align		4
.L_110:
        /*018c*/ 	.byte	0x04, 0x12
        /*018e*/ 	.short	(.L_112 - .L_111)
	.align		4
.L_111:
        /*0190*/ 	.word	index@(_ZN3cub18CUB_300001_SM_10006detail9transform16transform_kernelINS2_10policy_hubILb1EN4cuda3std3__45tupleIJN6thrust24THRUST_300001_SM_1000_NS10device_ptrIiEEEEEE10policy1000Ei15saturate_to_127SC_JPiEEEvT0_iT1_T2_DpNS2_10kernel_argIT3_EE)
        /*0194*/ 	.word	0x00000000


	//----- nvinfo : EIATTR_MIN_STACK_SIZE
	.align		4
.L_112:
        /*0198*/ 	.byte	0x04, 0x12
        /*019a*/ 	.short	(.L_114 - .L_113)
	.align		4
.L_113:
        /*019c*/ 	.word	index@(_ZN3cub18CUB_300001_SM_10006detail8for_each13static_kernelINS2_12policy_hub_t12policy_500_tElNS2_12op_wrapper_tIlN6thrust24THRUST_300001_SM_1000_NS6system6detail7generic6detail21binary_search_functorINS8_10device_ptrIiEENSC_18binary_search_lessENSC_3ubfEEENS8_12zip_iteratorIN4cuda3std3__45tupleIJNS8_17counting_iteratorIiNS8_11use_defaultESP_SP_EESF_EEEEEEEEEvT0_T1_)
        /*01a0*/ 	.word	0x00000000


	//----- nvinfo : EIATTR_MIN_STACK_SIZE
	.align		4
.L_114:
        /*01a4*/ 	.byte	0x04, 0x12
        /*01a6*/ 	.short	(.L_116 - .L_115)
	.align		4
.L_115:
        /*01a8*/ 	.word	index@(_ZN3cub18CUB_300001_SM_10006detail19adjacent_difference40DeviceAdjacentDifferenceDifferenceKernelINS2_10policy_hubIPiLb1EE9Policy500ES5_S5_N4cuda3std3__45minusIiEEliLb1ELb1EEEvT0_PT4_T1_T2_T3_)
        /*01ac*/ 	.word	0x00000000


	//----- nvinfo : EIATTR_MIN_STACK_SIZE
	.align		4
.L_116:
        /*01b0*/ 	.byte	0x04, 0x12
        /*01b2*/ 	.short	(.L_118 - .L_117)
	.align		4
.L_117:
        /*01b4*/ 	.word	index@(_ZN3cub18CUB_300001_SM_10006detail19adjacent_difference34DeviceAdjacentDifferenceInitKernelINS2_19AgentDifferenceInitIPiilLb1EEES5_ilEEvT0_PT1_T2_i)
        /*01b8*/ 	.word	0x00000000


	//----- nvinfo : EIATTR_MIN_STACK_SIZE
	.align		4
.L_118:
        /*01bc*/ 	.byte	0x04, 0x12
        /*01be*/ 	.short	(.L_120 - .L_119)
	.align		4
.L_119:
        /*01c0*/ 	.word	index@(_ZN3cub18CUB_300001_SM_10006detail19adjacent_difference40DeviceAdjacentDifferenceDifferenceKernelINS2_10policy_hubIPiLb1EE9Policy500ES5_S5_N4cuda3std3__45minusIiEEiiLb1ELb1EEEvT0_PT4_T1_T2_T3_)
        /*01c4*/ 	.word	0x00000000


	//----- nvinfo : EIATTR_MIN_STACK_SIZE
	.align		4
.L_120:
        /*01c8*/ 	.byte	0x04, 0x12
        /*01ca*/ 	.short	(.L_122 - .L_121)
	.align		4
.L_121:
        /*01cc*/ 	.word	index@(_ZN3cub18CUB_300001_SM_10006detail19adjacent_difference34DeviceAdjacentDifferenceInitKernelINS2_19AgentDifferenceInitIPiiiLb1EEES5_iiEEvT0_PT1_T2_i)
        /*01d0*/ 	.word	0x00000000


	//----- nvinfo : EIATTR_MIN_STACK_SIZE
	.align		4
.L_122:
        /*01d4*/ 	.byte	0x04, 0x12
        /*01d6*/ 	.short	(.L_124 - .L_123)
	.align		4
.L_123:
        /*01d8*/ 	.word	index@(_ZN3cub18CUB_300001_SM_10006detail19adjacent_difference40DeviceAdjacentDifferenceDifferenceKernelINS2_10policy_hubIPiLb0EE9Policy500ES5_S5_N4cuda3std3__45minusIiEEliLb0ELb1EEEvT0_PT4_T1_T2_T3_)
        /*01dc*/ 	.word	0x00000000


	//----- nvinfo : EIATTR_MIN_STACK_SIZE
	.align		4
.L_124:
        /*01e0*/ 	.byte	0x04, 0x12
        /*01e2*/ 	.short	(.L_126 - .L_125)
	.align		4
.L_125:
        /*01e4*/ 	.word	index@(_ZN3cub18CUB_300001_SM_10006detail19adjacent_difference40DeviceAdjacentDifferenceDifferenceKernelINS2_10policy_hubIPiLb0EE9Policy500ES5_S5_N4cuda3std3__45minusIiEEiiLb0ELb1EEEvT0_PT4_T1_T2_T3_)
        /*01e8*/ 	.word	0x00000000


	//----- nvinfo : EIATTR_MIN_STACK_SIZE
	.align		4
.L_126:
        /*01ec*/ 	.byte	0x04, 0x12
        /*01ee*/ 	.short	(.L_128 - .L_127)
	.align		4
.L_127:
        /*01f0*/ 	.word	index@(_ZN3cub18CUB_300001_SM_10006detail11EmptyKernelIvEEvv)
        /*01f4*/ 	.word	0x00000000
.L_128:


//--------------------- .nv.compat                --------------------------
	.section	.nv.compat,"",@"SHT_CUDA_COMPAT_INFO"
	.align	4
        /*0000*/ 	.byte	0x02, 0x09, 0x00, 0x00, 0x02, 0x02, 0x01, 0x00, 0x02, 0x05, 0x05, 0x00, 0x03, 0x07, 0x01, 0x01
        /*0010*/ 	.byte	0x02, 0x03, 0x00, 0x00, 0x02, 0x06, 0x01, 0x00, 0x04, 0x0b, 0x08, 0x00, 0x09, 0x00, 0x00, 0x00
        /*0020*/ 	.byte	0x00, 0x00, 0x00, 0x00


//--------------------- .nv.info._ZN3cub18CUB_300001_SM_10006detail10radix_sort29DeviceRadixSortOnesweepKernelINS1_5radix10policy_hubIiNS0_8NullTypeEyE10Policy1000ELNS0_9SortOrderE0EiS6_yiiNS1_21identity_decomposer_tEEEvPT5_SC_PT3_PKSD_PT1_PKSH_PT2_PKSL_T4_iiT6_ --------------------------
	.section	.nv.info._ZN3cub18CUB_300001_SM_10006detail10radix_sort29DeviceRadixSortOnesweepKernelINS1_5radix10policy_hubIiNS0_8NullTypeEyE10Policy1000ELNS0_9SortOrderE0EiS6_yiiNS1_21identity_decomposer_tEEEvPT5_SC_PT3_PKSD_PT1_PKSH_PT2_PKSL_T4_iiT6_,"",@"SHT_CUDA_INFO"
	.sectionflags	@""
	.align	4


	//----- nvinfo : EIATTR_CUDA_API_VERSION
	.align		4
        /*0000*/ 	.byte	0x04, 0x37
        /*0002*/ 	.short	(.L_130 - .L_129)
.L_129:
        /*0004*/ 	.word	0x00000082


	//----- nvinfo : EIATTR_KPARAM_INFO
	.align		4
.L_130:
        /*0008*/ 	.byte	0x04, 0x17
        /*000a*/ 	.short	(.L_132 - .L_131)
.L_131:
        /*000c*/ 	.word	0x00000000
        /*0010*/ 	.short	0x000b
        /*0012*/ 	.short	0x004c
        /*0014*/ 	.byte	0x00, 0xf0, 0x05, 0x00


	//----- nvinfo : EIATTR_KPARAM_INFO
	.align		4
.L_132:
        /*0018*/ 	.byte	0x04, 0x17
        /*001a*/ 	.short	(.L_134 - .L_133)
.L_133:
        /*001c*/ 	.word	0x00000000
        /*0020*/ 	.short	0x000a
        /*0022*/ 	.short	0x0048
        /*0024*/ 	.byte	0x00, 0xf0, 0x11, 0x00


	//----- nvinfo : EIATTR_KPARAM_INFO
	.align		4
.L_134:
        /*0028*/ 	.byte	0x04, 0x17
        /*002a*/ 	.short	(.L_136 - .L_135)
.L_135:
        /*002c*/ 	.word	0x00000000
        /*0030*/ 	.short	0x0009
        /*0032*/ 	.short	0x0044
        /*0034*/ 	.byte	0x00, 0xf0, 0x11, 0x00


	//----- nvinfo : EIATTR_KPARAM_INFO
	.align		4
.L_136:
        /*0038*/ 	.byte	0x04, 0x17
        /*003a*/ 	.short	(.L_138 - .L_137)
.L_137:
        /*003c*/ 	.word	0x00000000
        /*0040*/ 	.short	0x0008
        /*0042*/ 	.short	0x0040
        /*0044*/ 	.byte	0x00, 0xf0, 0x11, 0x00


	//----- nvinfo : EIATTR_KPARAM_INFO
	.align		4
.L_138:
        /*0048*/ 	.byte	0x04, 0x17
        /*004a*/ 	.short	(.L_140 - .L_139)
.L_139:
        /*004c*/ 	.word	0x00000000
        /*0050*/ 	.short	0x0007
        /*0052*/ 	.short	0x0038
        /*0054*/ 	.byte	0x00, 0xf5, 0x21, 0x00


	//----- nvinfo : EIATTR_KPARAM_INFO
	.align		4
.L_140:
        /*0058*/ 	.byte	0x04, 0x17
        /*005a*/ 	.short	(.L_142 - .L_141)
.L_141:
        /*005c*/ 	.word	0x00000000
        /*0060*/ 	.short	0x0006
        /*0062*/ 	.short	0x0030
        /*0064*/ 	.byte	0x00, 0xf5, 0x21, 0x00


	//----- nvinfo : EIATTR_KPARAM_INFO
	.align		4
.L_142:
        /*0068*/ 	.byte	0x04, 0x17
        /*006a*/ 	.short	(.L_144 - .L_143)
.L_143:
        /*006c*/ 	.word	0x00000000
        /*0070*/ 	.short	0x0005
        /*0072*/ 	.short	0x0028
        /*0074*/ 	.byte	0x00, 0xf5, 0x21, 0x00


	//----- nvinfo : EIATTR_KPARAM_INFO
	.align		4
.L_144:
        /*0078*/ 	.byte	0x04, 0x17
        /*007a*/ 	.short	(.L_146 - .L_145)
.L_145:
        /*007c*/ 	.word	0x00000000
        /*0080*/ 	.short	0x0004
        /*0082*/ 	.short	0x0020
        /*0084*/ 	.byte	0x00, 0xf5, 0x21, 0x00


	//----- nvinfo : EIATTR_KPARAM_INFO
	.align		4
.L_146:
        /*0088*/ 	.byte	0x04, 0x17
        /*008a*/ 	.short	(.L_148 - .L_147)
.L_147:
        /*008c*/ 	.word	0x00000000
        /*0090*/ 	.short	0x0003
        /*0092*/ 	.short	0x0018
        /*0094*/ 	.byte	0x00, 0xf5, 0x21, 0x00


	//----- nvinfo : EIATTR_KPARAM_INFO
	.align		4
.L_148:
        /*0098*/ 	.byte	0x04, 0x17
        /*009a*/ 	.short	(.L_150 - .L_149)
.L_149:
        /*009c*/ 	.word	0x00000000
        /*00a0*/ 	.short	0x0002
        /*00a2*/ 	.short	0x0010
        /*00a4*/ 	.byte	0x00, 0xf5, 0x21, 0x00


	//----- nvinfo : EIATTR_KPARAM_INFO
	.align		4
.L_150:
        /*00a8*/ 	.byte	0x04, 0x17
        /*00aa*/ 	.short	(.L_152 - .L_151)
.L_151:
        /*00ac*/ 	.word	0x00000000
        /*00b0*/ 	.short	0x0001
        /*00b2*/ 	.short	0x0008
        /*00b4*/ 	.byte	0x00, 0xf5, 0x21, 0x00


	//----- nvinfo : EIATTR_KPARAM_INFO
	.align		4
.L_152:
        /*00b8*/ 	.byte	0x04, 0x17
        /*00ba*/ 	.short	(.L_154 - .L_153)
.L_153:
        /*00bc*/ 	.word	0x00000000
        /*00c0*/ 	.short	0x0000
        /*00c2*/ 	.short	0x0000
        /*00c4*/ 	.byte	0x00, 0xf5, 0x21, 0x00


	//----- nvinfo : EIATTR_SPARSE_MMA_MASK
	.align		4
.L_154:
        /*00c8*/ 	.byte	0x03, 0x50
        /*00ca*/ 	.short	0x0000


	//----- nvinfo : EIATTR_MAXREG_COUNT
	.align		4
        /*00cc*/ 	.byte	0x03, 0x1b
        /*00ce*/ 	.short	0x00a8


	//----- nvinfo : EIATTR_NUM_BARRIERS
	.align		4
        /*00d0*/ 	.byte	0x02, 0x4c
        /*00d2*/ 	.byte	0x01
	.zero		1


	//----- nvinfo : EIATTR_MERCURY_ISA_VERSION
	.align		4
        /*00d4*/ 	.byte	0x03, 0x5f
        /*00d6*/ 	.short	0x0101


	//----- nvinfo : EIATTR_COOP_GROUP_MASK_REGIDS
	.align		4
        /*00d8*/ 	.byte	0x04, 0x29
        /*00da*/ 	.short	(.L_156 - .L_155)


	//   ....[0]....
.L_155:
        /*00dc*/ 	.word	0xffffffff


	//   ....[1]....
        /*00e0*/ 	.word	0x05000019


	//   ....[2]....
        /*00e4*/ 	.word	0xffffffff


	//   ....[3]....
        /*00e8*/ 	.word	0xffffffff


	//   ....[4]....
        /*00ec*/ 	.word	0xffffffff


	//   ....[5]....
        /*00f0*/ 	.word	0xffffffff


	//   ....[6]....
        /*00f4*/ 	.word	0xffffffff


	//   ....[7]....
        /*00f8*/ 	.word	0xffffffff


	//   ....[8]....
        /*00fc*/ 	.word	0xffffffff


	//   ....[9]....
        /*0100*/ 	.word	0xffffffff


	//   ....[10]....
        /*0104*/ 	.word	0xffffffff


	//   ....[11]....
        /*0108*/ 	.word	0xffffffff


	//   ....[12]....
        /*010c*/ 	.word	0xffffffff


	//   ....[13]....
        /*0110*/ 	.word	0xffffffff


	//   ....[14]....
        /*0114*/ 	.word	0xffffffff


	//   ....[15]....
        /*0118*/ 	.word	0xffffffff


	//   ....[16]....
        /*011c*/ 	.word	0xffffffff


	//   ....[17]....
        /*0120*/ 	.word	0xffffffff


	//   ....[18]....
        /*0124*/ 	.word	0xffffffff


	//   ....[19]....
        /*0128*/ 	.word	0xffffffff


	//   ....[20]....
        /*012c*/ 	.word	0xffffffff


	//   ....[21]....
        /*0130*/ 	.word	0xffffffff


	//   ....[22]....
        /*0134*/ 	.word	0xffffffff


	//   ....[23]....
        /*0138*/ 	.word	0xffffffff


	//   ....[24]....
        /*013c*/ 	.word	0xffffffff


	//   ....[25]....
        /*0140*/ 	.word	0xffffffff


	//   ....[26]....
        /*0144*/ 	.word	0xffffffff


	//   ....[27]....
        /*0148*/ 	.word	0xffffffff


	//   ....[28]....
        /*014c*/ 	.word	0xffffffff


	//   ....[29]....
        /*0150*/ 	.word	0xffffffff


	//   ....[30]....
        /*0154*/ 	.word	0xffffffff


	//   ....[31]....
        /*0158*/ 	.word	0xffffffff


	//   ....[32]....
        /*015c*/ 	.word	0xffffffff


	//   ....[33]....
        /*0160*/ 	.word	0xffffffff


	//   ....[34]....
        /*0164*/ 	.word	0xffffffff


	//   ....[35]....
        /*0168*/ 	.word	0xffffffff


	//   ....[36]....
        /*016c*/ 	.word	0xffffffff


	//   ....[37]....
        /*0170*/ 	.word	0xffffffff


	//   ....[38]....
        /*0174*/ 	.word	0xffffffff


	//   ....[39]....
        /*0178*/ 	.word	0xffffffff


	//   ....[40]....
        /*017c*/ 	.word	0xffffffff


	//   ....[41]....
        /*0180*/ 	.word	0xffffffff


	//   ....[42]....
        /*0184*/ 	.word	0xffffffff


	//   ....[43]....
        /*0188*/ 	.word	0xffffffff


	//   ....[44]....
        /*018c*/ 	.word	0xffffffff


	//   ....[45]....
        /*0190*/ 	.word	0xffffffff


	//   ....[46]....
        /*0194*/ 	.word	0xffffffff


	//   ....[47]....
        /*0198*/ 	.word	0xffffffff


	//   ....[48]....
        /*019c*/ 	.word	0xffffffff


	//   ....[49]....
        /*01a0*/ 	.word	0xffffffff


	//   ....[50]....
        /*01a4*/ 	.word	0xffffffff


	//   ....[51]....
        /*01a8*/ 	.word	0xffffffff


	//   ....[52]....
        /*01ac*/ 	.word	0xffffffff


	//   ....[53]....
        /*01b0*/ 	.word	0xffffffff


	//   ....[54]....
        /*01b4*/ 	.word	0xffffffff


	//   ....[55]....
        /*01b8*/ 	.word	0xffffffff


	//   ....[56]....
        /*01bc*/ 	.word	0xffffffff


	//   ....[57]....
        /*01c0*/ 	.word	0xffffffff


	//   ....[58]....
        /*01c4*/ 	.word	0xffffffff


	//   ....[59]....
        /*01c8*/ 	.word	0xffffffff


	//   ....[60]....
        /*01cc*/ 	.word	0xffffffff


	//   ....[61]....
        /*01d0*/ 	.word	0xffffffff


	//   ....[62]....
        /*01d4*/ 	.word	0xffffffff


	//   ....[63]....
        /*01d8*/ 	.word	0xffffffff


	//   ....[64]....
        /*01dc*/ 	.word	0xffffffff


	//   ....[65]....
        /*01e0*/ 	.word	0xffffffff


	//   ....[66]....
        /*01e4*/ 	.word	0xffffffff


	//   ....[67]....
        /*01e8*/ 	.word	0xffffffff


	//   ....[68]....
        /*01ec*/ 	.word	0xffffffff


	//   ....[69]....
        /*01f0*/ 	.word	0xffffffff


	//   ....[70]....
        /*01f4*/ 	.word	0xffffffff


	//   ....[71]....
        /*01f8*/ 	.word	0xffffffff


	//   ....[72]....
        /*01fc*/ 	.word	0xffffffff


	//   ....[73]....
        /*0200*/ 	.word	0xffffffff


	//   ....[74]....
        /*0204*/ 	.word	0xffffffff


	//   ....[75]....
        /*0208*/ 	.word	0xffffffff


	//   ....[76]....
        /*020c*/ 	.word	0xffffffff


	//   ....[77]....
        /*0210*/ 	.word	0xffffffff


	//   ....[78]....
        /*0214*/ 	.word	0xffffffff


	//   ....[79]....
        /*0218*/ 	.word	0xffffffff


	//   ....[80]....
        /*021c*/ 	.word	0xffffffff


	//   ....[81]....
        /*0220*/ 	.word	0xffffffff


	//   ....[82]....
        /*0224*/ 	.word	0xffffffff


	//   ....[83]....
        /*0228*/ 	.word	0xffffffff


	//   ....[84]....
        /*022c*/ 	.word	0xffffffff


	//   ....[85]....
        /*0230*/ 	.word	0xffffffff


	//   ....[86]....
        /*0234*/ 	.word	0xffffffff


	//   ....[87]....
        /*0238*/ 	.word	0xffffffff


	//   ....[88]....
        /*023c*/ 	.word	0xffffffff


	//   ....[89]....
        /*0240*/ 	.word	0xffffffff


	//   ....[90]....
        /*0244*/ 	.word	0xffffffff


	//   ....[91]....
        /*0248*/ 	.word	0xffffffff


	//   ....[92]....
        /*024c*/ 	.word	0xffffffff


	//   ....[93]....
        /*0250*/ 	.word	0xffffffff


	//   ....[94]....
        /*0254*/ 	.word	0xffffffff


	//   ....[95]....
        /*0258*/ 	.word	0xffffffff


	//   ....[96]....
        /*025c*/ 	.word	0xffffffff


	//   ....[97]....
        /*0260*/ 	.word	0xffffffff


	//   ....[98]....
        /*0264*/ 	.word	0xffffffff


	//   ....[99]....
        /*0268*/ 	.word	0xffffffff


	//   ....[100]....
        /*026c*/ 	.word	0xffffffff


	//   ....[101]....
        /*0270*/ 	.word	0xffffffff


	//   ....[102]....
        /*0274*/ 	.word	0xffffffff


	//   ....[103]....
        /*0278*/ 	.word	0xffffffff


	//   ....[104]....
        /*027c*/ 	.word	0xffffffff


	//   ....[105]....
        /*0280*/ 	.word	0xffffffff


	//   ....[106]....
        /*0284*/ 	.word	0xffffffff


	//   ....[107]....
        /*0288*/ 	.word	0xffffffff


	//   ....[108]....
        /*028c*/ 	.word	0xffffffff


	//   ....[109]....
        /*0290*/ 	.word	0xffffffff


	//   ....[110]....
        /*0294*/ 	.word	0xffffffff


	//   ....[111]....
        /*0298*/ 	.word	0xffffffff


	//   ....[112]....
        /*029c*/ 	.word	0xffffffff


	//   ....[113]....
        /*02a0*/ 	.word	0xffffffff


	//   ....[114]....
        /*02a4*/ 	.word	0xffffffff


	//   ....[115]....
        /*02a8*/ 	.word	0xffffffff


	//   ....[116]....
        /*02ac*/ 	.word	0xffffffff


	//   ....[117]....
        /*02b0*/ 	.word	0xffffffff


	//   ....[118]....
        /*02b4*/ 	.word	0xffffffff


	//   ....[119]....
        /*02b8*/ 	.word	0xffffffff


	//   ....[120]....
        /*02bc*/ 	.word	0xffffffff


	//   ....[121]....
        /*02c0*/ 	.word	0xffffffff


	//   ....[122]....
        /*02c4*/ 	.word	0xffffffff


	//   ....[123]....
        /*02c8*/ 	.word	0xffffffff


	//   ....[124]....
        /*02cc*/ 	.word	0xffffffff


	//   ....[125]....
        /*02d0*/ 	.word	0xffffffff


	//   ....[126]....
        /*02d4*/ 	.word	0xffffffff


	//   ....[127]....
        /*02d8*/ 	.word	0xffffffff


	//   ....[128]....
        /*02dc*/ 	.word	0xffffffff


	//   ....[129]....
        /*02e0*/ 	.word	0xffffffff


	//   ....[130]....
        /*02e4*/ 	.word	0xffffffff


	//   ....[131]....
        /*02e8*/ 	.word	0xffffffff


	//   ....[132]....
        /*02ec*/ 	.word	0xffffffff


	//   ....[133]....
        /*02f0*/ 	.word	0xffffffff


	//   ....[134]....
        /*02f4*/ 	.word	0xffffffff


	//   ....[135]....
        /*02f8*/ 	.word	0xffffffff


	//   ....[136]....
        /*02fc*/ 	.word	0xffffffff


	//   ....[137]....
        /*0300*/ 	.word	0xffffffff


	//   ....[138]....
        /*0304*/ 	.word	0xffffffff


	//   ....[139]....
        /*0308*/ 	.word	0xffffffff


	//   ....[140]....
        /*030c*/ 	.word	0xffffffff


	//   ....[141]....
        /*0310*/ 	.word	0xffffffff


	//   ....[142]....
        /*0314*/ 	.word	0xffffffff


	//   ....[143]....
        /*0318*/ 	.word	0xffffffff


	//   ....[144]....
        /*031c*/ 	.word	0xffffffff


	//   ....[145]....
        /*0320*/ 	.word	0xffffffff


	//   ....[146]....
        /*0324*/ 	.word	0xffffffff


	//   ....[147]....
        /*0328*/ 	.word	0xffffffff


	//   ....[148]....
        /*032c*/ 	.word	0xffffffff


	//   ....[149]....
        /*0330*/ 	.word	0xffffffff


	//   ....[150]....
        /*0334*/ 	.word	0xffffffff


	//   ....[151]....
        /*0338*/ 	.word	0xffffffff


	//   ....[152]....
        /*033c*/ 	.word	0xffffffff


	//   ....[153]....
        /*0340*/ 	.word	0xffffffff


	//   ....[154]....
        /*0344*/ 	.word	0xffffffff


	//   ....[155]....
        /*0348*/ 	.word	0xffffffff


	//   ....[156]....
        /*034c*/ 	.word	0xffffffff


	//   ....[157]....
        /*0350*/ 	.word	0xffffffff


	//   ....[158]....
        /*0354*/ 	.word	0xffffffff


	//   ....[159]....
        /*0358*/ 	.word	0xffffffff


	//   ....[160]....
        /*035c*/ 	.word	0xffffffff


	//   ....[161]....
        /*0360*/ 	.word	0xffffffff


	//   ....[162]....
        /*0364*/ 	.word	0xffffffff


	//   ....[163]....
        /*0368*/ 	.word	0xffffffff


	//   ....[164]....
        /*036c*/ 	.word	0xffffffff


	//   ....[165]....
        /*0370*/ 	.word	0xffffffff


	//   ....[166]....
        /*0374*/ 	.word	0xffffffff


	//   ....[167]....
        /*0378*/ 	.word	0xffffffff


	//   ....[168]....
        /*037c*/ 	.word	0xffffffff


	//   ....[169]....
        /*0380*/ 	.word	0xffffffff


	//   ....[170]....
        /*0384*/ 	.word	0xffffffff


	//   ....[171]....
        /*0388*/ 	.word	0xffffffff


	//   ....[172]....
        /*038c*/ 	.word	0xffffffff


	//   ....[173]....
        /*0390*/ 	.word	0xffffffff


	//   ....[174]....
        /*0394*/ 	.word	0xffffffff


	//   ....[175]....
        /*0398*/ 	.word	0xffffffff


	//   ....[176]....
        /*039c*/ 	.word	0xffffffff


	//   ....[177]....
        /*03a0*/ 	.word	0xffffffff


	//   ....[178]....
        /*03a4*/ 	.word	0x05000006


	//   ....[179]....
        /*03a8*/ 	.word	0xffffffff


	//   ....[180]....
        /*03ac*/ 	.word	0xffffffff


	//   ....[181]....
        /*03b0*/ 	.word	0xffffffff


	//   ....[182]....
        /*03b4*/ 	.word	0xffffffff


	//   ....[183]....
        /*03b8*/ 	.word	0xffffffff


	//   ....[184]....
        /*03bc*/ 	.word	0xffffffff


	//   ....[185]....
        /*03c0*/ 	.word	0xffffffff


	//   ....[186]....
        /*03c4*/ 	.word	0xffffffff


	//   ....[187]....
        /*03c8*/ 	.word	0xffffffff


	//   ....[188]....
        /*03cc*/ 	.word	0xffffffff


	//   ....[189]....
        /*03d0*/ 	.word	0xffffffff


	//   ....[190]....
        /*03d4*/ 	.word	0xffffffff


	//   ....[191]....
        /*03d8*/ 	.word	0xffffffff


	//   ....[192]....
        /*03dc*/ 	.word	0xffffffff


	//   ....[193]....
        /*03e0*/ 	.word	0xffffffff


	//   ....[194]....
        /*03e4*/ 	.word	0xffffffff


	//   ....[195]....
        /*03e8*/ 	.word	0xffffffff


	//   ....[196]....
        /*03ec*/ 	.word	0xffffffff


	//   ....[197]....
        /*03f0*/ 	.word	0xffffffff


	//   ....[198]....
        /*03f4*/ 	.word	0xffffffff


	//   ....[199]....
        /*03f8*/ 	.word	0xffffffff


	//   ....[200]....
        /*03fc*/ 	.word	0xffffffff


	//   ....[201]....
        /*0400*/ 	.word	0xffffffff


	//   ....[202]....
        /*0404*/ 	.word	0xffffffff


	//   ....[203]....
        /*0408*/ 	.word	0xffffffff


	//   ....[204]....
        /*040c*/ 	.word	0xffffffff


	//   ....[205]....
        /*0410*/ 	.word	0xffffffff


	//   ....[206]....
        /*0414*/ 	.word	0xffffffff


	//   ....[207]....
        /*0418*/ 	.word	0xffffffff


	//   ....[208]....
        /*041c*/ 	.word	0xffffffff


	//   ....[209]....
        /*0420*/ 	.word	0xffffffff


	//   ....[210]....
        /*0424*/ 	.word	0xffffffff


	//   ....[211]....
        /*0428*/ 	.word	0xffffffff


	//   ....[212]....
        /*042c*/ 	.word	0xffffffff


	//   ....[213]....
        /*0430*/ 	.word	0xffffffff


	//   ....[214]....
        /*0434*/ 	.word	0xffffffff


	//   ....[215]....
        /*0438*/ 	.word	0xffffffff


	//   ....[216]....
        /*043c*/ 	.word	0xffffffff


	//   ....[217]....
        /*0440*/ 	.word	0x0500002f


	//   ....[218]....
        /*0444*/ 	.word	0x0500002f


	//   ....[219]....
        /*0448*/ 	.word	0x0500002f


	//   ....[220]....
        /*044c*/ 	.word	0x0500002f


	//   ....[221]....
        /*0450*/ 	.word	0x0500002f


	//----- nvinfo : EIATTR_COOP_GROUP_INSTR_OFFSETS
	.align		4
.L_156:
        /*0454*/ 	.byte	0x04, 0x28
        /*0456*/ 	.short	(.L_158 - .L_157)


	//   ....[0]....
.L_157:
        /*0458*/ 	.word	0x00000ee0


	//   ....[1]....
        /*045c*/ 	.word	0x00001970


	//   ....[2]....
        /*0460*/ 	.word	0x00002370


	//   ....[3]....
        /*0464*/ 	.word	0x00002390


	//   ....[4]....
        /*0468*/ 	.word	0x000023b0


	//   ....[5]....
        /*046c*/ 	.word	0x000023d0


	//   ....[6]....
        /*0470*/ 	.word	0x000023f0


	//   ....[7]....
        /*0474*/ 	.word	0x000028c0


	//   ....[8]....
        /*0478*/ 	.word	0x000028d0


	//   ....[9]....
        /*047c*/ 	.word	0x000028f0


	//   ....[10]....
        /*0480*/ 	.word	0x00002910


	//   ....[11]....
        /*0484*/ 	.word	0x00002960


	//   ....[12]....
        /*0488*/ 	.word	0x00002990


	//   ....[13]....
        /*048c*/ 	.word	0x000029d0


	//   ....[14]....
        /*0490*/ 	.word	0x000029f0


	//   ....[15]....
        /*0494*/ 	.word	0x00002b20


	//   ....[16]....
        /*0498*/ 	.word	0x00002b50


	//   ....[17]....
        /*049c*/ 	.word	0x00002b60


	//   ....[18]....
        /*04a0*/ 	.word	0x00002b80


	//   ....[19]....
        /*04a4*/ 	.word	0x00002bc0


	//   ....[20]....
        /*04a8*/ 	.word	0x00002bf0


	//   ....[21]....
        /*04ac*/ 	.word	0x00002c30


	//   ....[22]....
        /*04b0*/ 	.word	0x00002c50


	//   ....[23]....
        /*04b4*/ 	.word	0x00002c70


	//   ....[24]....
        /*04b8*/ 	.word	0x00002d80


	//   ....[25]....
        /*04bc*/ 	.word	0x00002da0


	//   ....[26]....
        /*04c0*/ 	.word	0x00002db0


	//   ....[27]....
        /*04c4*/ 	.word	0x00002dd0


	//   ....[28]....
        /*04c8*/ 	.word	0x00002e10


	//   ....[29]....
        /*04cc*/ 	.word	0x00002e40


	//   ....[30]....
        /*04d0*/ 	.word	0x00002e80


	//   ....[31]....
        /*04d4*/ 	.word	0x00002ea0


	//   ....[32]....
        /*04d8*/ 	.word	0x00002ec0


	//   ....[33]....
        /*04dc*/ 	.word	0x00002fe0


	//   ....[34]....
        /*04e0*/ 	.word	0x00003000


	//   ....[35]....
        /*04e4*/ 	.word	0x00003010


	//   ....[36]....
        /*04e8*/ 	.word	0x00003030


	//   ....[37]....
        /*04ec*/ 	.word	0x00003070


	//   ....[38]....
        /*04f0*/ 	.word	0x000030a0


	//   ....[39]....
        /*04f4*/ 	.word	0x000030e0


	//   ....[40]....
        /*04f8*/ 	.word	0x00003100


	//   ....[41]....
        /*04fc*/ 	.word	0x00003120


	//   ....[42]....
        /*0500*/ 	.word	0x00003240


	//   ....[43]....
        /*0504*/ 	.word	0x00003270


	//   ....[44]....
        /*0508*/ 	.word	0x00003280


	//   ....[45]....
        /*050c*/ 	.word	0x000032a0


	//   ....[46]....
        /*0510*/ 	.word	0x000032e0


	//   ....[47]....
        /*0514*/ 	.word	0x00003310


	//   ....[48]....
        /*0518*/ 	.word	0x00003350


	//   ....[49]....
        /*051c*/ 	.word	0x00003370


	//   ....[50]....
        /*0520*/ 	.word	0x00003390


	//   ....[51]....
        /*0524*/ 	.word	0x000034a0


	//   ....[52]....
        /*0528*/ 	.word	0x000034c0


	//   ....[53]....
        /*052c*/ 	.word	0x000034d0


	//   ....[54]....
        /*0530*/ 	.word	0x000034f0


	//   ....[55]....
        /*0534*/ 	.word	0x00003530


	//   ....[56]....
        /*0538*/ 	.word	0x00003560


	//   ....[57]....
        /*053c*/ 	.word	0x000035a0


	//   ....[58]....
        /*0540*/ 	.word	0x000035c0


	//   ....[59]....
        /*0544*/ 	.word	0x000035e0


	//   ....[60]....
        /*0548*/ 	.word	0x00003700


	//   ....[61]....
        /*054c*/ 	.word	0x00003720


	//   ....[62]....
        /*0550*/ 	.word	0x00003730


	//   ....[63]....
        /*0554*/ 	.word	0x00003750


	//   ....[64]....
        /*0558*/ 	.word	0x00003790


	//   ....[65]....
        /*055c*/ 	.word	0x000037c0


	//   ....[66]....
        /*0560*/ 	.word	0x00003800


	//   ....[67]....
        /*0564*/ 	.word	0x00003820


	//   ....[68]....
        /*0568*/ 	.word	0x00003840


	//   ....[69]....
        /*056c*/ 	.word	0x00003940


	//   ....[70]....
        /*0570*/ 	.word	0x00003970


	//   ....[71]....
        /*0574*/ 	.word	0x00003980


	//   ....[72]....
        /*0578*/ 	.word	0x000039a0


	//   ....[73]....
        /*057c*/ 	.word	0x000039e0


	//   ....[74]....
        /*0580*/ 	.word	0x00003a10


	//   ....[75]....
        /*0584*/ 	.word	0x00003a50


	//   ....[76]....
        /*0588*/ 	.word	0x00003a70


	//   ....[77]....
        /*058c*/ 	.word	0x00003a90


	//   ....[78]....
        /*0590*/ 	.word	0x00003b80


	//   ....[79]....
        /*0594*/ 	.word	0x00003bb0


	//   ....[80]....
        /*0598*/ 	.word	0x00003bc0


	//   ....[81]....
        /*059c*/ 	.word	0x00003bf0


	//   ....[82]....
        /*05a0*/ 	.word	0x00003c10


	//   ....[83]....
        /*05a4*/ 	.word	0x00003c60


	//   ....[84]....
        /*05a8*/ 	.word	0x00003c80


	//   ....[85]....
        /*05ac*/ 	.word	0x00003cc0


	//   ....[86]....
        /*05b0*/ 	.word	0x00003ce0


	//   ....[87]....
        /*05b4*/ 	.word	0x00003de0


	//   ....[88]....
        /*05b8*/ 	.word	0x00003e30


	//   ....[89]....
        /*05bc*/ 	.word	0x00003e40


	//   ....[90]....
        /*05c0*/ 	.word	0x00003e90


	//   ....[91]....
        /*05c4*/ 	.word	0x00003ec0


	//   ....[92]....
        /*05c8*/ 	.word	0x00003ef0


	//   ....[93]....
        /*05cc*/ 	.word	0x00003f20


	//   ....[94]....
        /*05d0*/ 	.word	0x00003f50


	//   ....[95]....
        /*05d4*/ 	.word	0x00003f80


	//   ....[96]....
        /*05d8*/ 	.word	0x00004040


	//   ....[97]....
        /*05dc*/ 	.word	0x00004060


	//   ....[98]....
        /*05e0*/ 	.word	0x00004070


	//   ....[99]....
        /*05e4*/ 	.word	0x000040c0


	//   ....[100]....
        /*05e8*/ 	.word	0x000040f0


	//   ....[101]....
        /*05ec*/ 	.word	0x00004120


	//   ....[102]....
        /*05f0*/ 	.word	0x00004150


	//   ....[103]....
        /*05f4*/ 	.word	0x00004180


	//   ....[104]....
        /*05f8*/ 	.word	0x000041b0


	//   ....[105]....
        /*05fc*/ 	.word	0x000042d0


	//   ....[106]....
        /*0600*/ 	.word	0x000042e0


	//   ....[107]....
        /*0604*/ 	.word	0x000042f0


	//   ....[108]....
        /*0608*/ 	.word	0x00004350


	//   ....[109]....
        /*060c*/ 	.word	0x00004380


	//   ....[110]....
        /*0610*/ 	.word	0x000043b0


	//   ....[111]....
        /*0614*/ 	.word	0x000043e0


	//   ....[112]....
        /*0618*/ 	.word	0x00004410


	//   ....[113]....
        /*061c*/ 	.word	0x00004440


	//   ....[114]....
        /*0620*/ 	.word	0x00004530


	//   ....[115]....
        /*0624*/ 	.word	0x00004570


	//   ....[116]....
        /*0628*/ 	.word	0x00004580


	//   ....[117]....
        /*062c*/ 	.word	0x000045d0


	//   ....[118]....
        /*0630*/ 	.word	0x00004600


	//   ....[119]....
        /*0634*/ 	.word	0x00004630


	//   ....[120]....
        /*0638*/ 	.word	0x00004660


	//   ....[121]....
        /*063c*/ 	.word	0x00004690


	//   ....[122]....
        /*0640*/ 	.word	0x000046c0


	//   ....[123]....
        /*0644*/ 	.word	0x000047b0


	//   ....[124]....
        /*0648*/ 	.word	0x00004800


	//   ....[125]....
        /*064c*/ 	.word	0x00004810


	//   ....[126]....
        /*0650*/ 	.word	0x00004860


	//   ....[127]....
        /*0654*/ 	.word	0x00004890


	//   ....[128]....
        /*0658*/ 	.word	0x000048a0


	//   ....[129]....
        /*065c*/ 	.word	0x000048e0


	//   ....[130]....
        /*0660*/ 	.word	0x00004910


	//   ....[131]....
        /*0664*/ 	.word	0x00004940


	//   ....[132]....
        /*0668*/ 	.word	0x00004a30


	//   ....[133]....
        /*066c*/ 	.word	0x00004a90


	//   ....[134]....
        /*0670*/ 	.word	0x00004aa0


	//   ....[135]....
        /*0674*/ 	.word	0x00004af0


	//   ....[136]....
        /*0678*/ 	.word	0x00004b20


	//   ....[137]....
        /*067c*/ 	.word	0x00004b30


	//   ....[138]....
        /*0680*/ 	.word	0x00004b70


	//   ....[139]....
        /*0684*/ 	.word	0x00004ba0


	//   ....[140]....
        /*0688*/ 	.word	0x00004bd0


	//   ....[141]....
        /*068c*/ 	.word	0x00004cb0


	//   ....[142]....
        /*0690*/ 	.word	0x00004d10


	//   ....[143]....
        /*0694*/ 	.word	0x00004d20


	//   ....[144]....
        /*0698*/ 	.word	0x00004d70


	//   ....[145]....
        /*069c*/ 	.word	0x00004da0


	//   ....[146]....
        /*06a0*/ 	.word	0x00004db0


	//   ....[147]....
        /*06a4*/ 	.word	0x00004df0


	//   ....[148]....
        /*06a8*/ 	.word	0x00004e20


	//   ....[149]....
        /*06ac*/ 	.word	0x00004e50


	//   ....[150]....
        /*06b0*/ 	.word	0x00004f30


	//   ....[151]....
        /*06b4*/ 	.word	0x00004f90


	//   ....[152]....
        /*06b8*/ 	.word	0x00004fa0


	//   ....[153]....
        /*06bc*/ 	.word	0x00004ff0


	//   ....[154]....
        /*06c0*/ 	.word	0x00005020


	//   ....[155]....
        /*06c4*/ 	.word	0x00005050


	//   ....[156]....
        /*06c8*/ 	.word	0x00005080


	//   ....[157]....
        /*06cc*/ 	.word	0x000050b0


	//   ....[158]....
        /*06d0*/ 	.word	0x000050e0


	//   ....[159]....
        /*06d4*/ 	.word	0x000051b0


	//   ....[160]....
        /*06d8*/ 	.word	0x00005200


	//   ....[161]....
        /*06dc*/ 	.word	0x00005210


	//   ....[162]....
        /*06e0*/ 	.word	0x00005260


	//   ....[163]....
        /*06e4*/ 	.word	0x00005290


	//   ....[164]....
        /*06e8*/ 	.word	0x000052a0


	//   ....[165]....
        /*06ec*/ 	.word	0x000052e0


	//   ....[166]....
        /*06f0*/ 	.word	0x00005310


	//   ....[167]....
        /*06f4*/ 	.word	0x00005340


	//   ....[168]....
        /*06f8*/ 	.word	0x00005420


	//   ....[169]....
        /*06fc*/ 	.word	0x00005440


	//   ....[170]....
        /*0700*/ 	.word	0x00005450


	//   ....[171]....
        /*0704*/ 	.word	0x00005480


	//   ....[172]....
        /*0708*/ 	.word	0x000054a0


	//   ....[173]....
        /*070c*/ 	.word	0x000054f0


	//   ....[174]....
        /*0710*/ 	.word	0x00005520


	//   ....[175]....
        /*0714*/ 	.word	0x00005560


	//   ....[176]....
        /*0718*/ 	.word	0x00005590


	//   ....[177]....
        /*071c*/ 	.word	0x00005650


	//   ....[178]....
        /*0720*/ 	.word	0x00005b80


	//   ....[179]....
        /*0724*/ 	.word	0x00005ee0


	//   ....[180]....
        /*0728*/ 	.word	0x00005fa0


	//   ....[181]....
        /*072c*/ 	.word	0x00006060


	//   ....[182]....
        /*0730*/ 	.word	0x00006120


	//   ....[183]....
        /*0734*/ 	.word	0x000061e0


	//   ....[184]....
        /*0738*/ 	.word	0x000062a0


	//   ....[185]....
        /*073c*/ 	.word	0x00006360


	//   ....[186]....
        /*0740*/ 	.word	0x00006420


	//   ....[187]....
        /*0744*/ 	.word	0x000064e0


	//   ....[188]....
        /*0748*/ 	.word	0x000065a0


	//   ....[189]....
        /*074c*/ 	.word	0x00006660


	//   ....[190]....
        /*0750*/ 	.word	0x00006720


	//   ....[191]....
        /*0754*/ 	.word	0x000067e0


	//   ....[192]....
        /*0758*/ 	.word	0x000068a0


	//   ....[193]....
        /*075c*/ 	.word	0x00006960


	//   ....[194]....
        /*0760*/ 	.word	0x00006a20


	//   ....[195]....
        /*0764*/ 	.word	0x00006ae0


	//   ....[196]....
        /*0768*/ 	.word	0x00006ba0


	//   ....[197]....
        /*076c*/ 	.word	0x00006c60


	//   ....[198]....
        /*0770*/ 	.word	0x00006e80


	//   ....[199]....
        /*0774*/ 	.word	0x00006fb0


	//   ....[200]....
        /*0778*/ 	.word	0x000070e0


	//   ....[201]....
        /*077c*/ 	.word	0x00007210


	//   ....[202]....
        /*0780*/ 	.word	0x00007340


	//   ....[203]....
        /*0784*/ 	.word	0x00007470


	//   ....[204]....
        /*0788*/ 	.word	0x000075a0


	//   ....[205]....
        /*078c*/ 	.word	0x000076d0


	//   ....[206]....
        /*0790*/ 	.word	0x00007800


	//   ....[207]....
        /*0794*/ 	.word	0x00007930


	//   ....[208]....
        /*0798*/ 	.word	0x00007a60


	//   ....[209]....
        /*079c*/ 	.word	0x00007b80


	//   ....[210]....
        /*07a0*/ 	.word	0x00007c90


	//   ....[211]....
        /*07a4*/ 	.word	0x00007da0


	//   ....[212]....
        /*07a8*/ 	.word	0x00007eb0


	//   ....[213]....
        /*07ac*/ 	.word	0x00007fc0


	//   ....[214]....
        /*07b0*/ 	.word	0x000080d0


	//   ....[215]....
        /*07b4*/ 	.word	0x000081e0


	//   ....[216]....
        /*07b8*/ 	.word	0x000082e0


	//   ....[217]....
        /*07bc*/ 	.word	0x00008350


	//   ....[218]....
        /*07c0*/ 	.word	0x000083c0


	//   ....[219]....
        /*07c4*/ 	.word	0x00008430


	//   ....[220]....
        /*07c8*/ 	.word	0x000084a0


	//   ....[221]....
        /*07cc*/ 	.word	0x00008510


	//----- nvinfo : EIATTR_VRC_CTA_INIT_COUNT
	.align		4
.L_158:
        /*07d0*/ 	.byte	0x02, 0x4a
	.zero		1
	.zero		1


	//----- nvinfo : EIATTR_EXIT_INSTR_OFFSETS
	.align		4
        /*07d4*/ 	.byte	0x04, 0x1c
        /*07d6*/ 	.short	(.L_160 - .L_159)


	//   ....[0]....
.L_159:
        /*07d8*/ 	.word	0x00001d40


	//   ....[1]....
        /*07dc*/ 	.word	0x00002160


	//   ....[2]....
        /*07e0*/ 	.word	0x00002180


	//   ....[3]....
        /*07e4*/ 	.word	0x00006c70


	//   ....[4]....
        /*07e8*/ 	.word	0x000082f0


	//----- nvinfo : EIATTR_MAX_THREADS
	.align		4
.L_160:
        /*07ec*/ 	.byte	0x04, 0x05
        /*07ee*/ 	.short	(.L_162 - .L_161)
.L_161:
        /*07f0*/ 	.word	0x00000180
        /*07f4*/ 	.word	0x00000001
        /*07f8*/ 	.word	0x00000001


	//----- nvinfo : EIATTR_CRS_STACK_SIZE
	.align		4
.L_162:
        /*07fc*/ 	.byte	0x04, 0x1e
        /*07fe*/ 	.short	(.L_164 - .L_163)
.L_163:
        /*0800*/ 	.word	0x00000000


	//----- nvinfo : EIATTR_CBANK_PARAM_SIZE
	.align		4
.L_164:
        /*0804*/ 	.byte	0x03, 0x19
        /*0806*/ 	.short	0x004d


	//----- nvinfo : EIATTR_PARAM_CBANK
	.align		4
        /*0808*/ 	.byte	0x04, 0x0a
        /*080a*/ 	.short	(.L_166 - .L_165)
	.align		4
.L_165:
        /*080c*/ 	.word	index@(.nv.constant0._ZN3cub18CUB_300001_SM_10006detail10radix_sort29DeviceRadixSortOnesweepKernelINS1_5radix10policy_hubIiNS0_8NullTypeEyE10Policy1000ELNS0_9SortOrderE0EiS6_yiiNS1_21identity_decomposer_tEEEvPT5_SC_PT3_PKSD_PT1_PKSH_PT2_PKSL_T4_iiT6_)
        /*0810*/ 	.short	0x0380
        /*0812*/ 	.short	0x004d


	//----- nvinfo : EIATTR_SW_WAR
	.align		4
.L_166:
        /*0814*/ 	.byte	0x04, 0x36
        /*0816*/ 	.short	(.L_168 - .L_167)
.L_167:
        /*0818*/ 	.word	0x00000008
.L_168:


//--------------------- .nv.info._ZN3cub18CUB_300001_SM_10006detail10radix_sort33DeviceRadixSortExclusiveSumKernelINS1_5radix10policy_hubIiNS0_8NullTypeEyE10Policy1000EyEEvPT0_ --------------------------
	.section	.nv.info._ZN3cub18CUB_300001_SM_10006detail10radix_sort33DeviceRadixSortExclusiveSumKernelINS1_5radix10policy_hubIiNS0_8NullTypeEyE10Policy1000EyEEvPT0_,"",@"SHT_CUDA_INFO"
	.sectionflags	@""
	.align	4


	//----- nvinfo : EIATTR_CUDA_API_VERSION
	.align		4
        /*0000*/ 	.byte	0x04, 0x37
        /*0002*/ 	.short	(.L_170 - .L_169)
.L_169:
        /*0004*/ 	.word	0x00000082


	//----- nvinfo : EIATTR_KPARAM_INFO
	.align		4
.L_170:
        /*0008*/ 	.byte	0x04, 0x17
        /*000a*/ 	.short	(.L_172 - .L_171)
.L_171:
        /*000c*/ 	.word	0x00000000
        /*0010*/ 	.short	0x0000
        /*0012*/ 	.short	0x0000
        /*0014*/ 	.byte	0x00, 0xf5, 0x21, 0x00


	//----- nvinfo : EIATTR_SPARSE_MMA_MASK
	.align		4
.L_172:
        /*0018*/ 	.byte	0x03, 0x50
        /*001a*/ 	.short	0x0000


	//----- nvinfo : EIATTR_MAXREG_COUNT
	.align		4
        /*001c*/ 	.byte	0x03, 0x1b
        /*001e*/ 	.short	0x00ff


	//----- nvinfo : EIATTR_NUM_BARRIERS
	.align		4
        /*0020*/ 	.byte	0x02, 0x4c
        /*0022*/ 	.byte	0x01
	.zero		1


	//----- nvinfo : EIATTR_MERCURY_ISA_VERSION
	.align		4
        /*0024*/ 	.byte	0x03, 0x5f
        /*0026*/ 	.short	0x0101


	//----- nvinfo : EIATTR_COOP_GROUP_MASK_REGIDS
	.align		4
        /*0028*/ 	.byte	0x04, 0x29
        /*002a*/ 	.short	(.L_174 - .L_173)


	//   ....[0]....
.L_173:
        /*002c*/ 	.word	0xffffffff


	//   ....[1]....
        /*0030*/ 	.word	0xffffffff


	//   ....[2]....
        /*0034*/ 	.word	0xffffffff


	//   ....[3]....
        /*0038*/ 	.word	0xffffffff


	//   ....[4]....
        /*003c*/ 	.word	0xffffffff


	//   ....[5]....
        /*0040*/ 	.word	0xffffffff


	//   ....[6]....
        /*0044*/ 	.word	0xffffffff


	//   ....[7]....
        /*0048*/ 	.word	0xffffffff


	//   ....[8]....
        /*004c*/ 	.word	0xffffffff


	//   ....[9]....
        /*0050*/ 	.word	0xffffffff


	//   ....[10]....
        /*0054*/ 	.word	0x05000015


	//   ....[11]....
        /*0058*/ 	.word	0x05000015


	//   ....[12]....
        /*005c*/ 	.word	0x05000015


	//   ....[13]....
        /*0060*/ 	.word	0x05000015


	//   ....[14]....
        /*0064*/ 	.word	0x05000015


	//   ....[15]....
        /*0068*/ 	.word	0x05000015


	//   ....[16]....
        /*006c*/ 	.word	0x05000015


	//   ....[17]....
        /*0070*/ 	.word	0x05000015


	//   ....[18]....
        /*0074*/ 	.word	0x05000015


	//   ....[19]....
        /*0078*/ 	.word	0x05000015


	//----- nvinfo : EIATTR_COOP_GROUP_INSTR_OFFSETS
	.align		4
.L_174:
        /*007c*/ 	.byte	0x04, 0x28
        /*007e*/ 	.short	(.L_176 - .L_175)


	//   ....[0]....
.L_175:
        /*0080*/ 	.word	0x00000250


	//   ....[1]....
        /*0084*/ 	.word	0x00000260


	//   ....[2]....
        /*0088*/ 	.word	0x000002a0


	//   ....[3]....
        /*008c*/ 	.word	0x000002c0


	//   ....[4]....
        /*0090*/ 	.word	0x00000310


	//   ....[5]....
        /*0094*/ 	.word	0x00000320


	//   ....[6]....
        /*0098*/ 	.word	0x00000360


	//   ....[7]....
        /*009c*/ 	.word	0x00000380


	//   ....[8]....
        /*00a0*/ 	.word	0x000003d0


	//   ....[9]....
        /*00a4*/ 	.word	0x000003e0


	//   ....[10]....
        /*00a8*/ 	.word	0x00000660


	//   ....[11]....
        /*00ac*/ 	.word	0x000006b0


	//   ....[12]....
        /*00b0*/ 	.word	0x00000740


	//   ....[13]....
        /*00b4*/ 	.word	0x00000790


	//   ....[14]....
        /*00b8*/ 	.word	0x00000820


	//   ....[15]....
        /*00bc*/ 	.word	0x00000870


	//   ....[16]....
        /*00c0*/ 	.word	0x00000900


	//   ....[17]....
        /*00c4*/ 	.word	0x00000950


	//   ....[18]....
        /*00c8*/ 	.word	0x000009e0


	//   ....[19]....
        /*00cc*/ 	.word	0x00000a30


	//----- nvinfo : EIATTR_VRC_CTA_INIT_COUNT
	.align		4
.L_176:
        /*00d0*/ 	.byte	0x02, 0x4a
	.zero		1
	.zero		1


	//----- nvinfo : EIATTR_EXIT_INSTR_OFFSETS
	.align		4
        /*00d4*/ 	.byte	0x04, 0x1c
        /*00d6*/ 	.short	(.L_178 - .L_177)


	//   ....[0]....
.L_177:
        /*00d8*/ 	.word	0x000005d0


	//   ....[1]....
        /*00dc*/ 	.word	0x00000600


	//----- nvinfo : EIATTR_CRS_STACK_SIZE
	.align		4
.L_178:
        /*00e0*/ 	.byte	0x04, 0x1e
        /*00e2*/ 	.short	(.L_180 - .L_179)
.L_179:
        /*00e4*/ 	.word	0x00000000


	//----- nvinfo : EIATTR_CBANK_PARAM_SIZE
	.align		4
.L_180:
        /*00e8*/ 	.byte	0x03, 0x19
        /*00ea*/ 	.short	0x0008


	//----- nvinfo : EIATTR_PARAM_CBANK
	.align		4
        /*00ec*/ 	.byte	0x04, 0x0a
        /*00ee*/ 	.short	(.L_182 - .L_181)
	.align		4
.L_181:
        /*00f0*/ 	.word	index@(.nv.constant0._ZN3cub18CUB_300001_SM_10006detail10radix_sort33DeviceRadixSortExclusiveSumKernelINS1_5radix10policy_hubIiNS0_8NullTypeEyE10Policy1000EyEEvPT0_)
        /*00f4*/ 	.short	0x0380
        /*00f6*/ 	.short	0x0008


	//----- nvinfo : EIATTR_SW_WAR
	.align		4
.L_182:
        /*00f8*/ 	.byte	0x04, 0x36
        /*00fa*/ 	.short	(.L_184 - .L_183)
.L_183:
        /*00fc*/ 	.word	0x00000008
.L_184:


//--------------------- .nv.info._ZN3cub18CUB_300001_SM_10006detail10radix_sort30DeviceRadixSortHistogramKernelINS1_5radix10policy_hubIiNS0_8NullTypeEyE10Policy1000ELNS0_9SortOrderE0EiyNS1_21identity_decomposer_tEEEvPT2_PKT1_SB_iiT3_ --------------------------
	.section	.nv.info._ZN3cub18CUB_300001_SM_10006detail10radix_sort30DeviceRadixSortHistogramKernelINS1_5radix10policy_hubIiNS0_8NullTypeEyE10Policy1000ELNS0_9SortOrderE0EiyNS1_21identity_decomposer_tEEEvPT2_PKT1_SB_iiT3_,"",@"SHT_CUDA_INFO"
	.sectionflags	@""
	.align	4


	//----- nvinfo : EIATTR_CUDA_API_VERSION
	.align		4
        /*0000*/ 	.byte	0x04, 0x37
        /*0002*/ 	.short	(.L_186 - .L_185)
.L_185:
        /*0004*/ 	.word	0x00000082


	//----- nvinfo : EIATTR_KPARAM_INFO
	.align		4
.L_186:
        /*0008*/ 	.byte	0x04, 0x17
        /*000a*/ 	.short	(.L_188 - .L_187)
.L_187:
        /*000c*/ 	.word	0x00000000
        /*0010*/ 	.short	0x0005
        /*0012*/ 	.short	0x0020
        /*0014*/ 	.byte	0x00, 0xf0, 0x05, 0x00


	//----- nvinfo : EIATTR_KPARAM_INFO
	.align		4
.L_188:
        /*0018*/ 	.byte	0x04, 0x17
        /*001a*/ 	.short	(.L_190 - .L_189)
.L_189:
        /*001c*/ 	.word	0x00000000
        /*0020*/ 	.short	0x0004
        /*0022*/ 	.short	0x001c
        /*0024*/ 	.byte	0x00, 0xf0, 0x11, 0x00


	//----- nvinfo : EIATTR_KPARAM_INFO
	.align		4
.L_190:
        /*0028*/ 	.byte	0x04, 0x17
        /*002a*/ 	.short	(.L_192 - .L_191)
.L_191:
        /*002c*/ 	.word	0x00000000
        /*0030*/ 	.short	0x0003
        /*0032*/ 	.short	0x0018
        /*0034*/ 	.byte	0x00, 0xf0, 0x11, 0x00


	//----- nvinfo : EIATTR_KPARAM_INFO
	.align		4
.L_192:
        /*0038*/ 	.byte	0x04, 0x17
        /*003a*/ 	.short	(.L_194 - .L_193)
.L_193:
        /*003c*/ 	.word	0x00000000
        /*0040*/ 	.short	0x0002
        /*0042*/ 	.short	0x0010
        /*0044*/ 	.byte	0x00, 0xf0, 0x21, 0x00


	//----- nvinfo : EIATTR_KPARAM_INFO
	.align		4
.L_194:
        /*0048*/ 	.byte	0x04, 0x17
        /*004a*/ 	.short	(.L_196 - .L_195)
.L_195:
        /*004c*/ 	.word	0x00000000
        /*0050*/ 	.short	0x0001
        /*0052*/ 	.short	0x0008
        /*0054*/ 	.byte	0x00, 0xf5, 0x21, 0x00


	//----- nvinfo : EIATTR_KPARAM_INFO
	.align		4
.L_196:
        /*0058*/ 	.byte	0x04, 0x17
        /*005a*/ 	.short	(.L_198 - .L_197)
.L_197:
        /*005c*/ 	.word	0x00000000
        /*0060*/ 	.short	0x0000
        /*0062*/ 	.short	0x0000
        /*0064*/ 	.byte	0x00, 0xf5, 0x21, 0x00


	//----- nvinfo : EIATTR_SPARSE_MMA_MASK
	.align		4
.L_198:
        /*0068*/ 	.byte	0x03, 0x50
        /*006a*/ 	.short	0x0000


	//----- nvinfo : EIATTR_MAXREG_COUNT
	.align		4
        /*006c*/ 	.byte	0x03, 0x1b
        /*006e*/ 	.short	0x00ff


	//----- nvinfo : EIATTR_NUM_BARRIERS
	.align		4
        /*0070*/ 	.byte	0x02, 0x4c
        /*0072*/ 	.byte	0x01
	.zero		1


	//----- nvinfo : EIATTR_MERCURY_ISA_VERSION
	.align		4
        /*0074*/ 	.byte	0x03, 0x5f
        /*0076*/ 	.short	0x0101


	//----- nvinfo : EIATTR_VRC_CTA_INIT_COUNT
	.align		4
        /*0078*/ 	.byte	0x02, 0x4a
	.zero		1
	.zero		1


	//----- nvinfo : EIATTR_EXIT_INSTR_OFFSETS
	.align		4
        /*007c*/ 	.byte	0x04, 0x1c
        /*007e*/ 	.short	(.L_200 - .L_199)


	//   ....[0]....
.L_199:
        /*0080*/ 	.word	0x00000040


	//   ....[1]....
        /*0084*/ 	.word	0x00002ee0


	//----- nvinfo : EIATTR_MAX_THREADS
	.align		4
.L_200:
        /*0088*/ 	.byte	0x04, 0x05
        /*008a*/ 	.short	(.L_202 - .L_201)
.L_201:
        /*008c*/ 	.word	0x00000080
        /*0090*/ 	.word	0x00000001
        /*0094*/ 	.word	0x00000001


	//----- nvinfo : EIATTR_CRS_STACK_SIZE
	.align		4
.L_202:
        /*0098*/ 	.byte	0x04, 0x1e
        /*009a*/ 	.short	(.L_204 - .L_203)
.L_203:
        /*009c*/ 	.word	0x00000000


	//----- nvinfo : EIATTR_CBANK_PARAM_SIZE
	.align		4
.L_204:
        /*00a0*/ 	.byte	0x03, 0x19
        /*00a2*/ 	.short	0x0021


	//----- nvinfo : EIATTR_PARAM_CBANK
	.align		4
        /*00a4*/ 	.byte	0x04, 0x0a
        /*00a6*/ 	.short	(.L_206 - .L_205)
	.align		4
.L_205:
        /*00a8*/ 	.word	index@(.nv.constant0._ZN3cub18CUB_300001_SM_10006detail10radix_sort30DeviceRadixSortHistogramKernelINS1_5radix10policy_hubIiNS0_8NullTypeEyE10Policy1000ELNS0_9SortOrderE0EiyNS1_21identity_decomposer_tEEEvPT2_PKT1_SB_iiT3_)
        /*00ac*/ 	.short	0x0380
        /*00ae*/ 	.short	0x0021


	//----- nvinfo : EIATTR_SW_WAR
	.align		4
.L_206:
        /*00b0*/ 	.byte	0x04, 0x36
        /*00b2*/ 	.short	(.L_208 - .L_207)
.L_207:
        /*00b4*/ 	.word	0x00000008
.L_208:


//--------------------- .nv.info._ZN3cub18CUB_300001_SM_10006detail10radix_sort31DeviceRadixSortSingleTileKernelINS1_5radix10policy_hubIiNS0_8NullTypeEyE10Policy1000ELNS0_9SortOrderE0EiS6_yNS1_21identity_decomposer_tEEEvPKT1_PSB_PKT2_PSF_T3_iiT4_ --------------------------
	.section	.nv.info._ZN3cub18CUB_300001_SM_10006detail10radix_sort31DeviceRadixSortSingleTileKernelINS1_5radix10policy_hubIiNS0_8NullTypeEyE10Policy1000ELNS0_9SortOrderE0EiS6_yNS1_21identity_decomposer_tEEEvPKT1_PSB_PKT2_PSF_T3_iiT4_,"",@"SHT_CUDA_INFO"
	.sectionflags	@""
	.align	4


	//----- nvinfo : EIATTR_CUDA_API_VERSION
	.align		4
        /*0000*/ 	.byte	0x04, 0x37
        /*0002*/ 	.short	(.L_210 - .L_209)
.L_209:
        /*0004*/ 	.word	0x00000082


	//----- nvinfo : EIATTR_KPARAM_INFO
	.align		4
.L_210:
        /*0008*/ 	.byte	0x04, 0x17
        /*000a*/ 	.short	(.L_212 - .L_211)
.L_211:
        /*000c*/ 	.word	0x00000000
        /*0010*/ 	.short	0x0007
        /*0012*/ 	.short	0x0030
        /*0014*/ 	.byte	0x00, 0xf0, 0x05, 0x00


	//----- nvinfo : EIATTR_KPARAM_INFO
	.align		4
.L_212:
        /*0018*/ 	.byte	0x04, 0x17
        /*001a*/ 	.short	(.L_214 - .L_213)
.L_213:
        /*001c*/ 	.word	0x00000000
        /*0020*/ 	.short	0x0006
        /*0022*/ 	.short	0x002c
        /*0024*/ 	.byte	0x00, 0xf0, 0x11, 0x00


	//----- nvinfo : EIATTR_KPARAM_INFO
	.align		4
.L_214:
        /*0028*/ 	.byte	0x04, 0x17
        /*002a*/ 	.short	(.L_216 - .L_215)
.L_215:
        /*002c*/ 	.word	0x00000000
        /*0030*/ 	.short	0x0005
        /*0032*/ 	.short	0x0028
        /*0034*/ 	.byte	0x00, 0xf0, 0x11, 0x00


	//----- nvinfo : EIATTR_KPARAM_INFO
	.align		4
.L_216:
        /*0038*/ 	.byte	0x04, 0x17
        /*003a*/ 	.short	(.L_218 - .L_217)
.L_217:
        /*003c*/ 	.word	0x00000000
        /*0040*/ 	.short	0x0004
        /*0042*/ 	.short	0x0020
        /*0044*/ 	.byte	0x00, 0xf0, 0x21, 0x00


	//----- nvinfo : EIATTR_KPARAM_INFO
	.align		4
.L_218:
        /*0048*/ 	.byte	0x04, 0x17
        /*004a*/ 	.short	(.L_220 - .L_219)
.L_219:
        /*004c*/ 	.word	0x00000000
        /*0050*/ 	.short	0x0003
        /*0052*/ 	.short	0x0018
        /*0054*/ 	.byte	0x00, 0xf5, 0x21, 0x00


	//----- nvinfo : EIATTR_KPARAM_INFO
	.align		4
.L_220:
        /*0058*/ 	.byte	0x04, 0x17
        /*005a*/ 	.short	(.L_222 - .L_221)
.L_221:
        /*005c*/ 	.word	0x00000000
        /*0060*/ 	.short	0x0002
        /*0062*/ 	.short	0x0010
        /*0064*/ 	.byte	0x00, 0xf5, 0x21, 0x00


	//----- nvinfo : EIATTR_KPARAM_INFO
	.align		4
.L_222:
        /*0068*/ 	.byte	0x04, 0x17
        /*006a*/ 	.short	(.L_224 - .L_223)
.L_223:
        /*006c*/ 	.word	0x00000000
        /*0070*/ 	.short	0x0001
        /*0072*/ 	.short	0x0008
        /*0074*/ 	.byte	0x00, 0xf5, 0x21, 0x00


	//----- nvinfo : EIATTR_KPARAM_INFO
	.align		4
.L_224:
        /*0078*/ 	.byte	0x04, 0x17
        /*007a*/ 	.short	(.L_226 - .L_225)
.L_225:
        /*007c*/ 	.word	0x00000000
        /*0080*/ 	.short	0x0000
        /*0082*/ 	.short	0x0000
        /*0084*/ 	.byte	0x00, 0xf5, 0x21, 0x00


	//----- nvinfo : EIATTR_SPARSE_MMA_MASK
	.align		4
.L_226:
        /*0088*/ 	.byte	0x03, 0x50
        /*008a*/ 	.short	0x0000


	//----- nvinfo : EIATTR_MAXREG_COUNT
	.align		4
        /*008c*/ 	.byte	0x03, 0x1b
        /*008e*/ 	.short	0x00ff


	//----- nvinfo : EIATTR_NUM_BARRIERS
	.align		4
        /*0090*/ 	.byte	0x02, 0x4c
        /*0092*/ 	.byte	0x01
	.zero		1


	//----- nvinfo : EIATTR_MERCURY_ISA_VERSION
	.align		4
        /*0094*/ 	.byte	0x03, 0x5f
        /*0096*/ 	.short	0x0101


	//----- nvinfo : EIATTR_COOP_GROUP_MASK_REGIDS
	.align		4
        /*0098*/ 	.byte	0x04, 0x29
        /*009a*/ 	.short	(.L_228 - .L_227)


	//   ....[0]....
.L_227:
        /*009c*/ 	.word	0xffffffff


	//   ....[1]....
        /*00a0*/ 	.word	0xffffffff


	//   ....[2]....
        /*00a4*/ 	.word	0xffffffff


	//   ....[3]....
        /*00a8*/ 	.word	0xffffffff


	//   ....[4]....
        /*00ac*/ 	.word	0xffffffff


	//----- nvinfo : EIATTR_COOP_GROUP_INSTR_OFFSETS
	.align		4
.L_228:
        /*00b0*/ 	.byte	0x04, 0x28
        /*00b2*/ 	.short	(.L_230 - .L_229)


	//   ....[0]....
.L_229:
        /*00b4*/ 	.word	0x000019f0


	//   ....[1]....
        /*00b8*/ 	.word	0x00001a10


	//   ....[2]....
        /*00bc*/ 	.word	0x00001a30


	//   ....[3]....
        /*00c0*/ 	.word	0x00001a50


	//   ....[4]....
        /*00c4*/ 	.word	0x00001a70


	//----- nvinfo : EIATTR_VRC_CTA_INIT_COUNT
	.align		4
.L_230:
        /*00c8*/ 	.byte	0x02, 0x4a
	.zero		1
	.zero		1


	//----- nvinfo : EIATTR_EXIT_INSTR_OFFSETS
	.align		4
        /*00cc*/ 	.byte	0x04, 0x1c
        /*00ce*/ 	.short	(.L_232 - .L_231)


	//   ....[0]....
.L_231:
        /*00d0*/ 	.word	0x000030e0


	//   ....[1]....
        /*00d4*/ 	.word	0x00003120


	//----- nvinfo : EIATTR_MAX_THREADS
	.align		4
.L_232:
        /*00d8*/ 	.byte	0x04, 0x05
        /*00da*/ 	.short	(.L_234 - .L_233)
.L_233:
        /*00dc*/ 	.word	0x00000100
        /*00e0*/ 	.word	0x00000001
        /*00e4*/ 	.word	0x00000001


	//----- nvinfo : EIATTR_CBANK_PARAM_SIZE
	.align		4
.L_234:
        /*00e8*/ 	.byte	0x03, 0x19
        /*00ea*/ 	.short	0x0031


	//----- nvinfo : EIATTR_PARAM_CBANK
	.align		4
        /*00ec*/ 	.byte	0x04, 0x0a
        /*00ee*/ 	.short	(.L_236 - .L_235)
	.align		4
.L_235:
        /*00f0*/ 	.word	index@(.nv.constant0._ZN3cub18CUB_300001_SM_10006detail10radix_sort31DeviceRadixSortSingleTileKernelINS1_5radix10policy_hubIiNS0_8NullTypeEyE10Policy1000ELNS0_9SortOrderE0EiS6_yNS1_21identity_decomposer_tEEEvPKT1_PSB_PKT2_PSF_T3_iiT4_)
        /*00f4*/ 	.short	0x0380
        /*00f6*/ 	.short	0x0031


	//----- nvinfo : EIATTR_SW_WAR
	.align		4
.L_236:
        /*00f8*/ 	.byte	0x04, 0x36
        /*00fa*/ 	.short	(.L_238 - .L_237)
.L_237:
        /*00fc*/ 	.word	0x00000008
.L_238:


//--------------------- .nv.info._ZN3cub18CUB_300001_SM_10006detail9transform16transform_kernelINS2_10policy_hubILb1EN4cuda3std3__45tupleIJN6thrust24THRUST_300001_SM_1000_NS10device_ptrIiEEEEEE10policy1000El15saturate_to_127SC_JPiEEEvT0_iT1_T2_DpNS2_10kernel_argIT3_EE --------------------------
	.section	.nv.info._ZN3cub18CUB_300001_SM_10006detail9transform16transform_kernelINS2_10policy_hubILb1EN4cuda3std3__45tupleIJN6thrust24THRUST_300001_SM_1000_NS10device_ptrIiEEEEEE10policy1000El15saturate_to_127SC_JPiEEEvT0_iT1_T2_DpNS2_10kernel_argIT3_EE,"",@"SHT_CUDA_INFO"
	.sectionflags	@""
	.align	4


	//----- nvinfo : EIATTR_CUDA_API_VERSION
	.align		4
        /*0000*/ 	.byte	0x04, 0x37
        /*0002*/ 	.short	(.L_240 - .L_239)
.L_239:
        /*0004*/ 	.word	0x00000082


	//----- nvinfo : EIATTR_KPARAM_INFO
	.align		4
.L_240:
        /*0008*/ 	.byte	0x04, 0x17
        /*000a*/ 	.short	(.L_242 - .L_241)
.L_241:
        /*000c*/ 	.word	0x00000000
        /*0010*/ 	.short	0x0004
        /*0012*/ 	.short	0x0018
        /*0014*/ 	.byte	0x00, 0xf0, 0x41, 0x00


	//----- nvinfo : EIATTR_KPARAM_INFO
	.align		4
.L_242:
        /*0018*/ 	.byte	0x04, 0x17
        /*001a*/ 	.short	(.L_244 - .L_243)
.L_243:
        /*001c*/ 	.word	0x00000000
        /*0020*/ 	.short	0x0003
        /*0022*/ 	.short	0x0010
        /*0024*/ 	.byte	0x00, 0xf0, 0x21, 0x00


	//----- nvinfo : EIATTR_KPARAM_INFO
	.align		4
.L_244:
        /*0028*/ 	.byte	0x04, 0x17
        /*002a*/ 	.short	(.L_246 - .L_245)
.L_245:
        /*002c*/ 	.word	0x00000000
        /*0030*/ 	.short	0x0002
        /*0032*/ 	.short	0x000c
        /*0034*/ 	.byte	0x00, 0xf0, 0x05, 0x00


	//----- nvinfo : EIATTR_KPARAM_INFO
	.align		4
.L_246:
        /*0038*/ 	.byte	0x04, 0x17
        /*003a*/ 	.short	(.L_248 - .L_247)
.L_247:
        /*003c*/ 	.word	0x00000000
        /*0040*/ 	.short	0x0001
        /*0042*/ 	.short	0x0008
        /*0044*/ 	.byte	0x00, 0xf0, 0x11, 0x00


	//----- nvinfo : EIATTR_KPARAM_INFO
	.align		4
.L_248:
        /*0048*/ 	.byte	0x04, 0x17
        /*004a*/ 	.short	(.L_250 - .L_249)
.L_249:
        /*004c*/ 	.word	0x00000000
        /*0050*/ 	.short	0x0000
        /*0052*/ 	.short	0x0000
        /*0054*/ 	.byte	0x00, 0xf0, 0x21, 0x00


	//----- nvinfo : EIATTR_SPARSE_MMA_MASK
	.align		4
.L_250:
        /*0058*/ 	.byte	0x03, 0x50
        /*005a*/ 	.short	0x0000


	//----- nvinfo : EIATTR_MAXREG_COUNT
	.align		4
        /*005c*/ 	.byte	0x03, 0x1b
        /*005e*/ 	.short	0x00ff


	//----- nvinfo : EIATTR_MERCURY_ISA_VERSION
	.align		4
        /*0060*/ 	.byte	0x03, 0x5f
        /*0062*/ 	.short	0x0101


	//----- nvinfo : EIATTR_VRC_CTA_INIT_COUNT
	.align		4
        /*0064*/ 	.byte	0x02, 0x4a
	.zero		1
	.zero		1


	//----- nvinfo : EIATTR_EXIT_INSTR_OFFSETS
	.align		4
        /*0068*/ 	.byte	0x04, 0x1c
        /*006a*/ 	.short	(.L_252 - .L_251)


	//   ....[0]....
.L_251:
        /*006c*/ 	.word	0x000002a0


	//   ....[1]....
        /*0070*/ 	.word	0x00001290


	//   ....[2]....
        /*0074*/ 	.word	0x00001360


	//   ....[3]....
        /*0078*/ 	.word	0x00001380


	//   ....[4]....
        /*007c*/ 	.word	0x000016a0


	//   ....[5]....
        /*0080*/ 	.word	0x000017f0


	//   ....[6]....
        /*0084*/ 	.word	0x000018e0


	//   ....[7]....
        /*0088*/ 	.word	0x00001950


	//----- nvinfo : EIATTR_MAX_THREADS
	.align		4
.L_252:
        /*008c*/ 	.byte	0x04, 0x05
        /*008e*/ 	.short	(.L_254 - .L_253)
.L_253:
        /*0090*/ 	.word	0x00000080
        /*0094*/ 	.word	0x00000001
        /*0098*/ 	.word	0x00000001


	//----- nvinfo : EIATTR_CRS_STACK_SIZE
	.align		4
.L_254:
        /*009c*/ 	.byte	0x04, 0x1e
        /*009e*/ 	.short	(.L_256 - .L_255)
.L_255:
        /*00a0*/ 	.word	0x00000000


	//----- nvinfo : EIATTR_CBANK_PARAM_SIZE
	.align		4
.L_256:
        /*00a4*/ 	.byte	0x03, 0x19
        /*00a6*/ 	.short	0x0028


	//----- nvinfo : EIATTR_PARAM_CBANK
	.align		4
        /*00a8*/ 	.byte	0x04, 0x0a
        /*00aa*/ 	.short	(.L_258 - .L_257)
	.align		4
.L_257:
        /*00ac*/ 	.word	index@(.nv.constant0._ZN3cub18CUB_300001_SM_10006detail9transform16transform_kernelINS2_10policy_hubILb1EN4cuda3std3__45tupleIJN6thrust24THRUST_300001_SM_1000_NS10device_ptrIiEEEEEE10policy1000El15saturate_to_127SC_JPiEEEvT0_iT1_T2_DpNS2_10kernel_argIT3_EE)
        /*00b0*/ 	.short	0x0380
        /*00b2*/ 	.short	0x0028


	//----- nvinfo : EIATTR_SW_WAR
	.align		4
.L_258:
        /*00b4*/ 	.byte	0x04, 0x36
        /*00b6*/ 	.short	(.L_260 - .L_259)
.L_259:
        /*00b8*/ 	.word	0x00000008
.L_260:


//--------------------- .nv.info._ZN3cub18CUB_300001_SM_10006detail9transform16transform_kernelINS2_10policy_hubILb1EN4cuda3std3__45tupleIJN6thrust24THRUST_300001_SM_1000_NS10device_ptrIiEEEEEE10policy1000Ei15saturate_to_127SC_JPiEEEvT0_iT1_T2_DpNS2_10kernel_argIT3_EE --------------------------
	.section	.nv.info._ZN3cub18CUB_300001_SM_10006detail9transform16transform_kernelINS2_10policy_hubILb1EN4cuda3std3__45tupleIJN6thrust24THRUST_300001_SM_1000_NS10device_ptrIiEEEEEE10policy1000Ei15saturate_to_127SC_JPiEEEvT0_iT1_T2_DpNS2_10kernel_argIT3_EE,"",@"SHT_CUDA_INFO"
	.sectionflags	@""
	.align	4


	//----- nvinfo : EIATTR_CUDA_API_VERSION
	.align		4
        /*0000*/ 	.byte	0x04, 0x37
        /*0002*/ 	.short	(.L_262 - .L_261)
.L_261:
        /*0004*/ 	.word	0x00000082


	//----- nvinfo : EIATTR_KPARAM_INFO
	.align		4
.L_262:
        /*0008*/ 	.byte	0x04, 0x17
        /*000a*/ 	.short	(.L_264 - .L_263)
.L_263:
        /*000c*/ 	.word	0x00000000
        /*0010*/ 	.short	0x0004
        /*0012*/ 	.short	0x0018
        /*0014*/ 	.byte	0x00, 0xf0, 0x41, 0x00


	//----- nvinfo : EIATTR_KPARAM_INFO
	.align		4
.L_264:
        /*0018*/ 	.byte	0x04, 0x17
        /*001a*/ 	.short	(.L_266 - .L_265)
.L_265:
        /*001c*/ 	.word	0x00000000
        /*0020*/ 	.short	0x0003
        /*0022*/ 	.short	0x0010
        /*0024*/ 	.byte	0x00, 0xf0, 0x21, 0x00


	//----- nvinfo : EIATTR_KPARAM_INFO
	.align		4
.L_266:
        /*0028*/ 	.byte	0x04, 0x17
        /*002a*/ 	.short	(.L_268 - .L_267)
.L_267:
        /*002c*/ 	.word	0x00000000
        /*0030*/ 	.short	0x0002
        /*0032*/ 	.short	0x0008
        /*0034*/ 	.byte	0x00, 0xf0, 0x05, 0x00


	//----- nvinfo : EIATTR_KPARAM_INFO
	.align		4
.L_268:
        /*0038*/ 	.byte	0x04, 0x17
        /*003a*/ 	.short	(.L_270 - .L_269)
.L_269:
        /*003c*/ 	.word	0x00000000
        /*0040*/ 	.short	0x0001
        /*0042*/ 	.short	0x0004
        /*0044*/ 	.byte	0x00, 0xf0, 0x11, 0x00


	//----- nvinfo : EIATTR_KPARAM_INFO
	.align		4
.L_270:
        /*0048*/ 	.byte	0x04, 0x17
        /*004a*/ 	.short	(.L_272 - .L_271)
.L_271:
        /*004c*/ 	.word	0x00000000
        /*0050*/ 	.short	0x0000
        /*0052*/ 	.short	0x0000
        /*0054*/ 	.byte	0x00, 0xf0, 0x11, 0x00


	//----- nvinfo : EIATTR_SPARSE_MMA_MASK
	.align		4
.L_272:
        /*0058*/ 	.byte	0x03, 0x50
        /*005a*/ 	.short	0x0000


	//----- nvinfo : EIATTR_MAXREG_COUNT
	.align		4
        /*005c*/ 	.byte	0x03, 0x1b
        /*005e*/ 	.short	0x00ff


	//----- nvinfo : EIATTR_MERCURY_ISA_VERSION
	.align		4
        /*0060*/ 	.byte	0x03, 0x5f
        /*0062*/ 	.short	0x0101


	//----- nvinfo : EIATTR_VRC_CTA_INIT_COUNT
	.align		4
        /*0064*/ 	.byte	0x02, 0x4a
	.zero		1
	.zero		1


	//----- nvinfo : EIATTR_EXIT_INSTR_OFFSETS
	.align		4
        /*0068*/ 	.byte	0x04, 0x1c
        /*006a*/ 	.short	(.L_274 - .L_273)


	//   ....[0]....
.L_273:
        /*006c*/ 	.word	0x00000210


	//   ....[1]....
        /*0070*/ 	.word	0x00000530


	//   ....[2]....
        /*0074*/ 	.word	0x00000680


	//   ....[3]....
        /*0078*/ 	.word	0x00000770


	//   ....[4]....
        /*007c*/ 	.word	0x000007e0


	//   ....[5]....
        /*0080*/ 	.word	0x00000800


	//   ....[6]....
        /*0084*/ 	.word	0x00001620


	//   ....[7]....
        /*0088*/ 	.word	0x000016d0


	//----- nvinfo : EIATTR_MAX_THREADS
	.align		4
.L_274:
        /*008c*/ 	.byte	0x04, 0x05
        /*008e*/ 	.short	(.L_276 - .L_275)
.L_275:
        /*0090*/ 	.word	0x00000080
        /*0094*/ 	.word	0x00000001
        /*0098*/ 	.word	0x00000001


	//----- nvinfo : EIATTR_CRS_STACK_SIZE
	.align		4
.L_276:
        /*009c*/ 	.byte	0x04, 0x1e
        /*009e*/ 	.short	(.L_278 - .L_277)
.L_277:
        /*00a0*/ 	.word	0x00000000


	//----- nvinfo : EIATTR_CBANK_PARAM_SIZE
	.align		4
.L_278:
        /*00a4*/ 	.byte	0x03, 0x19
        /*00a6*/ 	.short	0x0028


	//----- nvinfo : EIATTR_PARAM_CBANK
	.align		4
        /*00a8*/ 	.byte	0x04, 0x0a
        /*00aa*/ 	.short	(.L_280 - .L_279)
	.align		4
.L_279:
        /*00ac*/ 	.word	index@(.nv.constant0._ZN3cub18CUB_300001_SM_10006detail9transform16transform_kernelINS2_10policy_hubILb1EN4cuda3std3__45tupleIJN6thrust24THRUST_300001_SM_1000_NS10device_ptrIiEEEEEE10policy1000Ei15saturate_to_127SC_JPiEEEvT0_iT1_T2_DpNS2_10kernel_argIT3_EE)
        /*00b0*/ 	.short	0x0380
        /*00b2*/ 	.short	0x0028


	//----- nvinfo : EIATTR_SW_WAR
	.align		4
.L_280:
        /*00b4*/ 	.byte	0x04, 0x36
        /*00b6*/ 	.short	(.L_282 - .L_281)
.L_281:
        /*00b8*/ 	.word	0x00000008
.L_282:


//--------------------- .nv.info._ZN3cub18CUB_300001_SM_10006detail8for_each13static_kernelINS2_12policy_hub_t12policy_500_tElNS2_12op_wrapper_tIlN6thrust24THRUST_300001_SM_1000_NS6system6detail7generic6detail21binary_search_functorINS8_10device_ptrIiEENSC_18binary_search_lessENSC_3ubfEEENS8_12zip_iteratorIN4cuda3std3__45tupleIJNS8_17counting_iteratorIiNS8_11use_defaultESP_SP_EESF_EEEEEEEEEvT0_T1_ --------------------------
	.section	.nv.info._ZN3cub18CUB_300001_SM_10006detail8for_each13static_kernelINS2_12policy_hub_t12policy_500_tElNS2_12op_wrapper_tIlN6thrust24THRUST_300001_SM_1000_NS6system6detail7generic6detail21binary_search_functorINS8_10device_ptrIiEENSC_18binary_search_lessENSC_3ubfEEENS8_12zip_iteratorIN4cuda3std3__45tupleIJNS8_17counting_iteratorIiNS8_11use_defaultESP_SP_EESF_EEEEEEEEEvT0_T1_,"",@"SHT_CUDA_INFO"
	.sectionflags	@""
	.align	4


	//----- nvinfo : EIATTR_CUDA_API_VERSION
	.align		4
        /*0000*/ 	.byte	0x04, 0x37
        /*0002*/ 	.short	(.L_284 - .L_283)
.L_283:
        /*0004*/ 	.word	0x00000082


	//----- nvinfo : EIATTR_KPARAM_INFO
	.align		4
.L_284:
        /*0008*/ 	.byte	0x04, 0x17
        /*000a*/ 	.short	(.L_286 - .L_285)
.L_285:
        /*000c*/ 	.word	0x00000000
        /*0010*/ 	.short	0x0001
        /*0012*/ 	.short	0x0008
        /*0014*/ 	.byte	0x00, 0xf0, 0xa1, 0x00


	//----- nvinfo : EIATTR_KPARAM_INFO
	.align		4
.L_286:
        /*0018*/ 	.byte	0x04, 0x17
        /*001a*/ 	.short	(.L_288 - .L_287)
.L_287:
        /*001c*/ 	.word	0x00000000
        /*0020*/ 	.short	0x0000
        /*0022*/ 	.short	0x0000
        /*0024*/ 	.byte	0x00, 0xf0, 0x21, 0x00


	//----- nvinfo : EIATTR_SPARSE_MMA_MASK
	.align		4
.L_288:
        /*0028*/ 	.byte	0x03, 0x50
        /*002a*/ 	.short	0x0000


	//----- nvinfo : EIATTR_MAXREG_COUNT
	.align		4
        /*002c*/ 	.byte	0x03, 0x1b
        /*002e*/ 	.short	0x00ff


	//----- nvinfo : EIATTR_MERCURY_ISA_VERSION
	.align		4
        /*0030*/ 	.byte	0x03, 0x5f
        /*0032*/ 	.short	0x0101


	//----- nvinfo : EIATTR_VRC_CTA_INIT_COUNT
	.align		4
        /*0034*/ 	.byte	0x02, 0x4a
	.zero		1
	.zero		1


	//----- nvinfo : EIATTR_EXIT_INSTR_OFFSETS
	.align		4
        /*0038*/ 	.byte	0x04, 0x1c
        /*003a*/ 	.short	(.L_290 - .L_289)


	//   ....[0]....
.L_289:
        /*003c*/ 	.word	0x00000560


	//   ....[1]....
        /*0040*/ 	.word	0x000005e0


	//   ....[2]....
        /*0044*/ 	.word	0x000009b0


	//   ....[3]....
        /*0048*/ 	.word	0x00000bd0


	//   ....[4]....
        /*004c*/ 	.word	0x00000cb0


	//   ....[5]....
        /*0050*/ 	.word	0x00000cd0


	//----- nvinfo : EIATTR_MAX_THREADS
	.align		4
.L_290:
        /*0054*/ 	.byte	0x04, 0x05
        /*0056*/ 	.short	(.L_292 - .L_291)
.L_291:
        /*0058*/ 	.word	0x00000100
        /*005c*/ 	.word	0x00000001
        /*0060*/ 	.word	0x00000001


	//----- nvinfo : EIATTR_CRS_STACK_SIZE
	.align		4
.L_292:
        /*0064*/ 	.byte	0x04, 0x1e
        /*0066*/ 	.short	(.L_294 - .L_293)
.L_293:
        /*0068*/ 	.word	0x00000000


	//----- nvinfo : EIATTR_CBANK_PARAM_SIZE
	.align		4
.L_294:
        /*006c*/ 	.byte	0x03, 0x19
        /*006e*/ 	.short	0x0030


	//----- nvinfo : EIATTR_PARAM_CBANK
	.align		4
        /*0070*/ 	.byte	0x04, 0x0a
        /*0072*/ 	.short	(.L_296 - .L_295)
	.align		4
.L_295:
        /*0074*/ 	.word	index@(.nv.constant0._ZN3cub18CUB_300001_SM_10006detail8for_each13static_kernelINS2_12policy_hub_t12policy_500_tElNS2_12op_wrapper_tIlN6thrust24THRUST_300001_SM_1000_NS6system6detail7generic6detail21binary_search_functorINS8_10device_ptrIiEENSC_18binary_search_lessENSC_3ubfEEENS8_12zip_iteratorIN4cuda3std3__45tupleIJNS8_17counting_iteratorIiNS8_11use_defaultESP_SP_EESF_EEEEEEEEEvT0_T1_)
        /*0078*/ 	.short	0x0380
        /*007a*/ 	.short	0x0030


	//----- nvinfo : EIATTR_SW_WAR
	.align		4
.L_296:
        /*007c*/ 	.byte	0x04, 0x36
        /*007e*/ 	.short	(.L_298 - .L_297)
.L_297:
        /*0080*/ 	.word	0x00000008
.L_298:


//--------------------- .nv.info._ZN3cub18CUB_300001_SM_10006detail19adjacent_difference40DeviceAdjacentDifferenceDifferenceKernelINS2_10policy_hubIPiLb1EE9Policy500ES5_S5_N4cuda3std3__45minusIiEEliLb1ELb1EEEvT0_PT4_T1_T2_T3_ --------------------------
	.section	.nv.info._ZN3cub18CUB_300001_SM_10006detail19adjacent_difference40DeviceAdjacentDifferenceDifferenceKernelINS2_10policy_hubIPiLb1EE9Policy500ES5_S5_N4cuda3std3__45minusIiEEliLb1ELb1EEEvT0_PT4_T1_T2_T3_,"",@"SHT_CUDA_INFO"
	.sectionflags	@""
	.align	4


	//----- nvinfo : EIATTR_CUDA_API_VERSION
	.align		4
        /*0000*/ 	.byte	0x04, 0x37
        /*0002*/ 	.short	(.L_300 - .L_299)
.L_299:
        /*0004*/ 	.word	0x00000082


	//----- nvinfo : EIATTR_KPARAM_INFO
	.align		4
.L_300:
        /*0008*/ 	.byte	0x04, 0x17
        /*000a*/ 	.short	(.L_302 - .L_301)
.L_301:
        /*000c*/ 	.word	0x00000000
        /*0010*/ 	.short	0x0004
        /*0012*/ 	.short	0x0020
        /*0014*/ 	.byte	0x00, 0xf0, 0x21, 0x00


	//----- nvinfo : EIATTR_KPARAM_INFO
	.align		4
.L_302:
        /*0018*/ 	.byte	0x04, 0x17
        /*001a*/ 	.short	(.L_304 - .L_303)
.L_303:
        /*001c*/ 	.word	0x00000000
        /*0020*/ 	.short	0x0003
        /*0022*/ 	.short	0x0018
        /*0024*/ 	.byte	0x00, 0xf0, 0x05, 0x00


	//----- nvinfo : EIATTR_KPARAM_INFO
	.align		4
.L_304:
        /*0028*/ 	.byte	0x04, 0x17
        /*002a*/ 	.short	(.L_306 - .L_305)
.L_305:
        /*002c*/ 	.word	0x00000000
        /*0030*/ 	.short	0x0002
        /*0032*/ 	.short	0x0010
        /*0034*/ 	.byte	0x00, 0xf5, 0x21, 0x00


	//----- nvinfo : EIATTR_KPARAM_INFO
	.align		4
.L_306:
        /*0038*/ 	.byte	0x04, 0x17
        /*003a*/ 	.short	(.L_308 - .L_307)
.L_307:
        /*003c*/ 	.word	0x00000000
        /*0040*/ 	.short	0x0001
        /*0042*/ 	.short	0x0008
        /*0044*/ 	.byte	0x00, 0xf5, 0x21, 0x00


	//----- nvinfo : EIATTR_KPARAM_INFO
	.align		4
.L_308:
        /*0048*/ 	.byte	0x04, 0x17
        /*004a*/ 	.short	(.L_310 - .L_309)
.L_309:
        /*004c*/ 	.word	0x00000000
        /*0050*/ 	.short	0x0000
        /*0052*/ 	.short	0x0000
        /*0054*/ 	.byte	0x00, 0xf5, 0x21, 0x00


	//----- nvinfo : EIATTR_SPARSE_MMA_MASK
	.align		4
.L_310:
        /*0058*/ 	.byte	0x03, 0x50
        /*005a*/ 	.short	0x0000


	//----- nvinfo : EIATTR_MAXREG_COUNT
	.align		4
        /*005c*/ 	.byte	0x03, 0x1b
        /*005e*/ 	.short	0x00ff


	//----- nvinfo : EIATTR_NUM_BARRIERS
	.align		4
        /*0060*/ 	.byte	0x02, 0x4c
        /*0062*/ 	.byte	0x01
	.zero		1


	//----- nvinfo : EIATTR_MERCURY_ISA_VERSION
	.align		4
        /*0064*/ 	.byte	0x03, 0x5f
        /*0066*/ 	.short	0x0101


	//----- nvinfo : EIATTR_COOP_GROUP_MASK_REGIDS
	.align		4
        /*0068*/ 	.byte	0x04, 0x29
        /*006a*/ 	.short	(.L_312 - .L_311)


	//   ....[0]....
.L_311:
        /*006c*/ 	.word	0xffffffff


	//   ....[1]....
        /*0070*/ 	.word	0xffffffff


	//   ....[2]....
        /*0074*/ 	.word	0xffffffff


	//   ....[3]....
        /*0078*/ 	.word	0xffffffff


	//   ....[4]....
        /*007c*/ 	.word	0xffffffff


	//   ....[5]....
        /*0080*/ 	.word	0xffffffff


	//   ....[6]....
        /*0084*/ 	.word	0xffffffff


	//   ....[7]....
        /*0088*/ 	.word	0xffffffff


	//----- nvinfo : EIATTR_COOP_GROUP_INSTR_OFFSETS
	.align		4
.L_312:
        /*008c*/ 	.byte	0x04, 0x28
        /*008e*/ 	.short	(.L_314 - .L_313)


	//   ....[0]....
.L_313:
        /*0090*/ 	.word	0x00000300


	//   ....[1]....
        /*0094*/ 	.word	0x000004b0


	//   ....[2]....
        /*0098*/ 	.word	0x00000800


	//   ....[3]....
        /*009c*/ 	.word	0x00000a10


	//   ....[4]....
        /*00a0*/ 	.word	0x00000e70


	//   ....[5]....
        /*00a4*/ 	.word	0x00001240


	//   ....[6]....
        /*00a8*/ 	.word	0x00001790


	//   ....[7]....
        /*00ac*/ 	.word	0x00001bb0


	//----- nvinfo : EIATTR_VRC_CTA_INIT_COUNT
	.align		4
.L_314:
        /*00b0*/ 	.byte	0x02, 0x4a
	.zero		1
	.zero		1


	//----- nvinfo : EIATTR_EXIT_INSTR_OFFSETS
	.align		4
        /*00b4*/ 	.byte	0x04, 0x1c
        /*00b6*/ 	.short	(.L_316 - .L_315)


	//   ....[0]....
.L_315:
        /*00b8*/ 	.word	0x000005c0


	//   ....[1]....
        /*00bc*/ 	.word	0x00000b00


	//   ....[2]....
        /*00c0*/ 	.word	0x00001400


	//   ....[3]....
        /*00c4*/ 	.word	0x00001420


	//   ....[4]....
        /*00c8*/ 	.word	0x00001d80


	//   ....[5]....
        /*00cc*/ 	.word	0x00001da0


	//----- nvinfo : EIATTR_CRS_STACK_SIZE
	.align		4
.L_316:
        /*00d0*/ 	.byte	0x04, 0x1e
        /*00d2*/ 	.short	(.L_318 - .L_317)
.L_317:
        /*00d4*/ 	.word	0x00000000


	//----- nvinfo : EIATTR_CBANK_PARAM_SIZE
	.align		4
.L_318:
        /*00d8*/ 	.byte	0x03, 0x19
        /*00da*/ 	.short	0x0028


	//----- nvinfo : EIATTR_PARAM_CBANK
	.align		4
        /*00dc*/ 	.byte	0x04, 0x0a
        /*00de*/ 	.short	(.L_320 - .L_319)
	.align		4
.L_319:
        /*00e0*/ 	.word	index@(.nv.constant0._ZN3cub18CUB_300001_SM_10006detail19adjacent_difference40DeviceAdjacentDifferenceDifferenceKernelINS2_10policy_hubIPiLb1EE9Policy500ES5_S5_N4cuda3std3__45minusIiEEliLb1ELb1EEEvT0_PT4_T1_T2_T3_)
        /*00e4*/ 	.short	0x0380
        /*00e6*/ 	.short	0x0028


	//----- nvinfo : EIATTR_SW_WAR
	.align		4
.L_320:
        /*00e8*/ 	.byte	0x04, 0x36
        /*00ea*/ 	.short	(.L_322 - .L_321)
.L_321:
        /*00ec*/ 	.word	0x00000008
.L_322:


//--------------------- .nv.info._ZN3cub18CUB_300001_SM_10006detail19adjacent_difference34DeviceAdjacentDifferenceInitKernelINS2_19AgentDifferenceInitIPiilLb1EEES5_ilEEvT0_PT1_T2_i --------------------------
	.section	.nv.info._ZN3cub18CUB_300001_SM_10006detail19adjacent_difference34DeviceAdjacentDifferenceInitKernelINS2_19AgentDifferenceInitIPiilLb1EEES5_ilEEvT0_PT1_T2_i,"",@"SHT_CUDA_INFO"
	.sectionflags	@""
	.align	4


	//----- nvinfo : EIATTR_CUDA_API_VERSION
	.align		4
        /*0000*/ 	.byte	0x04, 0x37
        /*0002*/ 	.short	(.L_324 - .L_323)
.L_323:
        /*0004*/ 	.word	0x00000082


	//----- nvinfo : EIATTR_KPARAM_INFO
	.align		4
.L_324:
        /*0008*/ 	.byte	0x04, 0x17
        /*000a*/ 	.short	(.L_326 - .L_325)
.L_325:
        /*000c*/ 	.word	0x00000000
        /*0010*/ 	.short	0x0003
        /*0012*/ 	.short	0x0018
        /*0014*/ 	.byte	0x00, 0xf0, 0x11, 0x00


	//----- nvinfo : EIATTR_KPARAM_INFO
	.align		4
.L_326:
        /*0018*/ 	.byte	0x04, 0x17
        /*001a*/ 	.short	(.L_328 - .L_327)
.L_327:
        /*001c*/ 	.word	0x00000000
        /*0020*/ 	.short	0x0002
        /*0022*/ 	.short	0x0010
        /*0024*/ 	.byte	0x00, 0xf0, 0x21, 0x00


	//----- nvinfo : EIATTR_KPARAM_INFO
	.align		4
.L_328:
        /*0028*/ 	.byte	0x04, 0x17
        /*002a*/ 	.short	(.L_330 - .L_329)
.L_329:
        /*002c*/ 	.word	0x00000000
        /*0030*/ 	.short	0x0001
        /*0032*/ 	.short	0x0008
        /*0034*/ 	.byte	0x00, 0xf5, 0x21, 0x00


	//----- nvinfo : EIATTR_KPARAM_INFO
	.align		4
.L_330:
        /*0038*/ 	.byte	0x04, 0x17
        /*003a*/ 	.short	(.L_332 - .L_331)
.L_331:
        /*003c*/ 	.word	0x00000000
        /*0040*/ 	.short	0x0000
        /*0042*/ 	.short	0x0000
        /*0044*/ 	.byte	0x00, 0xf5, 0x21, 0x00


	//----- nvinfo : EIATTR_SPARSE_MMA_MASK
	.align		4
.L_332:
        /*0048*/ 	.byte	0x03, 0x50
        /*004a*/ 	.short	0x0000


	//----- nvinfo : EIATTR_MAXREG_COUNT
	.align		4
        /*004c*/ 	.byte	0x03, 0x1b
        /*004e*/ 	.short	0x00ff


	//----- nvinfo : EIATTR_MERCURY_ISA_VERSION
	.align		4
        /*0050*/ 	.byte	0x03, 0x5f
        /*0052*/ 	.short	0x0101


	//----- nvinfo : EIATTR_VRC_CTA_INIT_COUNT
	.align		4
        /*0054*/ 	.byte	0x02, 0x4a
	.zero		1
	.zero		1


	//----- nvinfo : EIATTR_EXIT_INSTR_OFFSETS
	.align		4
        /*0058*/ 	.byte	0x04, 0x1c
        /*005a*/ 	.short	(.L_334 - .L_333)


	//   ....[0]....
.L_333:
        /*005c*/ 	.word	0x000000d0


	//   ....[1]....
        /*0060*/ 	.word	0x00000160


	//----- nvinfo : EIATTR_CBANK_PARAM_SIZE
	.align		4
.L_334:
        /*0064*/ 	.byte	0x03, 0x19
        /*0066*/ 	.short	0x001c


	//----- nvinfo : EIATTR_PARAM_CBANK
	.align		4
        /*0068*/ 	.byte	0x04, 0x0a
        /*006a*/ 	.short	(.L_336 - .L_335)
	.align		4
.L_335:
        /*006c*/ 	.word	index@(.nv.constant0._ZN3cub18CUB_300001_SM_10006detail19adjacent_difference34DeviceAdjacentDifferenceInitKernelINS2_19AgentDifferenceInitIPiilLb1EEES5_ilEEvT0_PT1_T2_i)
        /*0070*/ 	.short	0x0380
        /*0072*/ 	.short	0x001c


	//----- nvinfo : EIATTR_SW_WAR
	.align		4
.L_336:
        /*0074*/ 	.byte	0x04, 0x36
        /*0076*/ 	.short	(.L_338 - .L_337)
.L_337:
        /*0078*/ 	.word	0x00000008
.L_338:


//--------------------- .nv.info._ZN3cub18CUB_300001_SM_10006detail19adjacent_difference40DeviceAdjacentDifferenceDifferenceKernelINS2_10policy_hubIPiLb1EE9Policy500ES5_S5_N4cuda3std3__45minusIiEEiiLb1ELb1EEEvT0_PT4_T1_T2_T3_ --------------------------
	.section	.nv.info._ZN3cub18CUB_300001_SM_10006detail19adjacent_difference40DeviceAdjacentDifferenceDifferenceKernelINS2_10policy_hubIPiLb1EE9Policy500ES5_S5_N4cuda3std3__45minusIiEEiiLb1ELb1EEEvT0_PT4_T1_T2_T3_,"",@"SHT_CUDA_INFO"
	.sectionflags	@""
	.align	4


	//----- nvinfo : EIATTR_CUDA_API_VERSION
	.align		4
        /*0000*/ 	.byte	0x04, 0x37
        /*0002*/ 	.short	(.L_340 - .L_339)
.L_339:
        /*0004*/ 	.word	0x00000082


	//----- nvinfo : EIATTR_KPARAM_INFO
	.align		4
.L_340:
        /*0008*/ 	.byte	0x04, 0x17
        /*000a*/ 	.short	(.L_342 - .L_341)
.L_341:
        /*000c*/ 	.word	0x00000000
        /*0010*/ 	.short	0x0004
        /*0012*/ 	.short	0x001c
        /*0014*/ 	.byte	0x00, 0xf0, 0x11, 0x00


	//----- nvinfo : EIATTR_KPARAM_INFO
	.align		4
.L_342:
        /*0018*/ 	.byte	0x04, 0x17
        /*001a*/ 	.short	(.L_344 - .L_343)
.L_343:
        /*001c*/ 	.word	0x00000000
        /*0020*/ 	.short	0x0003
        /*0022*/ 	.short	0x0018
        /*0024*/ 	.byte	0x00, 0xf0, 0x05, 0x00


	//----- nvinfo : EIATTR_KPARAM_INFO
	.align		4
.L_344:
        /*0028*/ 	.byte	0x04, 0x17
        /*002a*/ 	.short	(.L_346 - .L_345)
.L_345:
        /*002c*/ 	.word	0x00000000
        /*0030*/ 	.short	0x0002
        /*0032*/ 	.short	0x0010
        /*0034*/ 	.byte	0x00, 0xf5, 0x21, 0x00


	//----- nvinfo : EIATTR_KPARAM_INFO
	.align		4
.L_346:
        /*0038*/ 	.byte	0x04, 0x17
        /*003a*/ 	.short	(.L_348 - .L_347)
.L_347:
        /*003c*/ 	.word	0x00000000
        /*0040*/ 	.short	0x0001
        /*0042*/ 	.short	0x0008
        /*0044*/ 	.byte	0x00, 0xf5, 0x21, 0x00


	//----- nvinfo : EIATTR_KPARAM_INFO
	.align		4
.L_348:
        /*0048*/ 	.byte	0x04, 0x17
        /*004a*/ 	.short	(.L_350 - .L_349)
.L_349:
        /*004c*/ 	.word	0x00000000
        /*0050*/ 	.short	0x0000
        /*0052*/ 	.short	0x0000
        /*0054*/ 	.byte	0x00, 0xf5, 0x21, 0x00


	//----- nvinfo : EIATTR_SPARSE_MMA_MASK
	.align		4
.L_350:
        /*0058*/ 	.byte	0x03, 0x50
        /*005a*/ 	.short	0x0000


	//----- nvinfo : EIATTR_MAXREG_COUNT
	.align		4
        /*005c*/ 	.byte	0x03, 0x1b
        /*005e*/ 	.short	0x00ff


	//----- nvinfo : EIATTR_NUM_BARRIERS
	.align		4
        /*0060*/ 	.byte	0x02, 0x4c
        /*0062*/ 	.byte	0x01
	.zero		1


	//----- nvinfo : EIATTR_MERCURY_ISA_VERSION
	.align		4
        /*0064*/ 	.byte	0x03, 0x5f
        /*0066*/ 	.short	0x0101


	//----- nvinfo : EIATTR_COOP_GROUP_MASK_REGIDS
	.align		4
        /*0068*/ 	.byte	0x04, 0x29
        /*006a*/ 	.short	(.L_352 - .L_351)


	//   ....[0]....
.L_351:
        /*006c*/ 	.word	0xffffffff


	//   ....[1]....
        /*0070*/ 	.word	0xffffffff


	//   ....[2]....
        /*0074*/ 	.word	0xffffffff


	//   ....[3]....
        /*0078*/ 	.word	0xffffffff


	//   ....[4]....
        /*007c*/ 	.word	0xffffffff


	//   ....[5]....
        /*0080*/ 	.word	0xffffffff


	//   ....[6]....
        /*0084*/ 	.word	0xffffffff


	//   ....[7]....
        /*0088*/ 	.word	0xffffffff


	//----- nvinfo : EIATTR_COOP_GROUP_INSTR_OFFSETS
	.align		4
.L_352:
        /*008c*/ 	.byte	0x04, 0x28
        /*008e*/ 	.short	(.L_354 - .L_353)


	//   ....[0]....
.L_353:
        /*0090*/ 	.word	0x00000290


	//   ....[1]....
        /*0094*/ 	.word	0x00000450


	//   ....[2]....
        /*0098*/ 	.word	0x00000750


	//   ....[3]....
        /*009c*/ 	.word	0x00000950


	//   ....[4]....
        /*00a0*/ 	.word	0x00000db0


	//   ....[5]....
        /*00a4*/ 	.word	0x00001180


	//   ....[6]....
        /*00a8*/ 	.word	0x000016d0


	//   ....[7]....
        /*00ac*/ 	.word	0x00001ae0


	//----- nvinfo : EIATTR_VRC_CTA_INIT_COUNT
	.align		4
.L_354:
        /*00b0*/ 	.byte	0x02, 0x4a
	.zero		1
	.zero		1


	//----- nvinfo : EIATTR_EXIT_INSTR_OFFSETS
	.align		4
        /*00b4*/ 	.byte	0x04, 0x1c
        /*00b6*/ 	.short	(.L_356 - .L_355)


	//   ....[0]....
.L_355:
        /*00b8*/ 	.word	0x00000550


	//   ....[1]....
        /*00bc*/ 	.word	0x00000a40


	//   ....[2]....
        /*00c0*/ 	.word	0x00001320


	//   ....[3]....
        /*00c4*/ 	.word	0x00001340


	//   ....[4]....
        /*00c8*/ 	.word	0x00001c90


	//   ....[5]....
        /*00cc*/ 	.word	0x00001cb0


	//----- nvinfo : EIATTR_CRS_STACK_SIZE
	.align		4
.L_356:
        /*00d0*/ 	.byte	0x04, 0x1e
        /*00d2*/ 	.short	(.L_358 - .L_357)
.L_357:
        /*00d4*/ 	.word	0x00000000


	//----- nvinfo : EIATTR_CBANK_PARAM_SIZE
	.align		4
.L_358:
        /*00d8*/ 	.byte	0x03, 0x19
        /*00da*/ 	.short	0x0020


	//----- nvinfo : EIATTR_PARAM_CBANK
	.align		4
        /*00dc*/ 	.byte	0x04, 0x0a
        /*00de*/ 	.short	(.L_360 - .L_359)
	.align		4
.L_359:
        /*00e0*/ 	.word	index@(.nv.constant0._ZN3cub18CUB_300001_SM_10006detail19adjacent_difference40DeviceAdjacentDifferenceDifferenceKernelINS2_10policy_hubIPiLb1EE9Policy500ES5_S5_N4cuda3std3__45minusIiEEiiLb1ELb1EEEvT0_PT4_T1_T2_T3_)
        /*00e4*/ 	.short	0x0380
        /*00e6*/ 	.short	0x0020


	//----- nvinfo : EIATTR_SW_WAR
	.align		4
.L_360:
        /*00e8*/ 	.byte	0x04, 0x36
        /*00ea*/ 	.short	(.L_362 - .L_361)
.L_361:
        /*00ec*/ 	.word	0x00000008
.L_362:


//--------------------- .nv.info._ZN3cub18CUB_300001_SM_10006detail19adjacent_difference34DeviceAdjacentDifferenceInitKernelINS2_19AgentDifferenceInitIPiiiLb1EEES5_iiEEvT0_PT1_T2_i --------------------------
	.section	.nv.info._ZN3cub18CUB_300001_SM_10006detail19adjacent_difference34DeviceAdjacentDifferenceInitKernelINS2_19AgentDifferenceInitIPiiiLb1EEES5_iiEEvT0_PT1_T2_i,"",@"SHT_CUDA_INFO"
	.sectionflags	@""
	.align	4


	//----- nvinfo : EIATTR_CUDA_API_VERSION
	.align		4
        /*0000*/ 	.byte	0x04, 0x37
        /*0002*/ 	.short	(.L_364 - .L_363)
.L_363:
        /*0004*/ 	.word	0x00000082


	//----- nvinfo : EIATTR_KPARAM_INFO
	.align		4
.L_364:
        /*0008*/ 	.byte	0x04, 0x17
        /*000a*/ 	.short	(.L_366 - .L_365)
.L_365:
        /*000c*/ 	.word	0x00000000
        /*0010*/ 	.short	0x0003
        /*0012*/ 	.short	0x0014
        /*0014*/ 	.byte	0x00, 0xf0, 0x11, 0x00


	//----- nvinfo : EIATTR_KPARAM_INFO
	.align		4
.L_366:
        /*0018*/ 	.byte	0x04, 0x17
        /*001a*/ 	.short	(.L_368 - .L_367)
.L_367:
        /*001c*/ 	.word	0x00000000
        /*0020*/ 	.short	0x0002
        /*0022*/ 	.short	0x0010
        /*0024*/ 	.byte	0x00, 0xf0, 0x11, 0x00


	//----- nvinfo : EIATTR_KPARAM_INFO
	.align		4
.L_368:
        /*0028*/ 	.byte	0x04, 0x17
        /*002a*/ 	.short	(.L_370 - .L_369)
.L_369:
        /*002c*/ 	.word	0x00000000
        /*0030*/ 	.short	0x0001
        /*0032*/ 	.short	0x0008
        /*0034*/ 	.byte	0x00, 0xf5, 0x21, 0x00


	//----- nvinfo : EIATTR_KPARAM_INFO
	.align		4
.L_370:
        /*0038*/ 	.byte	0x04, 0x17
        /*003a*/ 	.short	(.L_372 - .L_371)
.L_371:
        /*003c*/ 	.word	0x00000000
        /*0040*/ 	.short	0x0000
        /*0042*/ 	.short	0x0000
        /*0044*/ 	.byte	0x00, 0xf5, 0x21, 0x00


	//----- nvinfo : EIATTR_SPARSE_MMA_MASK
	.align		4
.L_372:
        /*0048*/ 	.byte	0x03, 0x50
        /*004a*/ 	.short	0x0000


	//----- nvinfo : EIATTR_MAXREG_COUNT
	.align		4
        /*004c*/ 	.byte	0x03, 0x1b
        /*004e*/ 	.short	0x00ff


	//----- nvinfo : EIATTR_MERCURY_ISA_VERSION
	.align		4
        /*0050*/ 	.byte	0x03, 0x5f
        /*0052*/ 	.short	0x0101


	//----- nvinfo : EIATTR_VRC_CTA_INIT_COUNT
	.align		4
        /*0054*/ 	.byte	0x02, 0x4a
	.zero		1
	.zero		1


	//----- nvinfo : EIATTR_EXIT_INSTR_OFFSETS
	.align		4
        /*0058*/ 	.byte	0x04, 0x1c
        /*005a*/ 	.short	(.L_374 - .L_373)


	//   ....[0]....
.L_373:
        /*005c*/ 	.word	0x00000090


	//   ....[1]....
        /*0060*/ 	.word	0x00000120


	//----- nvinfo : EIATTR_CBANK_PARAM_SIZE
	.align		4
.L_374:
        /*0064*/ 	.byte	0x03, 0x19
        /*0066*/ 	.short	0x0018


	//----- nvinfo : EIATTR_PARAM_CBANK
	.align		4
        /*0068*/ 	.byte	0x04, 0x0a
        /*006a*/ 	.short	(.L_376 - .L_375)
	.align		4
.L_375:
        /*006c*/ 	.word	index@(.nv.constant0._ZN3cub18CUB_300001_SM_10006detail19adjacent_difference34DeviceAdjacentDifferenceInitKernelINS2_19AgentDifferenceInitIPiiiLb1EEES5_iiEEvT0_PT1_T2_i)
        /*0070*/ 	.short	0x0380
        /*0072*/ 	.short	0x0018


	//----- nvinfo : EIATTR_SW_WAR
	.align		4
.L_376:
        /*0074*/ 	.byte	0x04, 0x36
        /*0076*/ 	.short	(.L_378 - .L_377)
.L_377:
        /*0078*/ 	.word	0x00000008
.L_378:


//--------------------- .nv.info._ZN3cub18CUB_300001_SM_10006detail19adjacent_difference40DeviceAdjacentDifferenceDifferenceKernelINS2_10policy_hubIPiLb0EE9Policy500ES5_S5_N4cuda3std3__45minusIiEEliLb0ELb1EEEvT0_PT4_T1_T2_T3_ --------------------------
	.section	.nv.info._ZN3cub18CUB_300001_SM_10006detail19adjacent_difference40DeviceAdjacentDifferenceDifferenceKernelINS2_10policy_hubIPiLb0EE9Policy500ES5_S5_N4cuda3std3__45minusIiEEliLb0ELb1EEEvT0_PT4_T1_T2_T3_,"",@"SHT_CUDA_INFO"
	.sectionflags	@""
	.align	4


	//----- nvinfo : EIATTR_CUDA_API_VERSION
	.align		4
        /*0000*/ 	.byte	0x04, 0x37
        /*0002*/ 	.short	(.L_380 - .L_379)
.L_379:
        /*0004*/ 	.word	0x00000082


	//----- nvinfo : EIATTR_KPARAM_INFO
	.align		4
.L_380:
        /*0008*/ 	.byte	0x04, 0x17
        /*000a*/ 	.short	(.L_382 - .L_381)
.L_381:
        /*000c*/ 	.word	0x00000000
        /*0010*/ 	.short	0x0004
        /*0012*/ 	.short	0x0020
        /*0014*/ 	.byte	0x00, 0xf0, 0x21, 0x00


	//----- nvinfo : EIATTR_KPARAM_INFO
	.align		4
.L_382:
        /*0018*/ 	.byte	0x04, 0x17
        /*001a*/ 	.short	(.L_384 - .L_383)
.L_383:
        /*001c*/ 	.word	0x00000000
        /*0020*/ 	.short	0x0003
        /*0022*/ 	.short	0x0018
        /*0024*/ 	.byte	0x00, 0xf0, 0x05, 0x00


	//----- nvinfo : EIATTR_KPARAM_INFO
	.align		4
.L_384:
        /*0028*/ 	.byte	0x04, 0x17
        /*002a*/ 	.short	(.L_386 - .L_385)
.L_385:
        /*002c*/ 	.word	0x00000000
        /*0030*/ 	.short	0x0002
        /*0032*/ 	.short	0x0010
        /*0034*/ 	.byte	0x00, 0xf5, 0x21, 0x00


	//----- nvinfo : EIATTR_KPARAM_INFO
	.align		4
.L_386:
        /*0038*/ 	.byte	0x04, 0x17
        /*003a*/ 	.short	(.L_388 - .L_387)
.L_387:
        /*003c*/ 	.word	0x00000000
        /*0040*/ 	.short	0x0001
        /*0042*/ 	.short	0x0008
        /*0044*/ 	.byte	0x00, 0xf5, 0x21, 0x00


	//----- nvinfo : EIATTR_KPARAM_INFO
	.align		4
.L_388:
        /*0048*/ 	.byte	0x04, 0x17
        /*004a*/ 	.short	(.L_390 - .L_389)
.L_389:
        /*004c*/ 	.word	0x00000000
        /*0050*/ 	.short	0x0000
        /*0052*/ 	.short	0x0000
        /*0054*/ 	.byte	0x00, 0xf5, 0x21, 0x00


	//----- nvinfo : EIATTR_SPARSE_MMA_MASK
	.align		4
.L_390:
        /*0058*/ 	.byte	0x03, 0x50
        /*005a*/ 	.short	0x0000


	//----- nvinfo : EIATTR_MAXREG_COUNT
	.align		4
        /*005c*/ 	.byte	0x03, 0x1b
        /*005e*/ 	.short	0x00ff


	//----- nvinfo : EIATTR_NUM_BARRIERS
	.align		4
        /*0060*/ 	.byte	0x02, 0x4c
        /*0062*/ 	.byte	0x01
	.zero		1


	//----- nvinfo : EIATTR_MERCURY_ISA_VERSION
	.align		4
        /*0064*/ 	.byte	0x03, 0x5f
        /*0066*/ 	.short	0x0101


	//----- nvinfo : EIATTR_COOP_GROUP_MASK_REGIDS
	.align		4
        /*0068*/ 	.byte	0x04, 0x29
        /*006a*/ 	.short	(.L_392 - .L_391)


	//   ....[0]....
.L_391:
        /*006c*/ 	.word	0xffffffff


	//   ....[1]....
        /*0070*/ 	.word	0xffffffff


	//   ....[2]....
        /*0074*/ 	.word	0xffffffff


	//   ....[3]....
        /*0078*/ 	.word	0xffffffff


	//   ....[4]....
        /*007c*/ 	.word	0xffffffff


	//   ....[5]....
        /*0080*/ 	.word	0xffffffff


	//   ....[6]....
        /*0084*/ 	.word	0xffffffff


	//   ....[7]....
        /*0088*/ 	.word	0xffffffff


	//----- nvinfo : EIATTR_COOP_GROUP_INSTR_OFFSETS
	.align		4
.L_392:
        /*008c*/ 	.byte	0x04, 0x28
        /*008e*/ 	.short	(.L_394 - .L_393)


	//   ....[0]....
.L_393:
        /*0090*/ 	.word	0x00000300


	//   ....[1]....
        /*0094*/ 	.word	0x000004b0


	//   ....[2]....
        /*0098*/ 	.word	0x00000800


	//   ....[3]....
        /*009c*/ 	.word	0x00000a10


	//   ....[4]....
        /*00a0*/ 	.word	0x00000e70


	//   ....[5]....
        /*00a4*/ 	.word	0x00001240


	//   ....[6]....
        /*00a8*/ 	.word	0x00001770


	//   ....[7]....
        /*00ac*/ 	.word	0x00001b90


	//----- nvinfo : EIATTR_VRC_CTA_INIT_COUNT
	.align		4
.L_394:
        /*00b0*/ 	.byte	0x02, 0x4a
	.zero		1
	.zero		1


	//----- nvinfo : EIATTR_EXIT_INSTR_OFFSETS
	.align		4
        /*00b4*/ 	.byte	0x04, 0x1c
        /*00b6*/ 	.short	(.L_396 - .L_395)


	//   ....[0]....
.L_395:
        /*00b8*/ 	.word	0x000005c0


	//   ....[1]....
        /*00bc*/ 	.word	0x00000b00


	//   ....[2]....
        /*00c0*/ 	.word	0x00001400


	//   ....[3]....
        /*00c4*/ 	.word	0x00001420


	//   ....[4]....
        /*00c8*/ 	.word	0x00001d60


	//   ....[5]....
        /*00cc*/ 	.word	0x00001d80


	//----- nvinfo : EIATTR_CRS_STACK_SIZE
	.align		4
.L_396:
        /*00d0*/ 	.byte	0x04, 0x1e
        /*00d2*/ 	.short	(.L_398 - .L_397)
.L_397:
        /*00d4*/ 	.word	0x00000000


	//----- nvinfo : EIATTR_CBANK_PARAM_SIZE
	.align		4
.L_398:
        /*00d8*/ 	.byte	0x03, 0x19
        /*00da*/ 	.short	0x0028


	//----- nvinfo : EIATTR_PARAM_CBANK
	.align		4
        /*00dc*/ 	.byte	0x04, 0x0a
        /*00de*/ 	.short	(.L_400 - .L_399)
	.align		4
.L_399:
        /*00e0*/ 	.word	index@(.nv.constant0._ZN3cub18CUB_300001_SM_10006detail19adjacent_difference40DeviceAdjacentDifferenceDifferenceKernelINS2_10policy_hubIPiLb0EE9Policy500ES5_S5_N4cuda3std3__45minusIiEEliLb0ELb1EEEvT0_PT4_T1_T2_T3_)
        /*00e4*/ 	.short	0x0380
        /*00e6*/ 	.short	0x0028


	//----- nvinfo : EIATTR_SW_WAR
	.align		4
.L_400:
        /*00e8*/ 	.byte	0x04, 0x36
        /*00ea*/ 	.short	(.L_402 - .L_401)
.L_401:
        /*00ec*/ 	.word	0x00000008
.L_402:


//--------------------- .nv.info._ZN3cub18CUB_300001_SM_10006detail19adjacent_difference40DeviceAdjacentDifferenceDifferenceKernelINS2_10policy_hubIPiLb0EE9Policy500ES5_S5_N4cuda3std3__45minusIiEEiiLb0ELb1EEEvT0_PT4_T1_T2_T3_ --------------------------
	.section	.nv.info._ZN3cub18CUB_300001_SM_10006detail19adjacent_difference40DeviceAdjacentDifferenceDifferenceKernelINS2_10policy_hubIPiLb0EE9Policy500ES5_S5_N4cuda3std3__45minusIiEEiiLb0ELb1EEEvT0_PT4_T1_T2_T3_,"",@"SHT_CUDA_INFO"
	.sectionflags	@""
	.align	4


	//----- nvinfo : EIATTR_CUDA_API_VERSION
	.align		4
        /*0000*/ 	.byte	0x04, 0x37
        /*0002*/ 	.short	(.L_404 - .L_403)
.L_403:
        /*0004*/ 	.word	0x00000082


	//----- nvinfo : EIATTR_KPARAM_INFO
	.align		4
.L_404:
        /*0008*/ 	.byte	0x04, 0x17
        /*000a*/ 	.short	(.L_406 - .L_405)
.L_405:
        /*000c*/ 	.word	0x00000000
        /*0010*/ 	.short	0x0004
        /*0012*/ 	.short	0x001c
        /*0014*/ 	.byte	0x00, 0xf0, 0x11, 0x00


	//----- nvinfo : EIATTR_KPARAM_INFO
	.align		4
.L_406:
        /*0018*/ 	.byte	0x04, 0x17
        /*001a*/ 	.short	(.L_408 - .L_407)
.L_407:
        /*001c*/ 	.word	0x00000000
        /*0020*/ 	.short	0x0003
        /*0022*/ 	.short	0x0018
        /*0024*/ 	.byte	0x00, 0xf0, 0x05, 0x00


	//----- nvinfo : EIATTR_KPARAM_INFO
	.align		4
.L_408:
        /*0028*/ 	.byte	0x04, 0x17
        /*002a*/ 	.short	(.L_410 - .L_409)
.L_409:
        /*002c*/ 	.word	0x00000000
        /*0030*/ 	.short	0x0002
        /*0032*/ 	.short	0x0010
        /*0034*/ 	.byte	0x00, 0xf5, 0x21, 0x00


	//----- nvinfo : EIATTR_KPARAM_INFO
	.align		4
.L_410:
        /*0038*/ 	.byte	0x04, 0x17
        /*003a*/ 	.short	(.L_412 - .L_411)
.L_411:
        /*003c*/ 	.word	0x00000000
        /*0040*/ 	.short	0x0001
        /*0042*/ 	.short	0x0008
        /*0044*/ 	.byte	0x00, 0xf5, 0x21, 0x00


	//----- nvinfo : EIATTR_KPARAM_INFO
	.align		4
.L_412:
        /*0048*/ 	.byte	0x04, 0x17
        /*004a*/ 	.short	(.L_414 - .L_413)
.L_413:
        /*004c*/ 	.word	0x00000000
        /*0050*/ 	.short	0x0000
        /*0052*/ 	.short	0x0000
        /*0054*/ 	.byte	0x00, 0xf5, 0x21, 0x00


	//----- nvinfo : EIATTR_SPARSE_MMA_MASK
	.align		4
.L_414:
        /*0058*/ 	.byte	0x03, 0x50
        /*005a*/ 	.short	0x0000


	//----- nvinfo : EIATTR_MAXREG_COUNT
	.align		4
        /*005c*/ 	.byte	0x03, 0x1b
        /*005e*/ 	.short	0x00ff


	//----- nvinfo : EIATTR_NUM_BARRIERS
	.align		4
        /*0060*/ 	.byte	0x02, 0x4c
        /*0062*/ 	.byte	0x01
	.zero		1


	//----- nvinfo : EIATTR_MERCURY_ISA_VERSION
	.align		4
        /*0064*/ 	.byte	0x03, 0x5f
        /*0066*/ 	.short	0x0101


	//----- nvinfo : EIATTR_COOP_GROUP_MASK_REGIDS
	.align		4
        /*0068*/ 	.byte	0x04, 0x29
        /*006a*/ 	.short	(.L_416 - .L_415)


	//   ....[0]....
.L_415:
        /*006c*/ 	.word	0xffffffff


	//   ....[1]....
        /*0070*/ 	.word	0xffffffff


	//   ....[2]....
        /*0074*/ 	.word	0xffffffff


	//   ....[3]....
        /*0078*/ 	.word	0xffffffff


	//   ....[4]....
        /*007c*/ 	.word	0xffffffff


	//   ....[5]....
        /*0080*/ 	.word	0xffffffff


	//   ....[6]....
        /*0084*/ 	.word	0xffffffff


	//   ....[7]....
        /*0088*/ 	.word	0xffffffff


	//----- nvinfo : EIATTR_COOP_GROUP_INSTR_OFFSETS
	.align		4
.L_416:
        /*008c*/ 	.byte	0x04, 0x28
        /*008e*/ 	.short	(.L_418 - .L_417)


	//   ....[0]....
.L_417:
        /*0090*/ 	.word	0x00000290


	//   ....[1]....
        /*0094*/ 	.word	0x00000450


	//   ....[2]....
        /*0098*/ 	.word	0x00000740


	//   ....[3]....
        /*009c*/ 	.word	0x00000940


	//   ....[4]....
        /*00a0*/ 	.word	0x00000da0


	//   ....[5]....
        /*00a4*/ 	.word	0x00001170


	//   ....[6]....
        /*00a8*/ 	.word	0x000016a0


	//   ....[7]....
        /*00ac*/ 	.word	0x00001ab0


	//----- nvinfo : EIATTR_VRC_CTA_INIT_COUNT
	.align		4
.L_418:
        /*00b0*/ 	.byte	0x02, 0x4a
	.zero		1
	.zero		1


	//----- nvinfo : EIATTR_EXIT_INSTR_OFFSETS
	.align		4
        /*00b4*/ 	.byte	0x04, 0x1c
        /*00b6*/ 	.short	(.L_420 - .L_419)


	//   ....[0]....
.L_419:
        /*00b8*/ 	.word	0x00000550


	//   ....[1]....
        /*00bc*/ 	.word	0x00000a30


	//   ....[2]....
        /*00c0*/ 	.word	0x00001310


	//   ....[3]....
        /*00c4*/ 	.word	0x00001330


	//   ....[4]....
        /*00c8*/ 	.word	0x00001c60


	//   ....[5]....
        /*00cc*/ 	.word	0x00001c80


	//----- nvinfo : EIATTR_CRS_STACK_SIZE
	.align		4
.L_420:
        /*00d0*/ 	.byte	0x04, 0x1e
        /*00d2*/ 	.short	(.L_422 - .L_421)
.L_421:
        /*00d4*/ 	.word	0x00000000


	//----- nvinfo : EIATTR_CBANK_PARAM_SIZE
	.align		4
.L_422:
        /*00d8*/ 	.byte	0x03, 0x19
        /*00da*/ 	.short	0x0020


	//----- nvinfo : EIATTR_PARAM_CBANK
	.align		4
        /*00dc*/ 	.byte	0x04, 0x0a
        /*00de*/ 	.short	(.L_424 - .L_423)
	.align		4
.L_423:
        /*00e0*/ 	.word	index@(.nv.constant0._ZN3cub18CUB_300001_SM_10006detail19adjacent_difference40DeviceAdjacentDifferenceDifferenceKernelINS2_10policy_hubIPiLb0EE9Policy500ES5_S5_N4cuda3std3__45minusIiEEiiLb0ELb1EEEvT0_PT4_T1_T2_T3_)
        /*00e4*/ 	.short	0x0380
        /*00e6*/ 	.short	0x0020


	//----- nvinfo : EIATTR_SW_WAR
	.align		4
.L_424:
        /*00e8*/ 	.byte	0x04, 0x36
        /*00ea*/ 	.short	(.L_426 - .L_425)
.L_425:
        /*00ec*/ 	.word	0x00000008
.L_426:


//--------------------- .nv.info._ZN3cub18CUB_300001_SM_10006detail11EmptyKernelIvEEvv --------------------------
	.section	.nv.info._ZN3cub18CUB_300001_SM_10006detail11EmptyKernelIvEEvv,"",@"SHT_CUDA_INFO"
	.sectionflags	@""
	.align	4


	//----- nvinfo : EIATTR_CUDA_API_VERSION
	.align		4
        /*0000*/ 	.byte	0x04, 0x37
        /*0002*/ 	.short	(.L_428 - .L_427)
.L_427:
        /*0004*/ 	.word	0x00000082


	//----- nvinfo : EIATTR_SPARSE_MMA_MASK
	.align		4
.L_428:
        /*0008*/ 	.byte	0x03, 0x50
        /*000a*/ 	.short	0x0000


	//----- nvinfo : EIATTR_MAXREG_COUNT
	.align		4
        /*000c*/ 	.byte	0x03, 0x1b
        /*000e*/ 	.short	0x00ff


	//----- nvinfo : EIATTR_MERCURY_ISA_VERSION
	.align		4
        /*0010*/ 	.byte	0x03, 0x5f
        /*0012*/ 	.short	0x0101


	//----- nvinfo : EIATTR_VRC_CTA_INIT_COUNT
	.align		4
        /*0014*/ 	.byte	0x02, 0x4a
	.zero		1
	.zero		1


	//----- nvinfo : EIATTR_EXIT_INSTR_OFFSETS
	.align		4
        /*0018*/ 	.byte	0x04, 0x1c
        /*001a*/ 	.short	(.L_430 - .L_429)


	//   ....[0]....
.L_429:
        /*001c*/ 	.word	0x00000010


	//----- nvinfo : EIATTR_SW_WAR
	.align		4
.L_430:
        /*0020*/ 	.byte	0x04, 0x36
        /*0022*/ 	.short	(.L_432 - .L_431)
.L_431:
        /*0024*/ 	.word	0x00000008
.L_432:


//--------------------- .nv.callgraph             --------------------------
	.section	.nv.callgraph,"",@"SHT_CUDA_CALLGRAPH"
	.align	4
	.sectionentsize	8
	.align		4
        /*0000*/ 	.word	0x00000000
	.align		4
        /*0004*/ 	.word	0xffffffff
	.align		4
        /*0008*/ 	.word	0x00000000
	.align		4
        /*000c*/ 	.word	0xfffffffe
	.align		4
        /*0010*/ 	.word	0x00000000
	.align		4
        /*0014*/ 	.word	0xfffffffd
	.align		4
        /*0018*/ 	.word	0x00000000
	.align		4
        /*001c*/ 	.word	0xfffffffc


//--------------------- .nv.constant4             --------------------------
	.section	.nv.constant4,"a",@progbits
	.align	8
	.align		8
.nv.constant4:
        /*0000*/ 	.dword	_ZN34_INTERNAL_ab8e5210_4_k_cu_778be0634cuda3std3__45__cpo5beginE
	.align		8
        /*0008*/ 	.dword	_ZN34_INTERNAL_ab8e5210_4_k_cu_778be0634cuda3std3__45__cpo3endE
	.align		8
        /*0010*/ 	.dword	_ZN34_INTERNAL_ab8e5210_4_k_cu_778be0634cuda3std3__45__cpo6cbeginE
	.align		8
        /*0018*/ 	.dword	_ZN34_INTERNAL_ab8e5210_4_k_cu_778be0634cuda3std3__45__cpo4cendE
	.align		8
        /*0020*/ 	.dword	_ZN34_INTERNAL_ab8e5210_4_k_cu_778be0634cuda3std3__45__cpo6rbeginE
	.align		8
        /*0028*/ 	.dword	_ZN34_INTERNAL_ab8e5210_4_k_cu_778be0634cuda3std3__45__cpo4rendE
	.align		8
        /*0030*/ 	.dword	_ZN34_INTERNAL_ab8e5210_4_k_cu_778be0634cuda3std3__45__cpo7crbeginE
	.align		8
        /*0038*/ 	.dword	_ZN34_INTERNAL_ab8e5210_4_k_cu_778be0634cuda3std3__45__cpo5crendE
	.align		8
        /*0040*/ 	.dword	_ZN34_INTERNAL_ab8e5210_4_k_cu_778be0634cuda3std3__436_GLOBAL__N__ab8e5210_4_k_cu_778be0636ignoreE
	.align		8
        /*0048*/ 	.dword	_ZN34_INTERNAL_ab8e5210_4_k_cu_778be0634cuda3std3__419piecewise_constructE
	.align		8
        /*0050*/ 	.dword	_ZN34_INTERNAL_ab8e5210_4_k_cu_778be0634cuda3std3__48in_placeE
	.align		8
        /*0058*/ 	.dword	_ZN34_INTERNAL_ab8e5210_4_k_cu_778be0634cuda3std3__420unreachable_sentinelE
	.align		8
        /*0060*/ 	.dword	_ZN34_INTERNAL_ab8e5210_4_k_cu_778be0634cuda3std3__47nulloptE
	.align		8
        /*0068*/ 	.dword	_ZN34_INTERNAL_ab8e5210_4_k_cu_778be0634cuda3std3__48unexpectE
	.align		8
        /*0070*/ 	.dword	_ZN34_INTERNAL_ab8e5210_4_k_cu_778be0634cuda3std6ranges3__45__cpo4swapE
	.align		8
        /*0078*/ 	.dword	_ZN34_INTERNAL_ab8e5210_4_k_cu_778be0634cuda3std6ranges3__45__cpo9iter_moveE
	.align		8
        /*0080*/ 	.dword	_ZN34_INTERNAL_ab8e5210_4_k_cu_778be0634cuda3std6ranges3__45__cpo5beginE
	.align		8
        /*0088*/ 	.dword	_ZN34_INTERNAL_ab8e5210_4_k_cu_778be0634cuda3std6ranges3__45__cpo3endE
	.align		8
        /*0090*/ 	.dword	_ZN34_INTERNAL_ab8e5210_4_k_cu_778be0634cuda3std6ranges3__45__cpo6cbeginE
	.align		8
        /*0098*/ 	.dword	_ZN34_INTERNAL_ab8e5210_4_k_cu_778be0634cuda3std6ranges3__45__cpo4cendE
	.align		8
        /*00a0*/ 	.dword	_ZN34_INTERNAL_ab8e5210_4_k_cu_778be0634cuda3std6ranges3__45__cpo7advanceE
	.align		8
        /*00a8*/ 	.dword	_ZN34_INTERNAL_ab8e5210_4_k_cu_778be0634cuda3std6ranges3__45__cpo9iter_swapE
	.align		8
        /*00b0*/ 	.dword	_ZN34_INTERNAL_ab8e5210_4_k_cu_778be0634cuda3std6ranges3__45__cpo4nextE
	.align		8
        /*00b8*/ 	.dword	_ZN34_INTERNAL_ab8e5210_4_k_cu_778be0634cuda3std6ranges3__45__cpo4prevE
	.align		8
        /*00c0*/ 	.dword	_ZN34_INTERNAL_ab8e5210_4_k_cu_778be0634cuda3std6ranges3__45__cpo4dataE
	.align		8
        /*00c8*/ 	.dword	_ZN34_INTERNAL_ab8e5210_4_k_cu_778be0634cuda3std6ranges3__45__cpo5cdataE
	.align		8
        /*00d0*/ 	.dword	_ZN34_INTERNAL_ab8e5210_4_k_cu_778be0634cuda3std6ranges3__45__cpo4sizeE
	.align		8
        /*00d8*/ 	.dword	_ZN34_INTERNAL_ab8e5210_4_k_cu_778be0634cuda3std6ranges3__45__cpo5ssizeE
	.align		8
        /*00e0*/ 	.dword	_ZN34_INTERNAL_ab8e5210_4_k_cu_778be0634cuda3std6ranges3__45__cpo8distanceE
	.align		8
        /*00e8*/ 	.dword	_ZN34_INTERNAL_ab8e5210_4_k_cu_778be0636thrust24THRUST_300001_SM_1000_NS8cuda_cub3parE
	.align		8
        /*00f0*/ 	.dword	_ZN34_INTERNAL_ab8e5210_4_k_cu_778be0636thrust24THRUST_300001_SM_1000_NS8cuda_cub10par_nosyncE
	.align		8
        /*00f8*/ 	.dword	_ZN34_INTERNAL_ab8e5210_4_k_cu_778be0636thrust24THRUST_300001_SM_1000_NS6system6detail10sequential3seqE
	.align		8
        /*0100*/ 	.dword	_ZN34_INTERNAL_ab8e5210_4_k_cu_778be0636thrust24THRUST_300001_SM_1000_NS6system3cpp3parE
	.align		8
        /*0108*/ 	.dword	_ZN34_INTERNAL_ab8e5210_4_k_cu_778be0636thrust24THRUST_300001_SM_1000_NS12placeholders2_1E
	.align		8
        /*0110*/ 	.dword	_ZN34_INTERNAL_ab8e5210_4_k_cu_778be0636thrust24THRUST_300001_SM_1000_NS12placeholders2_2E
	.align		8
        /*0118*/ 	.dword	_ZN34_INTERNAL_ab8e5210_4_k_cu_778be0636thrust24THRUST_300001_SM_1000_NS12placeholders2_3E
	.align		8
        /*0120*/ 	.dword	_ZN34_INTERNAL_ab8e5210_4_k_cu_778be0636thrust24THRUST_300001_SM_1000_NS12placeholders2_4E
	.align		8
        /*0128*/ 	.dword	_ZN34_INTERNAL_ab8e5210_4_k_cu_778be0636thrust24THRUST_300001_SM_1000_NS12placeholders2_5E
	.align		8
        /*0130*/ 	.dword	_ZN34_INTERNAL_ab8e5210_4_k_cu_778be0636thrust24THRUST_300001_SM_1000_NS12placeholders2_6E
	.align		8
        /*0138*/ 	.dword	_ZN34_INTERNAL_ab8e5210_4_k_cu_778be0636thrust24THRUST_300001_SM_1000_NS12placeholders2_7E
	.align		8
        /*0140*/ 	.dword	_ZN34_INTERNAL_ab8e5210_4_k_cu_778be0636thrust24THRUST_300001_SM_1000_NS12placeholders2_8E
	.align		8
        /*0148*/ 	.dword	_ZN34_INTERNAL_ab8e5210_4_k_cu_778be0636thrust24THRUST_300001_SM_1000_NS12placeholders2_9E
	.align		8
        /*0150*/ 	.dword	_ZN34_INTERNAL_ab8e5210_4_k_cu_778be0636thrust24THRUST_300001_SM_1000_NS12placeholders3_10E
	.align		8
        /*0158*/ 	.dword	_ZN34_INTERNAL_ab8e5210_4_k_cu_778be0636thrust24THRUST_300001_SM_1000_NS3seqE
	.align		8
        /*0160*/ 	.dword	_ZN34_INTERNAL_ab8e5210_4_k_cu_778be0636thrust24THRUST_300001_SM_1000_NS6deviceE


//--------------------- .text._ZN3cub18CUB_300001_SM_10006detail10radix_sort29DeviceRadixSortOnesweepKernelINS1_5radix10policy_hubIiNS0_8NullTypeEyE10Policy1000ELNS0_9SortOrderE0EiS6_yiiNS1_21identity_decomposer_tEEEvPT5_SC_PT3_PKSD_PT1_PKSH_PT2_PKSL_T4_iiT6_ --------------------------
	.section	.text._ZN3cub18CUB_300001_SM_10006detail10radix_sort29DeviceRadixSortOnesweepKernelINS1_5radix10policy_hubIiNS0_8NullTypeEyE10Policy1000ELNS0_9SortOrderE0EiS6_yiiNS1_21identity_decomposer_tEEEvPT5_SC_PT3_PKSD_PT1_PKSH_PT2_PKSL_T4_iiT6_,"ax",@progbits
	.align	128
        .global         _ZN3cub18CUB_300001_SM_10006detail10radix_sort29DeviceRadixSortOnesweepKernelINS1_5radix10policy_hubIiNS0_8NullTypeEyE10Policy1000ELNS0_9SortOrderE0EiS6_yiiNS1_21identity_decomposer_tEEEvPT5_SC_PT3_PKSD_PT1_PKSH_PT2_PKSL_T4_iiT6_
        .type           _ZN3cub18CUB_300001_SM_10006detail10radix_sort29DeviceRadixSortOnesweepKernelINS1_5radix10policy_hubIiNS0_8NullTypeEyE10Policy1000ELNS0_9SortOrderE0EiS6_yiiNS1_21identity_decomposer_tEEEvPT5_SC_PT3_PKSD_PT1_PKSH_PT2_PKSL_T4_iiT6_,@function
        .size           _ZN3cub18CUB_300001_SM_10006detail10radix_sort29DeviceRadixSortOnesweepKernelINS1_5radix10policy_hubIiNS0_8NullTypeEyE10Policy1000ELNS0_9SortOrderE0EiS6_yiiNS1_21identity_decomposer_tEEEvPT5_SC_PT3_PKSD_PT1_PKSH_PT2_PKSL_T4_iiT6_,(.L_x_309 - _ZN3cub18CUB_300001_SM_10006detail10radix_sort29DeviceRadixSortOnesweepKernelINS1_5radix10policy_hubIiNS0_8NullTypeEyE10Policy1000ELNS0_9SortOrderE0EiS6_yiiNS1_21identity_decomposer_tEEEvPT5_SC_PT3_PKSD_PT1_PKSH_PT2_PKSL_T4_iiT6_)
        .other          _ZN3cub18CUB_300001_SM_10006detail10radix_sort29DeviceRadixSortOnesweepKernelINS1_5radix10policy_hubIiNS0_8NullTypeEyE10Policy1000ELNS0_9SortOrderE0EiS6_yiiNS1_21identity_decomposer_tEEEvPT5_SC_PT3_PKSD_PT1_PKSH_PT2_PKSL_T4_iiT6_,@"STO_CUDA_ENTRY STV_DEFAULT"
_ZN3cub18CUB_300001_SM_10006detail10radix_sort29DeviceRadixSortOnesweepKernelINS1_5radix10policy_hubIiNS0_8NullTypeEyE10Policy1000ELNS0_9SortOrderE0EiS6_yiiNS1_21identity_decomposer_tEEEvPT5_SC_PT3_PKSD_PT1_PKSH_PT2_PKSL_T4_iiT6_:
.text._ZN3cub18CUB_300001_SM_10006detail10radix_sort29DeviceRadixSortOnesweepKernelINS1_5radix10policy_hubIiNS0_8NullTypeEyE10Policy1000ELNS0_9SortOrderE0EiS6_yiiNS1_21identity_decomposer_tEEEvPT5_SC_PT3_PKSD_PT1_PKSH_PT2_PKSL_T4_iiT6_:
[----:B------:R-:W-:Y:S01]  /*0000*/  LDC R1, c[0x0][0x37c] ;  /* 0x0000df00ff017b82 */ /* 0x000fe20000000800 */
[----:B------:R-:W0:Y:S01]  /*0010*/  S2R R3, SR_TID.X ;  /* 0x0000000000037919 */ /* 0x000e220000002100 */
[----:B------:R-:W1:Y:S01]  /*0020*/  LDCU.64 UR8, c[0x0][0x358] ;  /* 0x00006b00ff0877ac */ /* 0x000e620008000a00 */
[----:B------:R-:W-:Y:S01]  /*0030*/  BSSY.RECONVERGENT B0, `(.L_x_0) ;  /* 0x000000a000007945 */ /* 0x000fe20003800200 */
[----:B0-----:R-:W-:-:S13]  /*0040*/  ISETP.NE.AND P0, PT, R3, RZ, PT ;  /* 0x000000ff0300720c */ /* 0x001fda0003f05270 */
[----:B-1----:R-:W-:Y:S05]  /*0050*/  @P0 BRA `(.L_x_1) ;  /* 0x00000000001c0947 */ /* 0x002fea0003800000 */
[----:B------:R-:W0:Y:S01]  /*0060*/  LDC.64 R4, c[0x0][0x388] ;  /* 0x0000e200ff047b82 */ /* 0x000e220000000a00 */
[----:B------:R-:W-:-:S05]  /*0070*/  IMAD.MOV.U32 R7, RZ, RZ, 0x1 ;  /* 0x00000001ff077424 */ /* 0x000fca00078e00ff */
[----:B0-----:R-:W2:Y:S02]  /*0080*/  ATOMG.E.ADD.STRONG.GPU PT, R4, desc[UR8][R4.64], R7 ;  /* 0x80000007040479a8 */ /* 0x001ea400081ef108 */
[----:B------:R-:W0:Y:S01]  /*0090*/  S2UR UR5, SR_CgaCtaId ;  /* 0x00000000000579c3 */ /* 0x000e220000008800 */
[----:B------:R-:W-:Y:S02]  /*00a0*/  UMOV UR4, 0x400 ;  /* 0x0000040000047882 */ /* 0x000fe40000000000 */
[----:B0-----:R-:W-:-:S09]  /*00b0*/  ULEA UR4, UR5, UR4, 0x18 ;  /* 0x0000000405047291 */ /* 0x001fd2000f8ec0ff */
[----:B--2---:R0:W-:Y:S03]  /*00c0*/  STS [UR4+0x7200], R4 ;  /* 0x00720004ff007988 */ /* 0x0041e60008000804 */
.L_x_1:
[----:B------:R-:W-:Y:S05]  /*00d0*/  BSYNC.RECONVERGENT B0 ;  /* 0x0000000000007941 */ /* 0x000fea0003800200 */
.L_x_0:
[----:B------:R-:W1:Y:S08]  /*00e0*/  S2UR UR5, SR_CgaCtaId ;  /* 0x00000000000579c3 */ /* 0x000e700000008800 */
[----:B------:R-:W-:Y:S06]  /*00f0*/  BAR.SYNC.DEFER_BLOCKING 0x0 ;  /* 0x0000000000007b1d */ /* 0x000fec0000010000 */
[----:B------:R-:W-:Y:S01]  /*0100*/  UMOV UR4, 0x400 ;  /* 0x0000040000047882 */ /* 0x000fe20000000000 */
[----:B------:R-:W2:Y:S01]  /*0110*/  S2R R46, SR_LANEID ;  /* 0x00000000002e7919 */ /* 0x000ea20000000000 */
[----:B-1----:R-:W-:Y:S01]  /*0120*/  ULEA UR4, UR5, UR4, 0x18 ;  /* 0x0000000405047291 */ /* 0x002fe2000f8ec0ff */
[----:B------:R-:W1:Y:S08]  /*0130*/  LDCU UR5, c[0x0][0x3c0] ;  /* 0x00007800ff0577ac */ /* 0x000e700008000800 */
[----:B------:R-:W3:Y:S02]  /*0140*/  LDS R0, [UR4+0x7200] ;  /* 0x00720004ff007984 */ /* 0x000ee40008000800 */
[----:B---3--:R-:W-:-:S13]  /*0150*/  R2UR UR7, R0 ;  /* 0x00000000000772ca */ /* 0x008fda00000e0000 */
[----:B------:R-:W-:-:S04]  /*0160*/  UIMAD UR6, UR7, 0x1c80, URZ ;  /* 0x00001c80070678a4 */ /* 0x000fc8000f8e02ff */
[----:B------:R-:W-:Y:S02]  /*0170*/  UIADD3 UR10, UPT, UPT, UR6, 0x1c80, URZ ;  /* 0x00001c80060a7890 */ /* 0x000fe4000fffe0ff */
[----:B------:R-:W-:Y:S02]  /*0180*/  USHF.R.S32.HI UR11, URZ, 0x1f, UR6 ;  /* 0x0000001fff0b7899 */ /* 0x000fe40008011406 */
[----:B-1----:R-:W-:-:S09]  /*0190*/  UISETP.GT.AND UP0, UPT, UR10, UR5, UPT ;  /* 0x000000050a00728c */ /* 0x002fd2000bf04270 */
[----:B--2---:R-:W-:Y:S05]  /*01a0*/  BRA.U UP0, `(.L_x_2) ;  /* 0x0000000100707547 */ /* 0x004fea000b800000 */
[----:B------:R-:W0:Y:S01]  /*01b0*/  LDCU.64 UR12, c[0x0][0x3a8] ;  /* 0x00007500ff0c77ac */ /* 0x000e220008000a00 */
[C---:B------:R-:W-:Y:S02]  /*01c0*/  LOP3.LUT R0, R3.reuse, 0x1f, RZ, 0xc0, !PT ;  /* 0x0000001f03007812 */ /* 0x040fe400078ec0ff */
[----:B------:R-:W-:-:S05]  /*01d0*/  LOP3.LUT R5, R3, 0x3e0, RZ, 0xc0, !PT ;  /* 0x000003e003057812 */ /* 0x000fca00078ec0ff */
[----:B------:R-:W-:-:S05]  /*01e0*/  IMAD R0, R5, 0x13, R0 ;  /* 0x0000001305007824 */ /* 0x000fca00078e0200 */
[----:B------:R-:W-:-:S05]  /*01f0*/  IADD3 R0, P0, PT, R0, UR6, RZ ;  /* 0x0000000600007c10 */ /* 0x000fca000ff1e0ff */
[----:B------:R-:W-:Y:S01]  /*0200*/  IMAD.X R5, RZ, RZ, UR11, P0 ;  /* 0x0000000bff057e24 */ /* 0x000fe200080e06ff */
[----:B0-----:R-:W-:-:S04]  /*0210*/  LEA R4, P0, R0, UR12, 0x2 ;  /* 0x0000000c00047c11 */ /* 0x001fc8000f8010ff */
[----:B------:R-:W-:-:S05]  /*0220*/  LEA.HI.X R5, R0, UR13, R5, 0x2, P0 ;  /* 0x0000000d00057c11 */ /* 0x000fca00080f1405 */
[----:B------:R0:W5:Y:S04]  /*0230*/  LDG.E R44, desc[UR8][R4.64] ;  /* 0x00000008042c7981 */ /* 0x000168000c1e1900 */
        /* <DEDUP_REMOVED lines=17> */
[----:B------:R0:W5:Y:S01]  /*0350*/  LDG.E R24, desc[UR8][R4.64+0x900] ;  /* 0x0009000804187981 */ /* 0x000162000c1e1900 */
[----:B------:R-:W-:Y:S05]  /*0360*/  BRA `(.L_x_3) ;  /* 0x0000000400507947 */ /* 0x000fea0003800000 */
.L_x_2:
[C---:B------:R-:W-:Y:S01]  /*0370*/  LOP3.LUT R0, R3.reuse, 0x1f, RZ, 0xc0, !PT ;  /* 0x0000001f03007812 */ /* 0x040fe200078ec0ff */
[----:B------:R-:W1:Y:S01]  /*0380*/  LDCU.64 UR12, c[0x0][0x3a8] ;  /* 0x00007500ff0c77ac */ /* 0x000e620008000a00 */
[----:B------:R-:W-:Y:S01]  /*0390*/  LOP3.LUT R5, R3, 0x3e0, RZ, 0xc0, !PT ;  /* 0x000003e003057812 */ /* 0x000fe200078ec0ff */
[----:B------:R-:W-:Y:S01]  /*03a0*/  IMAD.MOV.U32 R44, RZ, RZ, 0x7fffffff ;  /* 0x7fffffffff2c7424 */ /* 0x000fe200078e00ff */
[----:B------:R-:W-:Y:S01]  /*03b0*/  UIADD3 UR5, UPT, UPT, -UR6, UR5, URZ ;  /* 0x0000000506057290 */ /* 0x000fe2000fffe1ff */
[----:B------:R-:W-:Y:S02]  /*03c0*/  IMAD.MOV.U32 R42, RZ, RZ, 0x7fffffff ;  /* 0x7fffffffff2a7424 */ /* 0x000fe400078e00ff */
[----:B------:R-:W-:Y:S02]  /*03d0*/  IMAD R7, R5, 0x13, R0 ;  /* 0x0000001305077824 */ /* 0x000fe400078e0200 */
[----:B------:R-:W-:Y:S02]  /*03e0*/  IMAD.MOV.U32 R43, RZ, RZ, 0x7fffffff ;  /* 0x7fffffffff2b7424 */ /* 0x000fe400078e00ff */
[C---:B------:R-:W-:Y:S01]  /*03f0*/  VIADD R0, R7.reuse, 0x20 ;  /* 0x0000002007007836 */ /* 0x040fe20000000000 */
[C---:B------:R-:W-:Y:S01]  /*0400*/  ISETP.GE.AND P1, PT, R7.reuse, UR5, PT ;  /* 0x0000000507007c0c */ /* 0x040fe2000bf26270 */
[----:B------:R-:W-:-:S02]  /*0410*/  VIADD R5, R7, 0x60 ;  /* 0x0000006007057836 */ /* 0x000fc40000000000 */
[C---:B0-----:R-:W-:Y:S01]  /*0420*/  VIADD R4, R7.reuse, 0x40 ;  /* 0x0000004007047836 */ /* 0x041fe20000000000 */
[----:B------:R-:W-:Y:S01]  /*0430*/  ISETP.GE.AND P2, PT, R0, UR5, PT ;  /* 0x0000000500007c0c */ /* 0x000fe2000bf46270 */
[C---:B------:R-:W-:Y:S01]  /*0440*/  VIADD R8, R7.reuse, 0xa0 ;  /* 0x000000a007087836 */ /* 0x040fe20000000000 */
[C---:B------:R-:W-:Y:S01]  /*0450*/  IADD3 R0, P0, PT, R7.reuse, UR6, RZ ;  /* 0x0000000607007c10 */ /* 0x040fe2000ff1e0ff */
[----:B------:R-:W-:Y:S01]  /*0460*/  VIADD R6, R7, 0x80 ;  /* 0x0000008007067836 */ /* 0x000fe20000000000 */
[----:B------:R-:W-:Y:S01]  /*0470*/  ISETP.GE.AND P4, PT, R5, UR5, PT ;  /* 0x0000000505007c0c */ /* 0x000fe2000bf86270 */
[----:B------:R-:W-:Y:S01]  /*0480*/  VIADD R9, R7, 0xc0 ;  /* 0x000000c007097836 */ /* 0x000fe20000000000 */
[----:B------:R-:W-:Y:S01]  /*0490*/  ISETP.GE.AND P3, PT, R4, UR5, PT ;  /* 0x0000000504007c0c */ /* 0x000fe2000bf66270 */
[----:B------:R-:W-:Y:S01]  /*04a0*/  IMAD.X R5, RZ, RZ, UR11, P0 ;  /* 0x0000000bff057e24 */ /* 0x000fe200080e06ff */
[----:B-1----:R-:W-:Y:S02]  /*04b0*/  LEA R4, P0, R0, UR12, 0x2 ;  /* 0x0000000c00047c11 */ /* 0x002fe4000f8010ff */
[----:B------:R-:W-:-:S02]  /*04c0*/  ISETP.GE.AND P6, PT, R8, UR5, PT ;  /* 0x0000000508007c0c */ /* 0x000fc4000bfc6270 */
[----:B------:R-:W-:Y:S01]  /*04d0*/  LEA.HI.X R5, R0, UR13, R5, 0x2, P0 ;  /* 0x0000000d00057c11 */ /* 0x000fe200080f1405 */
[----:B------:R-:W-:Y:S01]  /*04e0*/  VIADD R0, R7, 0xe0 ;  /* 0x000000e007007836 */ /* 0x000fe20000000000 */
[----:B------:R-:W-:Y:S01]  /*04f0*/  ISETP.GE.AND P5, PT, R6, UR5, PT ;  /* 0x0000000506007c0c */ /* 0x000fe2000bfa6270 */
[----:B------:R-:W-:Y:S01]  /*0500*/  IMAD.MOV.U32 R8, RZ, RZ, 0x7fffffff ;  /* 0x7fffffffff087424 */ /* 0x000fe200078e00ff */
[----:B------:R-:W-:Y:S01]  /*0510*/  ISETP.GE.AND P0, PT, R9, UR5, PT ;  /* 0x0000000509007c0c */ /* 0x000fe2000bf06270 */
[----:B------:R1:W5:Y:S01]  /*0520*/  @!P1 LDG.E R44, desc[UR8][R4.64] ;  /* 0x00000008042c9981 */ /* 0x000362000c1e1900 */
[----:B------:R-:W-:Y:S01]  /*0530*/  ISETP.GE.AND P1, PT, R0, UR5, PT ;  /* 0x0000000500007c0c */ /* 0x000fe2000bf26270 */
[C---:B------:R-:W-:Y:S02]  /*0540*/  VIADD R0, R7.reuse, 0x120 ;  /* 0x0000012007007836 */ /* 0x040fe40000000000 */
[----:B------:R1:W5:Y:S01]  /*0550*/  @!P3 LDG.E R42, desc[UR8][R4.64+0x100] ;  /* 0x00010008042ab981 */ /* 0x000362000c1e1900 */
[----:B------:R-:W-:-:S02]  /*0560*/  VIADD R6, R7, 0x100 ;  /* 0x0000010007067836 */ /* 0x000fc40000000000 */
[----:B------:R-:W-:Y:S01]  /*0570*/  ISETP.GE.AND P3, PT, R0, UR5, PT ;  /* 0x0000000500007c0c */ /* 0x000fe2000bf66270 */
[----:B------:R-:W-:Y:S01]  /*0580*/  VIADD R0, R7, 0x140 ;  /* 0x0000014007007836 */ /* 0x000fe20000000000 */
[----:B------:R1:W5:Y:S01]  /*0590*/  @!P4 LDG.E R8, desc[UR8][R4.64+0x180] ;  /* 0x000180080408c981 */ /* 0x000362000c1e1900 */
[----:B------:R-:W-:-:S03]  /*05a0*/  IMAD.MOV.U32 R10, RZ, RZ, 0x7fffffff ;  /* 0x7fffffffff0a7424 */ /* 0x000fc600078e00ff */
[----:B------:R-:W-:Y:S01]  /*05b0*/  ISETP.GE.AND P4, PT, R0, UR5, PT ;  /* 0x0000000500007c0c */ /* 0x000fe2000bf86270 */
[C---:B------:R-:W-:Y:S01]  /*05c0*/  VIADD R0, R7.reuse, 0x180 ;  /* 0x0000018007007836 */ /* 0x040fe20000000000 */
[----:B------:R1:W5:Y:S01]  /*05d0*/  @!P2 LDG.E R43, desc[UR8][R4.64+0x80] ;  /* 0x00008008042ba981 */ /* 0x000362000c1e1900 */
[----:B------:R-:W-:Y:S01]  /*05e0*/  ISETP.GE.AND P2, PT, R6, UR5, PT ;  /* 0x0000000506007c0c */ /* 0x000fe2000bf46270 */
[----:B------:R-:W-:Y:S02]  /*05f0*/  IMAD.MOV.U32 R12, RZ, RZ, 0x7fffffff ;  /* 0x7fffffffff0c7424 */ /* 0x000fe400078e00ff */
[----:B------:R1:W5:Y:S01]  /*0600*/  @!P6 LDG.E R10, desc[UR8][R4.64+0x280] ;  /* 0x00028008040ae981 */ /* 0x000362000c1e1900 */
[----:B------:R-:W-:Y:S01]  /*0610*/  ISETP.GE.AND P6, PT, R0, UR5, PT ;  /* 0x0000000500007c0c */ /* 0x000fe2000bfc6270 */
[C---:B------:R-:W-:Y:S02]  /*0620*/  VIADD R0, R7.reuse, 0x1a0 ;  /* 0x000001a007007836 */ /* 0x040fe40000000000 */
[----:B------:R-:W-:Y:S01]  /*0630*/  IMAD.MOV.U32 R9, RZ, RZ, 0x7fffffff ;  /* 0x7fffffffff097424 */ /* 0x000fe200078e00ff */
[----:B------:R1:W5:Y:S01]  /*0640*/  @!P0 LDG.E R12, desc[UR8][R4.64+0x300] ;  /* 0x00030008040c8981 */ /* 0x000362000c1e1900 */
[----:B------:R-:W-:Y:S01]  /*0650*/  VIADD R6, R7, 0x160 ;  /* 0x0000016007067836 */ /* 0x000fe20000000000 */
[----:B------:R-:W-:Y:S01]  /*0660*/  ISETP.GE.AND P0, PT, R0, UR5, PT ;  /* 0x0000000500007c0c */ /* 0x000fe2000bf06270 */
[----:B------:R-:W-:-:S02]  /*0670*/  IMAD.MOV.U32 R14, RZ, RZ, 0x7fffffff ;  /* 0x7fffffffff0e7424 */ /* 0x000fc400078e00ff */
[C---:B------:R-:W-:Y:S01]  /*0680*/  VIADD R0, R7.reuse, 0x1e0 ;  /* 0x000001e007007836 */ /* 0x040fe20000000000 */
[----:B------:R1:W5:Y:S01]  /*0690*/  @!P5 LDG.E R9, desc[UR8][R4.64+0x200] ;  /* 0x000200080409d981 */ /* 0x000362000c1e1900 */
[----:B------:R-:W-:Y:S01]  /*06a0*/  ISETP.GE.AND P5, PT, R6, UR5, PT ;  /* 0x0000000506007c0c */ /* 0x000fe2000bfa6270 */
[----:B------:R-:W-:Y:S02]  /*06b0*/  IMAD.MOV.U32 R13, RZ, RZ, 0x7fffffff ;  /* 0x7fffffffff0d7424 */ /* 0x000fe400078e00ff */
[----:B------:R1:W5:Y:S01]  /*06c0*/  @!P2 LDG.E R14, desc[UR8][R4.64+0x400] ;  /* 0x00040008040ea981 */ /* 0x000362000c1e1900 */
[----:B------:R-:W-:Y:S01]  /*06d0*/  IMAD.MOV.U32 R15, RZ, RZ, 0x7fffffff ;  /* 0x7fffffffff0f7424 */ /* 0x000fe200078e00ff */
[----:B------:R-:W-:Y:S01]  /*06e0*/  ISETP.GE.AND P2, PT, R0, UR5, PT ;  /* 0x0000000500007c0c */ /* 0x000fe2000bf46270 */
[C---:B------:R-:W-:Y:S01]  /*06f0*/  VIADD R6, R7.reuse, 0x1c0 ;  /* 0x000001c007067836 */ /* 0x040fe20000000000 */
[----:B------:R1:W5:Y:S01]  /*0700*/  @!P1 LDG.E R13, desc[UR8][R4.64+0x380] ;  /* 0x00038008040d9981 */ /* 0x000362000c1e1900 */
[----:B------:R-:W-:-:S02]  /*0710*/  VIADD R0, R7, 0x200 ;  /* 0x0000020007007836 */ /* 0x000fc40000000000 */
[----:B------:R-:W-:Y:S01]  /*0720*/  IMAD.MOV.U32 R16, RZ, RZ, 0x7fffffff ;  /* 0x7fffffffff107424 */ /* 0x000fe200078e00ff */
[----:B------:R1:W5:Y:S01]  /*0730*/  @!P3 LDG.E R15, desc[UR8][R4.64+0x480] ;  /* 0x00048008040fb981 */ /* 0x000362000c1e1900 */
[----:B------:R-:W-:Y:S01]  /*0740*/  IMAD.MOV.U32 R17, RZ, RZ, 0x7fffffff ;  /* 0x7fffffffff117424 */ /* 0x000fe200078e00ff */
[----:B------:R-:W-:Y:S01]  /*0750*/  ISETP.GE.AND P1, PT, R6, UR5, PT ;  /* 0x0000000506007c0c */ /* 0x000fe2000bf26270 */
[C---:B------:R-:W-:Y:S01]  /*0760*/  VIADD R6, R7.reuse, 0x220 ;  /* 0x0000022007067836 */ /* 0x040fe20000000000 */
[----:B------:R-:W-:Y:S01]  /*0770*/  ISETP.GE.AND P3, PT, R0, UR5, PT ;  /* 0x0000000500007c0c */ /* 0x000fe2000bf66270 */
[----:B------:R-:W-:Y:S01]  /*0780*/  VIADD R0, R7, 0x240 ;  /* 0x0000024007007836 */ /* 0x000fe20000000000 */
[----:B------:R1:W5:Y:S02]  /*0790*/  @!P4 LDG.E R16, desc[UR8][R4.64+0x500] ;  /* 0x000500080410c981 */ /* 0x000364000c1e1900 */
[----:B------:R-:W-:Y:S02]  /*07a0*/  ISETP.GE.AND P4, PT, R6, UR5, PT ;  /* 0x0000000506007c0c */ /* 0x000fe4000bf86270 */
[----:B------:R1:W5:Y:S01]  /*07b0*/  @!P5 LDG.E R17, desc[UR8][R4.64+0x580] ;  /* 0x000580080411d981 */ /* 0x000362000c1e1900 */
[----:B------:R-:W-:Y:S01]  /*07c0*/  ISETP.GE.AND P5, PT, R0, UR5, PT ;  /* 0x0000000500007c0c */ /* 0x000fe2000bfa6270 */
[----:B------:R-:W-:-:S02]  /*07d0*/  IMAD.MOV.U32 R18, RZ, RZ, 0x7fffffff ;  /* 0x7fffffffff127424 */ /* 0x000fc400078e00ff */
[----:B------:R-:W-:Y:S02]  /*07e0*/  IMAD.MOV.U32 R19, RZ, RZ, 0x7fffffff ;  /* 0x7fffffffff137424 */ /* 0x000fe400078e00ff */
[----:B------:R-:W-:Y:S02]  /*07f0*/  IMAD.MOV.U32 R20, RZ, RZ, 0x7fffffff ;  /* 0x7fffffffff147424 */ /* 0x000fe400078e00ff */
[----:B------:R-:W-:Y:S01]  /*0800*/  IMAD.MOV.U32 R21, RZ, RZ, 0x7fffffff ;  /* 0x7fffffffff157424 */ /* 0x000fe200078e00ff */
[----:B------:R1:W5:Y:S01]  /*0810*/  @!P6 LDG.E R18, desc[UR8][R4.64+0x600] ;  /* 0x000600080412e981 */ /* 0x000362000c1e1900 */
[----:B------:R-:W-:Y:S02]  /*0820*/  IMAD.MOV.U32 R22, RZ, RZ, 0x7fffffff ;  /* 0x7fffffffff167424 */ /* 0x000fe400078e00ff */
[----:B------:R-:W-:Y:S01]  /*0830*/  IMAD.MOV.U32 R23, RZ, RZ, 0x7fffffff ;  /* 0x7fffffffff177424 */ /* 0x000fe200078e00ff */
[----:B------:R1:W5:Y:S01]  /*0840*/  @!P0 LDG.E R19, desc[UR8][R4.64+0x680] ;  /* 0x0006800804138981 */ /* 0x000362000c1e1900 */
[----:B------:R-:W-:-:S03]  /*0850*/  IMAD.MOV.U32 R24, RZ, RZ, 0x7fffffff ;  /* 0x7fffffffff187424 */ /* 0x000fc600078e00ff */
[----:B------:R1:W5:Y:S04]  /*0860*/  @!P1 LDG.E R20, desc[UR8][R4.64+0x700] ;  /* 0x0007000804149981 */ /* 0x000368000c1e1900 */
[----:B------:R1:W5:Y:S04]  /*0870*/  @!P2 LDG.E R21, desc[UR8][R4.64+0x780] ;  /* 0x000780080415a981 */ /* 0x000368000c1e1900 */
[----:B------:R1:W5:Y:S04]  /*0880*/  @!P3 LDG.E R22, desc[UR8][R4.64+0x800] ;  /* 0x000800080416b981 */ /* 0x000368000c1e1900 */
[----:B------:R1:W5:Y:S04]  /*0890*/  @!P4 LDG.E R23, desc[UR8][R4.64+0x880] ;  /* 0x000880080417c981 */ /* 0x000368000c1e1900 */
[----:B------:R1:W5:Y:S02]  /*08a0*/  @!P5 LDG.E R24, desc[UR8][R4.64+0x900] ;  /* 0x000900080418d981 */ /* 0x000364000c1e1900 */
.L_x_3:
[----:B01----:R-:W-:Y:S01]  /*08b0*/  VIMNMX R5, PT, PT, R46, 0xe0, !PT ;  /* 0x000000e02e057848 */ /* 0x003fe20007fe0100 */
[----:B------:R-:W0:Y:S01]  /*08c0*/  LDCU UR5, c[0x0][0x3c8] ;  /* 0x00007900ff0577ac */ /* 0x000e220008000800 */
[----:B------:R-:W-:Y:S01]  /*08d0*/  SHF.R.U32.HI R0, RZ, 0x5, R3 ;  /* 0x00000005ff007819 */ /* 0x000fe20000011603 */
[----:B------:R-:W-:Y:S01]  /*08e0*/  BSSY.RECONVERGENT B0, `(.L_x_4) ;  /* 0x0000026000007945 */ /* 0x000fe20003800200 */
[--C-:B------:R-:W-:Y:S01]  /*08f0*/  IADD3 R5, PT, PT, R5, 0x1f, -R46.reuse ;  /* 0x0000001f05057810 */ /* 0x100fe20007ffe82e */
[----:B------:R-:W-:Y:S01]  /*0900*/  UMOV UR6, 0xffffffff ;  /* 0xffffffff00067882 */ /* 0x000fe20000000000 */
[----:B------:R-:W-:Y:S02]  /*0910*/  IMAD.MOV.U32 R7, RZ, RZ, R46 ;  /* 0x000000ffff077224 */ /* 0x000fe400078e002e */
[C---:B------:R-:W-:Y:S02]  /*0920*/  ISETP.GE.U32.AND P0, PT, R5.reuse, 0x1e0, PT ;  /* 0x000001e00500780c */ /* 0x040fe40003f06070 */
[----:B------:R-:W-:Y:S01]  /*0930*/  LEA.HI R6, R5, 0x1, RZ, 0x1b ;  /* 0x0000000105067811 */ /* 0x000fe200078fd8ff */
[----:B------:R-:W-:-:S03]  /*0940*/  IMAD.SHL.U32 R5, R0, 0x400, RZ ;  /* 0x0000040000057824 */ /* 0x000fc600078e00ff */
[----:B------:R-:W-:-:S04]  /*0950*/  LOP3.LUT R25, R6, 0xf, RZ, 0xc0, !PT ;  /* 0x0000000f06197812 */ /* 0x000fc800078ec0ff */
[----:B------:R-:W-:Y:S01]  /*0960*/  ISETP.NE.AND P1, PT, R25, RZ, PT ;  /* 0x000000ff1900720c */ /* 0x000fe20003f25270 */
[----:B0-----:R-:W-:Y:S02]  /*0970*/  USHF.L.U32 UR5, UR6, UR5, URZ ;  /* 0x0000000506057299 */ /* 0x001fe400080006ff */
[----:B------:R-:W-:Y:S10]  /*0980*/  @!P0 BRA `(.L_x_5) ;  /* 0x00000000006c8947 */ /* 0x000ff40003800000 */
[----:B------:R-:W-:Y:S01]  /*0990*/  IMAD R4, R46, 0x4, R5 ;  /* 0x000000042e047824 */ /* 0x000fe200078e0205 */
[----:B------:R-:W-:Y:S01]  /*09a0*/  LOP3.LUT R0, R6, 0xffffff0, RZ, 0xc0, !PT ;  /* 0x0ffffff006007812 */ /* 0x000fe200078ec0ff */
[----:B------:R-:W-:Y:S02]  /*09b0*/  IMAD.U32 R11, RZ, RZ, UR4 ;  /* 0x00000004ff0b7e24 */ /* 0x000fe4000f8e00ff */
[----:B------:R-:W-:Y:S02]  /*09c0*/  IMAD.MOV.U32 R7, RZ, RZ, R46 ;  /* 0x000000ffff077224 */ /* 0x000fe400078e002e */
[----:B------:R-:W-:Y:S01]  /*09d0*/  IMAD.MOV R0, RZ, RZ, -R0 ;  /* 0x000000ffff007224 */ /* 0x000fe200078e0a00 */
[----:B------:R-:W-:-:S07]  /*09e0*/  IADD3 R4, PT, PT, R4, 0x400, R11 ;  /* 0x0000040004047810 */ /* 0x000fce0007ffe00b */
.L_x_6:
[----:B------:R-:W-:Y:S01]  /*09f0*/  VIADD R0, R0, 0x10 ;  /* 0x0000001000007836 */ /* 0x000fe20000000000 */
[----:B------:R-:W-:Y:S01]  /*0a00*/  STS [R4+-0x400], RZ ;  /* 0xfffc00ff04007388 */ /* 0x000fe20000000800 */
[----:B------:R-:W-:-:S03]  /*0a10*/  VIADD R7, R7, 0x200 ;  /* 0x0000020007077836 */ /* 0x000fc60000000000 */
[----:B------:R-:W-:Y:S01]  /*0a20*/  ISETP.NE.AND P0, PT, R0, RZ, PT ;  /* 0x000000ff0000720c */ /* 0x000fe20003f05270 */
[----:B------:R-:W-:Y:S04]  /*0a30*/  STS [R4+-0x380], RZ ;  /* 0xfffc80ff04007388 */ /* 0x000fe80000000800 */
[----:B------:R-:W-:Y:S04]  /*0a40*/  STS [R4+-0x300], RZ ;  /* 0xfffd00ff04007388 */ /* 0x000fe80000000800 */
[----:B------:R-:W-:Y:S04]  /*0a50*/  STS [R4+-0x280], RZ ;  /* 0xfffd80ff04007388 */ /* 0x000fe80000000800 */
[----:B------:R-:W-:Y:S04]  /*0a60*/  STS [R4+-0x200], RZ ;  /* 0xfffe00ff04007388 */ /* 0x000fe80000000800 */
[----:B------:R-:W-:Y:S04]  /*0a70*/  STS [R4+-0x180], RZ ;  /* 0xfffe80ff04007388 */ /* 0x000fe80000000800 */
[----:B------:R-:W-:Y:S04]  /*0a80*/  STS [R4+-0x100], RZ ;  /* 0xffff00ff04007388 */ /* 0x000fe80000000800 */
[----:B------:R-:W-:Y:S04]  /*0a90*/  STS [R4+-0x80], RZ ;  /* 0xffff80ff04007388 */ /* 0x000fe80000000800 */
[----:B------:R-:W-:Y:S04]  /*0aa0*/  STS [R4], RZ ;  /* 0x000000ff04007388 */ /* 0x000fe80000000800 */
[----:B------:R-:W-:Y:S04]  /*0ab0*/  STS [R4+0x80], RZ ;  /* 0x000080ff04007388 */ /* 0x000fe80000000800 */
[----:B------:R-:W-:Y:S04]  /*0ac0*/  STS [R4+0x100], RZ ;  /* 0x000100ff04007388 */ /* 0x000fe80000000800 */
[----:B------:R-:W-:Y:S04]  /*0ad0*/  STS [R4+0x180], RZ ;  /* 0x000180ff04007388 */ /* 0x000fe80000000800 */
[----:B------:R-:W-:Y:S04]  /*0ae0*/  STS [R4+0x200], RZ ;  /* 0x000200ff04007388 */ /* 0x000fe80000000800 */
[----:B------:R-:W-:Y:S04]  /*0af0*/  STS [R4+0x280], RZ ;  /* 0x000280ff04007388 */ /* 0x000fe80000000800 */
[----:B------:R-:W-:Y:S04]  /*0b00*/  STS [R4+0x300], RZ ;  /* 0x000300ff04007388 */ /* 0x000fe80000000800 */
[----:B------:R0:W-:Y:S02]  /*0b10*/  STS [R4+0x380], RZ ;  /* 0x000380ff04007388 */ /* 0x0001e40000000800 */
[----:B0-----:R-:W-:Y:S01]  /*0b20*/  VIADD R4, R4, 0x800 ;  /* 0x0000080004047836 */ /* 0x001fe20000000000 */
[----:B------:R-:W-:Y:S06]  /*0b30*/  @P0 BRA `(.L_x_6) ;  /* 0xfffffffc00ac0947 */ /* 0x000fec000383ffff */
.L_x_5:
[----:B------:R-:W-:Y:S05]  /*0b40*/  BSYNC.RECONVERGENT B0 ;  /* 0x0000000000007941 */ /* 0x000fea0003800200 */
.L_x_4:
[----:B------:R-:W-:Y:S01]  /*0b50*/  BSSY.RECONVERGENT B0, `(.L_x_7) ;  /* 0x0000026000007945 */ /* 0x000fe20003800200 */
[----:B------:R-:W-:-:S03]  /*0b60*/  VIADD R4, R5, UR4 ;  /* 0x0000000405047c36 */ /* 0x000fc60008000000 */
[----:B------:R-:W-:Y:S05]  /*0b70*/  @!P1 BRA `(.L_x_8) ;  /* 0x00000000008c9947 */ /* 0x000fea0003800000 */
[----:B------:R-:W-:Y:S01]  /*0b80*/  ISETP.GE.U32.AND P0, PT, R25, 0x8, PT ;  /* 0x000000081900780c */ /* 0x000fe20003f06070 */
[----:B------:R-:W-:Y:S01]  /*0b90*/  BSSY.RECONVERGENT B1, `(.L_x_9) ;  /* 0x000000e000017945 */ /* 0x000fe20003800200 */
[----:B------:R-:W-:-:S04]  /*0ba0*/  LOP3.LUT R11, R6, 0x7, RZ, 0xc0, !PT ;  /* 0x00000007060b7812 */ /* 0x000fc800078ec0ff */
[----:B------:R-:W-:-:S07]  /*0bb0*/  ISETP.NE.AND P1, PT, R11, RZ, PT ;  /* 0x000000ff0b00720c */ /* 0x000fce0003f25270 */
[----:B------:R-:W-:Y:S06]  /*0bc0*/  @!P0 BRA `(.L_x_10) ;  /* 0x0000000000288947 */ /* 0x000fec0003800000 */
[C---:B------:R-:W-:Y:S02]  /*0bd0*/  IMAD R0, R7.reuse, 0x4, R4 ;  /* 0x0000000407007824 */ /* 0x040fe400078e0204 */
[----:B------:R-:W-:-:S03]  /*0be0*/  VIADD R7, R7, 0x100 ;  /* 0x0000010007077836 */ /* 0x000fc60000000000 */
[----:B------:R0:W-:Y:S04]  /*0bf0*/  STS [R0], RZ ;  /* 0x000000ff00007388 */ /* 0x0001e80000000800 */
[----:B------:R0:W-:Y:S04]  /*0c00*/  STS [R0+0x80], RZ ;  /* 0x000080ff00007388 */ /* 0x0001e80000000800 */
[----:B------:R0:W-:Y:S04]  /*0c10*/  STS [R0+0x100], RZ ;  /* 0x000100ff00007388 */ /* 0x0001e80000000800 */
[----:B------:R0:W-:Y:S04]  /*0c20*/  STS [R0+0x180], RZ ;  /* 0x000180ff00007388 */ /* 0x0001e80000000800 */
[----:B------:R0:W-:Y:S04]  /*0c30*/  STS [R0+0x200], RZ ;  /* 0x000200ff00007388 */ /* 0x0001e80000000800 */
[----:B------:R0:W-:Y:S04]  /*0c40*/  STS [R0+0x280], RZ ;  /* 0x000280ff00007388 */ /* 0x0001e80000000800 */
[----:B------:R0:W-:Y:S04]  /*0c50*/  STS [R0+0x300], RZ ;  /* 0x000300ff00007388 */ /* 0x0001e80000000800 */
[----:B------:R0:W-:Y:S02]  /*0c60*/  STS [R0+0x380], RZ ;  /* 0x000380ff00007388 */ /* 0x0001e40000000800 */
.L_x_10:
[----:B------:R-:W-:Y:S05]  /*0c70*/  BSYNC.RECONVERGENT B1 ;  /* 0x0000000000017941 */ /* 0x000fea0003800200 */
.L_x_9:
[----:B------:R-:W-:Y:S05]  /*0c80*/  @!P1 BRA `(.L_x_8) ;  /* 0x0000000000489947 */ /* 0x000fea0003800000 */
[----:B------:R-:W-:Y:S02]  /*0c90*/  ISETP.GE.U32.AND P0, PT, R11, 0x4, PT ;  /* 0x000000040b00780c */ /* 0x000fe40003f06070 */
[----:B------:R-:W-:-:S04]  /*0ca0*/  LOP3.LUT R6, R6, 0x3, RZ, 0xc0, !PT ;  /* 0x0000000306067812 */ /* 0x000fc800078ec0ff */
[----:B------:R-:W-:-:S07]  /*0cb0*/  ISETP.NE.AND P1, PT, R6, RZ, PT ;  /* 0x000000ff0600720c */ /* 0x000fce0003f25270 */
[C---:B0-----:R-:W-:Y:S02]  /*0cc0*/  @P0 IMAD R0, R7.reuse, 0x4, R4 ;  /* 0x0000000407000824 */ /* 0x041fe400078e0204 */
[----:B------:R-:W-:-:S03]  /*0cd0*/  @P0 VIADD R7, R7, 0x80 ;  /* 0x0000008007070836 */ /* 0x000fc60000000000 */
[----:B------:R1:W-:Y:S04]  /*0ce0*/  @P0 STS [R0], RZ ;  /* 0x000000ff00000388 */ /* 0x0003e80000000800 */
[----:B------:R1:W-:Y:S04]  /*0cf0*/  @P0 STS [R0+0x80], RZ ;  /* 0x000080ff00000388 */ /* 0x0003e80000000800 */
[----:B------:R1:W-:Y:S04]  /*0d00*/  @P0 STS [R0+0x100], RZ ;  /* 0x000100ff00000388 */ /* 0x0003e80000000800 */
[----:B------:R1:W-:Y:S01]  /*0d10*/  @P0 STS [R0+0x180], RZ ;  /* 0x000180ff00000388 */ /* 0x0003e20000000800 */
[----:B------:R-:W-:Y:S05]  /*0d20*/  @!P1 BRA `(.L_x_8) ;  /* 0x0000000000209947 */ /* 0x000fea0003800000 */
[----:B------:R-:W-:Y:S02]  /*0d30*/  IMAD R5, R7, 0x4, R5 ;  /* 0x0000000407057824 */ /* 0x000fe400078e0205 */
[----:B------:R-:W-:Y:S02]  /*0d40*/  IMAD.MOV R6, RZ, RZ, -R6 ;  /* 0x000000ffff067224 */ /* 0x000fe400078e0a06 */
[----:B------:R-:W-:-:S07]  /*0d50*/  VIADD R5, R5, UR4 ;  /* 0x0000000405057c36 */ /* 0x000fce0008000000 */
.L_x_11:
[----:B------:R-:W-:Y:S01]  /*0d60*/  VIADD R6, R6, 0x1 ;  /* 0x0000000106067836 */ /* 0x000fe20000000000 */
[----:B------:R0:W-:Y:S04]  /*0d70*/  STS [R5], RZ ;  /* 0x000000ff05007388 */ /* 0x0001e80000000800 */
[----:B------:R-:W-:Y:S01]  /*0d80*/  ISETP.NE.AND P0, PT, R6, RZ, PT ;  /* 0x000000ff0600720c */ /* 0x000fe20003f05270 */
[----:B0-----:R-:W-:-:S12]  /*0d90*/  VIADD R5, R5, 0x80 ;  /* 0x0000008005057836 */ /* 0x001fd80000000000 */
[----:B------:R-:W-:Y:S05]  /*0da0*/  @P0 BRA `(.L_x_11) ;  /* 0xfffffffc00ec0947 */ /* 0x000fea000383ffff */
.L_x_8:
[----:B------:R-:W-:Y:S05]  /*0db0*/  BSYNC.RECONVERGENT B0 ;  /* 0x0000000000007941 */ /* 0x000fea0003800200 */
.L_x_7:
[----:B------:R-:W2:Y:S01]  /*0dc0*/  LDCU UR6, c[0x0][0x3c4] ;  /* 0x00007880ff0677ac */ /* 0x000ea20008000800 */
[----:B-----5:R-:W-:Y:S01]  /*0dd0*/  LOP3.LUT R45, R44, 0x80000000, RZ, 0x3c, !PT ;  /* 0x800000002c2d7812 */ /* 0x020fe200078e3cff */
[----:B------:R-:W-:Y:S01]  /*0de0*/  BSSY.RECONVERGENT B0, `(.L_x_12) ;  /* 0x0000089000007945 */ /* 0x000fe20003800200 */
[----:B------:R-:W-:Y:S02]  /*0df0*/  LOP3.LUT R6, R43, 0x80000000, RZ, 0x3c, !PT ;  /* 0x800000002b067812 */ /* 0x000fe400078e3cff */
[----:B01----:R-:W-:Y:S02]  /*0e00*/  LOP3.LUT R0, R42, 0x80000000, RZ, 0x3c, !PT ;  /* 0x800000002a007812 */ /* 0x003fe400078e3cff */
[----:B------:R-:W-:Y:S02]  /*0e10*/  LOP3.LUT R41, R8, 0x80000000, RZ, 0x3c, !PT ;  /* 0x8000000008297812 */ /* 0x000fe400078e3cff */
[----:B------:R-:W-:Y:S02]  /*0e20*/  LOP3.LUT R40, R9, 0x80000000, RZ, 0x3c, !PT ;  /* 0x8000000009287812 */ /* 0x000fe400078e3cff */
[----:B------:R-:W-:-:S02]  /*0e30*/  LOP3.LUT R39, R10, 0x80000000, RZ, 0x3c, !PT ;  /* 0x800000000a277812 */ /* 0x000fc400078e3cff */
[----:B------:R-:W-:Y:S02]  /*0e40*/  LOP3.LUT R38, R13, 0x80000000, RZ, 0x3c, !PT ;  /* 0x800000000d267812 */ /* 0x000fe400078e3cff */
[----:B------:R-:W-:Y:S02]  /*0e50*/  LOP3.LUT R37, R14, 0x80000000, RZ, 0x3c, !PT ;  /* 0x800000000e257812 */ /* 0x000fe400078e3cff */
[----:B------:R-:W-:Y:S02]  /*0e60*/  LOP3.LUT R36, R15, 0x80000000, RZ, 0x3c, !PT ;  /* 0x800000000f247812 */ /* 0x000fe400078e3cff */
[----:B--2---:R-:W-:Y:S02]  /*0e70*/  SHF.R.U32.HI R47, RZ, UR6, R45 ;  /* 0x00000006ff2f7c19 */ /* 0x004fe4000801162d */
[----:B------:R-:W-:Y:S02]  /*0e80*/  SHF.R.U32.HI R7, RZ, UR6, R6 ;  /* 0x00000006ff077c19 */ /* 0x000fe40008011606 */
[----:B------:R-:W-:-:S02]  /*0e90*/  LOP3.LUT R47, R47, UR5, RZ, 0x30, !PT ;  /* 0x000000052f2f7c12 */ /* 0x000fc4000f8e30ff */
[----:B------:R-:W-:Y:S02]  /*0ea0*/  SHF.R.U32.HI R11, RZ, UR6, R0 ;  /* 0x00000006ff0b7c19 */ /* 0x000fe40008011600 */
[----:B------:R-:W-:Y:S01]  /*0eb0*/  SHF.R.U32.HI R25, RZ, UR6, R41 ;  /* 0x00000006ff197c19 */ /* 0x000fe20008011629 */
[----:B------:R-:W-:Y:S01]  /*0ec0*/  IMAD R5, R47, 0x4, R4 ;  /* 0x000000042f057824 */ /* 0x000fe200078e0204 */
[----:B------:R-:W-:Y:S01]  /*0ed0*/  LOP3.LUT R7, R7, UR5, RZ, 0x30, !PT ;  /* 0x0000000507077c12 */ /* 0x000fe2000f8e30ff */
[----:B------:R-:W-:Y:S01]  /*0ee0*/  NOP ;  /* 0x0000000000007918 */ /* 0x000fe20000000000 */
[----:B------:R-:W-:Y:S02]  /*0ef0*/  SHF.R.U32.HI R26, RZ, UR6, R40 ;  /* 0x00000006ff1a7c19 */ /* 0x000fe40008011628 */
[----:B------:R0:W-:Y:S01]  /*0f00*/  ATOMS.POPC.INC.32 RZ, [R5+URZ] ;  /* 0x0000000005ff7f8c */ /* 0x0001e2000d8000ff */
[----:B------:R-:W-:Y:S01]  /*0f10*/  LOP3.LUT R11, R11, UR5, RZ, 0x30, !PT ;  /* 0x000000050b0b7c12 */ /* 0x000fe2000f8e30ff */
[----:B------:R-:W-:Y:S01]  /*0f20*/  IMAD R7, R7, 0x4, R4 ;  /* 0x0000000407077824 */ /* 0x000fe200078e0204 */
[----:B------:R-:W-:-:S02]  /*0f30*/  SHF.R.U32.HI R27, RZ, UR6, R39 ;  /* 0x00000006ff1b7c19 */ /* 0x000fc40008011627 */
[----:B------:R-:W-:Y:S01]  /*0f40*/  LOP3.LUT R25, R25, UR5, RZ, 0x30, !PT ;  /* 0x0000000519197c12 */ /* 0x000fe2000f8e30ff */
[--C-:B------:R-:W-:Y:S01]  /*0f50*/  IMAD R11, R11, 0x4, R4.reuse ;  /* 0x000000040b0b7824 */ /* 0x100fe200078e0204 */
[----:B------:R-:W-:Y:S01]  /*0f60*/  LOP3.LUT R27, R27, UR5, RZ, 0x30, !PT ;  /* 0x000000051b1b7c12 */ /* 0x000fe2000f8e30ff */
[----:B------:R1:W-:Y:S01]  /*0f70*/  ATOMS.POPC.INC.32 RZ, [R7+URZ] ;  /* 0x0000000007ff7f8c */ /* 0x0003e2000d8000ff */
[----:B0-----:R-:W-:Y:S01]  /*0f80*/  LOP3.LUT R5, R26, UR5, RZ, 0x30, !PT ;  /* 0x000000051a057c12 */ /* 0x001fe2000f8e30ff */
[--C-:B------:R-:W-:Y:S01]  /*0f90*/  IMAD R25, R25, 0x4, R4.reuse ;  /* 0x0000000419197824 */ /* 0x100fe200078e0204 */
[----:B------:R-:W-:Y:S01]  /*0fa0*/  LOP3.LUT R26, R12, 0x80000000, RZ, 0x3c, !PT ;  /* 0x800000000c1a7812 */ /* 0x000fe200078e3cff */
[----:B------:R0:W-:Y:S01]  /*0fb0*/  ATOMS.POPC.INC.32 RZ, [R11+URZ] ;  /* 0x000000000bff7f8c */ /* 0x0001e2000d8000ff */
[----:B------:R-:W-:Y:S01]  /*0fc0*/  LOP3.LUT R35, R16, 0x80000000, RZ, 0x3c, !PT ;  /* 0x8000000010237812 */ /* 0x000fe200078e3cff */
[----:B------:R-:W-:Y:S01]  /*0fd0*/  IMAD R5, R5, 0x4, R4 ;  /* 0x0000000405057824 */ /* 0x000fe200078e0204 */
[----:B------:R-:W-:Y:S01]  /*0fe0*/  SHF.R.U32.HI R26, RZ, UR6, R26 ;  /* 0x00000006ff1a7c19 */ /* 0x000fe2000801161a */
[----:B------:R-:W-:Y:S01]  /*0ff0*/  IMAD R27, R27, 0x4, R4 ;  /* 0x000000041b1b7824 */ /* 0x000fe200078e0204 */
[----:B------:R2:W-:Y:S01]  /*1000*/  ATOMS.POPC.INC.32 RZ, [R25+URZ] ;  /* 0x0000000019ff7f8c */ /* 0x0005e2000d8000ff */
[----:B-1----:R-:W-:-:S02]  /*1010*/  SHF.R.U32.HI R7, RZ, UR6, R37 ;  /* 0x00000006ff077c19 */ /* 0x002fc40008011625 */
[----:B0-----:R-:W-:Y:S01]  /*1020*/  SHF.R.U32.HI R11, RZ, UR6, R38 ;  /* 0x00000006ff0b7c19 */ /* 0x001fe20008011626 */
[----:B------:R0:W-:Y:S01]  /*1030*/  ATOMS.POPC.INC.32 RZ, [R5+URZ] ;  /* 0x0000000005ff7f8c */ /* 0x0001e2000d8000ff */
[----:B------:R-:W-:Y:S02]  /*1040*/  SHF.R.U32.HI R28, RZ, UR6, R36 ;  /* 0x00000006ff1c7c19 */ /* 0x000fe40008011624 */
[----:B------:R-:W-:Y:S01]  /*1050*/  LOP3.LUT R11, R11, UR5, RZ, 0x30, !PT ;  /* 0x000000050b0b7c12 */ /* 0x000fe2000f8e30ff */
[----:B------:R1:W-:Y:S01]  /*1060*/  ATOMS.POPC.INC.32 RZ, [R27+URZ] ;  /* 0x000000001bff7f8c */ /* 0x0003e2000d8000ff */
[----:B--2---:R-:W-:Y:S02]  /*1070*/  LOP3.LUT R25, R26, UR5, RZ, 0x30, !PT ;  /* 0x000000051a197c12 */ /* 0x004fe4000f8e30ff */
[----:B------:R-:W-:Y:S01]  /*1080*/  SHF.R.U32.HI R26, RZ, UR6, R35 ;  /* 0x00000006ff1a7c19 */ /* 0x000fe20008011623 */
[--C-:B0-----:R-:W-:Y:S01]  /*1090*/  IMAD R5, R11, 0x4, R4.reuse ;  /* 0x000000040b057824 */ /* 0x101fe200078e0204 */
[----:B------:R-:W-:Y:S01]  /*10a0*/  LOP3.LUT R7, R7, UR5, RZ, 0x30, !PT ;  /* 0x0000000507077c12 */ /* 0x000fe2000f8e30ff */
[----:B------:R-:W-:Y:S01]  /*10b0*/  IMAD R25, R25, 0x4, R4 ;  /* 0x0000000419197824 */ /* 0x000fe200078e0204 */
[----:B------:R-:W-:-:S02]  /*10c0*/  LOP3.LUT R29, R26, UR5, RZ, 0x30, !PT ;  /* 0x000000051a1d7c12 */ /* 0x000fc4000f8e30ff */
[----:B-1----:R-:W-:Y:S01]  /*10d0*/  LOP3.LUT R27, R28, UR5, RZ, 0x30, !PT ;  /* 0x000000051c1b7c12 */ /* 0x002fe2000f8e30ff */
[--C-:B------:R-:W-:Y:S01]  /*10e0*/  IMAD R26, R7, 0x4, R4.reuse ;  /* 0x00000004071a7824 */ /* 0x100fe200078e0204 */
[----:B------:R-:W-:Y:S01]  /*10f0*/  LOP3.LUT R34, R17, 0x80000000, RZ, 0x3c, !PT ;  /* 0x8000000011227812 */ /* 0x000fe200078e3cff */
[--C-:B------:R-:W-:Y:S01]  /*1100*/  IMAD R28, R29, 0x4, R4.reuse ;  /* 0x000000041d1c7824 */ /* 0x100fe200078e0204 */
[----:B------:R-:W-:Y:S01]  /*1110*/  LOP3.LUT R48, R18, 0x80000000, RZ, 0x3c, !PT ;  /* 0x8000000012307812 */ /* 0x000fe200078e3cff */
[----:B------:R-:W-:Y:S01]  /*1120*/  IMAD R27, R27, 0x4, R4 ;  /* 0x000000041b1b7824 */ /* 0x000fe200078e0204 */
[----:B------:R-:W-:Y:S01]  /*1130*/  ATOMS.POPC.INC.32 RZ, [R25+URZ] ;  /* 0x0000000019ff7f8c */ /* 0x000fe2000d8000ff */
[----:B------:R-:W-:Y:S02]  /*1140*/  LOP3.LUT R33, R19, 0x80000000, RZ, 0x3c, !PT ;  /* 0x8000000013217812 */ /* 0x000fe400078e3cff */
[----:B------:R-:W-:Y:S01]  /*1150*/  LOP3.LUT R32, R20, 0x80000000, RZ, 0x3c, !PT ;  /* 0x8000000014207812 */ /* 0x000fe200078e3cff */
[----:B------:R-:W-:Y:S01]  /*1160*/  ATOMS.POPC.INC.32 RZ, [R5+URZ] ;  /* 0x0000000005ff7f8c */ /* 0x000fe2000d8000ff */
[----:B------:R-:W-:-:S02]  /*1170*/  LOP3.LUT R31, R21, 0x80000000, RZ, 0x3c, !PT ;  /* 0x80000000151f7812 */ /* 0x000fc400078e3cff */
[----:B------:R-:W-:Y:S01]  /*1180*/  SHF.R.U32.HI R53, RZ, UR6, R34 ;  /* 0x00000006ff357c19 */ /* 0x000fe20008011622 */
[----:B------:R-:W-:Y:S01]  /*1190*/  ATOMS.POPC.INC.32 RZ, [R26+URZ] ;  /* 0x000000001aff7f8c */ /* 0x000fe2000d8000ff */
[----:B------:R-:W-:Y:S02]  /*11a0*/  LOP3.LUT R30, R22, 0x80000000, RZ, 0x3c, !PT ;  /* 0x80000000161e7812 */ /* 0x000fe400078e3cff */
[----:B------:R-:W-:Y:S01]  /*11b0*/  SHF.R.U32.HI R48, RZ, UR6, R48 ;  /* 0x00000006ff307c19 */ /* 0x000fe20008011630 */
[----:B------:R0:W-:Y:S01]  /*11c0*/  ATOMS.POPC.INC.32 RZ, [R27+URZ] ;  /* 0x000000001bff7f8c */ /* 0x0001e2000d8000ff */
[----:B------:R-:W-:Y:S02]  /*11d0*/  LOP3.LUT R29, R23, 0x80000000, RZ, 0x3c, !PT ;  /* 0x80000000171d7812 */ /* 0x000fe400078e3cff */
[----:B------:R-:W-:Y:S01]  /*11e0*/  SHF.R.U32.HI R50, RZ, UR6, R33 ;  /* 0x00000006ff327c19 */ /* 0x000fe20008011621 */
[----:B------:R1:W-:Y:S01]  /*11f0*/  ATOMS.POPC.INC.32 RZ, [R28+URZ] ;  /* 0x000000001cff7f8c */ /* 0x0003e2000d8000ff */
[----:B------:R-:W-:-:S02]  /*1200*/  SHF.R.U32.HI R51, RZ, UR6, R32 ;  /* 0x00000006ff337c19 */ /* 0x000fc40008011620 */
[----:B------:R-:W-:Y:S02]  /*1210*/  LOP3.LUT R53, R53, UR5, RZ, 0x30, !PT ;  /* 0x0000000535357c12 */ /* 0x000fe4000f8e30ff */
[----:B0-----:R-:W-:Y:S02]  /*1220*/  SHF.R.U32.HI R27, RZ, UR6, R31 ;  /* 0x00000006ff1b7c19 */ /* 0x001fe4000801161f */
[----:B------:R-:W-:Y:S01]  /*1230*/  LOP3.LUT R48, R48, UR5, RZ, 0x30, !PT ;  /* 0x0000000530307c12 */ /* 0x000fe2000f8e30ff */
[----:B------:R-:W-:Y:S01]  /*1240*/  IMAD R26, R53, 0x4, R4 ;  /* 0x00000004351a7824 */ /* 0x000fe200078e0204 */
[----:B-1----:R-:W-:Y:S02]  /*1250*/  LOP3.LUT R28, R24, 0x80000000, RZ, 0x3c, !PT ;  /* 0x80000000181c7812 */ /* 0x002fe400078e3cff */
[----:B------:R-:W-:Y:S01]  /*1260*/  SHF.R.U32.HI R25, RZ, UR6, R30 ;  /* 0x00000006ff197c19 */ /* 0x000fe2000801161e */
[----:B------:R-:W-:Y:S01]  /*1270*/  IMAD R48, R48, 0x4, R4 ;  /* 0x0000000430307824 */ /* 0x000fe200078e0204 */
[----:B------:R-:W-:Y:S01]  /*1280*/  LOP3.LUT R50, R50, UR5, RZ, 0x30, !PT ;  /* 0x0000000532327c12 */ /* 0x000fe2000f8e30ff */
[----:B------:R0:W-:Y:S01]  /*1290*/  ATOMS.POPC.INC.32 RZ, [R26+URZ] ;  /* 0x000000001aff7f8c */ /* 0x0001e2000d8000ff */
[----:B------:R-:W-:-:S02]  /*12a0*/  SHF.R.U32.HI R5, RZ, UR6, R29 ;  /* 0x00000006ff057c19 */ /* 0x000fc4000801161d */
[----:B------:R-:W-:Y:S01]  /*12b0*/  LOP3.LUT R51, R51, UR5, RZ, 0x30, !PT ;  /* 0x0000000533337c12 */ /* 0x000fe2000f8e30ff */
[----:B------:R-:W-:Y:S01]  /*12c0*/  IMAD R50, R50, 0x4, R4 ;  /* 0x0000000432327824 */ /* 0x000fe200078e0204 */
[----:B------:R-:W-:Y:S01]  /*12d0*/  SHF.R.U32.HI R49, RZ, UR6, R28 ;  /* 0x00000006ff317c19 */ /* 0x000fe2000801161c */
[----:B------:R0:W-:Y:S01]  /*12e0*/  ATOMS.POPC.INC.32 RZ, [R48+URZ] ;  /* 0x0000000030ff7f8c */ /* 0x0001e2000d8000ff */
[----:B------:R-:W-:Y:S01]  /*12f0*/  LOP3.LUT R27, R27, UR5, RZ, 0x30, !PT ;  /* 0x000000051b1b7c12 */ /* 0x000fe2000f8e30ff */
[--C-:B------:R-:W-:Y:S01]  /*1300*/  IMAD R51, R51, 0x4, R4.reuse ;  /* 0x0000000433337824 */ /* 0x100fe200078e0204 */
[----:B------:R-:W-:Y:S01]  /*1310*/  LOP3.LUT R25, R25, UR5, RZ, 0x30, !PT ;  /* 0x0000000519197c12 */ /* 0x000fe2000f8e30ff */
[----:B------:R0:W-:Y:S01]  /*1320*/  ATOMS.POPC.INC.32 RZ, [R50+URZ] ;  /* 0x0000000032ff7f8c */ /* 0x0001e2000d8000ff */
[----:B------:R-:W-:Y:S01]  /*1330*/  LOP3.LUT R5, R5, UR5, RZ, 0x30, !PT ;  /* 0x0000000505057c12 */ /* 0x000fe2000f8e30ff */
[--C-:B------:R-:W-:Y:S01]  /*1340*/  IMAD R52, R27, 0x4, R4.reuse ;  /* 0x000000041b347824 */ /* 0x100fe200078e0204 */
[----:B------:R-:W-:Y:S01]  /*1350*/  ISETP.GT.U32.AND P1, PT, R3, 0xff, PT ;  /* 0x000000ff0300780c */ /* 0x000fe20003f24070 */
[--C-:B------:R-:W-:Y:S01]  /*1360*/  IMAD R25, R25, 0x4, R4.reuse ;  /* 0x0000000419197824 */ /* 0x100fe200078e0204 */
[----:B------:R-:W-:Y:S01]  /*1370*/  LOP3.LUT R49, R49, UR5, RZ, 0x30, !PT ;  /* 0x0000000531317c12 */ /* 0x000fe2000f8e30ff */
[----:B------:R-:W-:Y:S01]  /*1380*/  IMAD R5, R5, 0x4, R4 ;  /* 0x0000000405057824 */ /* 0x000fe200078e0204 */
[----:B------:R0:W-:Y:S01]  /*1390*/  ATOMS.POPC.INC.32 RZ, [R51+URZ] ;  /* 0x0000000033ff7f8c */ /* 0x0001e2000d8000ff */
[----:B------:R-:W-:Y:S01]  /*13a0*/  P2R R53, PR, RZ, 0x2 ;  /* 0x00000002ff357803 */ /* 0x000fe20000000000 */
[----:B------:R-:W-:-:S02]  /*13b0*/  IMAD.MOV.U32 R27, RZ, RZ, RZ ;  /* 0x000000ffff1b7224 */ /* 0x000fc400078e00ff */
[----:B------:R-:W-:Y:S01]  /*13c0*/  IMAD R49, R49, 0x4, R4 ;  /* 0x0000000431317824 */ /* 0x000fe200078e0204 */
[----:B------:R0:W-:Y:S01]  /*13d0*/  ATOMS.POPC.INC.32 RZ, [R52+URZ] ;  /* 0x0000000034ff7f8c */ /* 0x0001e2000d8000ff */
[----:B------:R-:W-:-:S03]  /*13e0*/  LEA R4, R3, UR4, 0x2 ;  /* 0x0000000403047c11 */ /* 0x000fc6000f8e10ff */
[----:B------:R0:W-:Y:S04]  /*13f0*/  ATOMS.POPC.INC.32 RZ, [R25+URZ] ;  /* 0x0000000019ff7f8c */ /* 0x0001e8000d8000ff */
[----:B------:R0:W-:Y:S04]  /*1400*/  ATOMS.POPC.INC.32 RZ, [R5+URZ] ;  /* 0x0000000005ff7f8c */ /* 0x0001e8000d8000ff */
[----:B------:R0:W-:Y:S01]  /*1410*/  ATOMS.POPC.INC.32 RZ, [R49+URZ] ;  /* 0x0000000031ff7f8c */ /* 0x0001e2000d8000ff */
[----:B------:R-:W-:Y:S06]  /*1420*/  BAR.SYNC.DEFER_BLOCKING 0x0 ;  /* 0x0000000000007b1d */ /* 0x000fec0000010000 */
[----:B------:R-:W-:Y:S05]  /*1430*/  @P1 BRA `(.L_x_13) ;  /* 0x00000000008c1947 */ /* 0x000fea0003800000 */
[----:B0-----:R-:W0:Y:S04]  /*1440*/  LDS R51, [R4] ;  /* 0x0000000004337984 */ /* 0x001e280000000800 */
[----:B------:R-:W1:Y:S04]  /*1450*/  LDS R26, [R4+0x400] ;  /* 0x00040000041a7984 */ /* 0x000e680000000800 */
[----:B------:R-:W2:Y:S04]  /*1460*/  LDS R5, [R4+0x800] ;  /* 0x0008000004057984 */ /* 0x000ea80000000800 */
[----:B------:R-:W3:Y:S04]  /*1470*/  LDS R48, [R4+0xc00] ;  /* 0x000c000004307984 */ /* 0x000ee80000000800 */
[----:B------:R-:W4:Y:S04]  /*1480*/  LDS R49, [R4+0x1000] ;  /* 0x0010000004317984 */ /* 0x000f280000000800 */
[----:B------:R-:W5:Y:S04]  /*1490*/  LDS R50, [R4+0x1400] ;  /* 0x0014000004327984 */ /* 0x000f680000000800 */
[----:B------:R-:W-:Y:S04]  /*14a0*/  LDS R27, [R4+0x2000] ;  /* 0x00200000041b7984 */ /* 0x000fe80000000800 */
[----:B------:R-:W-:Y:S04]  /*14b0*/  STS [R4], RZ ;  /* 0x000000ff04007388 */ /* 0x000fe80000000800 */
[----:B0-----:R-:W-:Y:S01]  /*14c0*/  STS [R4+0x400], R51 ;  /* 0x0004003304007388 */ /* 0x001fe20000000800 */
[----:B-1----:R-:W-:-:S03]  /*14d0*/  IMAD.IADD R52, R51, 0x1, R26 ;  /* 0x0000000133347824 */ /* 0x002fc600078e021a */
[----:B------:R-:W-:Y:S01]  /*14e0*/  LDS R26, [R4+0x2400] ;  /* 0x00240000041a7984 */ /* 0x000fe20000000800 */
[----:B--2---:R-:W-:-:S03]  /*14f0*/  IMAD.IADD R25, R52, 0x1, R5 ;  /* 0x0000000134197824 */ /* 0x004fc600078e0205 */
[----:B------:R-:W0:Y:S04]  /*1500*/  LDS R5, [R4+0x1800] ;  /* 0x0018000004057984 */ /* 0x000e280000000800 */
[----:B------:R3:W-:Y:S04]  /*1510*/  STS [R4+0x800], R52 ;  /* 0x0008003404007388 */ /* 0x0007e80000000800 */
[----:B------:R-:W-:Y:S01]  /*1520*/  STS [R4+0xc00], R25 ;  /* 0x000c001904007388 */ /* 0x000fe20000000800 */
[----:B---3--:R-:W-:-:S03]  /*1530*/  IMAD.IADD R52, R25, 0x1, R48 ;  /* 0x0000000119347824 */ /* 0x008fc600078e0230 */
[----:B------:R-:W1:Y:S01]  /*1540*/  LDS R48, [R4+0x1c00] ;  /* 0x001c000004307984 */ /* 0x000e620000000800 */
[----:B----4-:R-:W-:-:S03]  /*1550*/  IMAD.IADD R49, R52, 0x1, R49 ;  /* 0x0000000134317824 */ /* 0x010fc600078e0231 */
[----:B------:R-:W2:Y:S01]  /*1560*/  LDS R25, [R4+0x2800] ;  /* 0x0028000004197984 */ /* 0x000ea20000000800 */
[----:B-----5:R-:W-:-:S03]  /*1570*/  IMAD.IADD R51, R49, 0x1, R50 ;  /* 0x0000000131337824 */ /* 0x020fc600078e0232 */
[----:B------:R-:W3:Y:S04]  /*1580*/  LDS R50, [R4+0x2c00] ;  /* 0x002c000004327984 */ /* 0x000ee80000000800 */
[----:B------:R-:W-:Y:S04]  /*1590*/  STS [R4+0x1000], R52 ;  /* 0x0010003404007388 */ /* 0x000fe80000000800 */
[----:B------:R-:W-:Y:S04]  /*15a0*/  STS [R4+0x1400], R49 ;  /* 0x0014003104007388 */ /* 0x000fe80000000800 */
[----:B------:R-:W-:Y:S01]  /*15b0*/  STS [R4+0x1800], R51 ;  /* 0x0018003304007388 */ /* 0x000fe20000000800 */
[----:B0-----:R-:W-:-:S05]  /*15c0*/  IMAD.IADD R5, R51, 0x1, R5 ;  /* 0x0000000133057824 */ /* 0x001fca00078e0205 */
[----:B------:R-:W-:Y:S01]  /*15d0*/  STS [R4+0x1c00], R5 ;  /* 0x001c000504007388 */ /* 0x000fe20000000800 */
[----:B-1----:R-:W-:-:S04]  /*15e0*/  IMAD.IADD R48, R5, 0x1, R48 ;  /* 0x0000000105307824 */ /* 0x002fc800078e0230 */
[----:B------:R-:W-:Y:S01]  /*15f0*/  IMAD.IADD R27, R48, 0x1, R27 ;  /* 0x00000001301b7824 */ /* 0x000fe200078e021b */
[----:B------:R-:W-:Y:S03]  /*1600*/  STS [R4+0x2000], R48 ;  /* 0x0020003004007388 */ /* 0x000fe60000000800 */
[----:B------:R-:W-:Y:S01]  /*1610*/  IMAD.IADD R26, R27, 0x1, R26 ;  /* 0x000000011b1a7824 */ /* 0x000fe200078e021a */
[----:B------:R3:W-:Y:S03]  /*1620*/  STS [R4+0x2400], R27 ;  /* 0x0024001b04007388 */ /* 0x0007e60000000800 */
[----:B--2---:R-:W-:Y:S01]  /*1630*/  IMAD.IADD R25, R26, 0x1, R25 ;  /* 0x000000011a197824 */ /* 0x004fe200078e0219 */
[----:B------:R1:W-:Y:S04]  /*1640*/  STS [R4+0x2800], R26 ;  /* 0x0028001a04007388 */ /* 0x0003e80000000800 */
[----:B------:R1:W-:Y:S01]  /*1650*/  STS [R4+0x2c00], R25 ;  /* 0x002c001904007388 */ /* 0x0003e20000000800 */
[----:B---3--:R-:W-:-:S07]  /*1660*/  IMAD.IADD R27, R25, 0x1, R50 ;  /* 0x00000001191b7824 */ /* 0x008fce00078e0232 */
.L_x_13:
[----:B------:R-:W-:Y:S05]  /*1670*/  BSYNC.RECONVERGENT B0 ;  /* 0x0000000000007941 */ /* 0x000fea0003800200 */
.L_x_12:
[----:B01----:R-:W0:Y:S01]  /*1680*/  LDC.64 R4, c[0x0][0x380] ;  /* 0x0000e000ff047b82 */ /* 0x003e220000000a00 */
[C---:B------:R-:W-:Y:S01]  /*1690*/  ISETP.NE.AND P0, PT, R27.reuse, 0x1c80, PT ;  /* 0x00001c801b00780c */ /* 0x040fe20003f05270 */
[----:B------:R-:W-:Y:S01]  /*16a0*/  IMAD.U32 R25, RZ, RZ, UR7 ;  /* 0x00000007ff197e24 */ /* 0x000fe2000f8e00ff */
[----:B------:R-:W-:Y:S02]  /*16b0*/  @!P1 LOP3.LUT R49, R27, 0x40000000, RZ, 0xfc, !PT ;  /* 0x400000001b319812 */ /* 0x000fe400078efcff */
[----:B------:R-:W-:Y:S01]  /*16c0*/  ISETP.LT.U32.AND P0, PT, R3, 0x100, !P0 ;  /* 0x000001000300780c */ /* 0x000fe20004701070 */
[----:B------:R-:W-:Y:S01]  /*16d0*/  IMAD R25, R25, 0x100, R3 ;  /* 0x0000010019197824 */ /* 0x000fe200078e0203 */
[----:B------:R-:W-:-:S03]  /*16e0*/  LOP3.LUT R26, R18, 0x80000000, RZ, 0x3c, !PT ;  /* 0x80000000121a7812 */ /* 0x000fc600078e3cff */
[----:B0-----:R-:W-:Y:S01]  /*16f0*/  IMAD.WIDE R4, R25, 0x4, R4 ;  /* 0x0000000419047825 */ /* 0x001fe200078e0204 */
[----:B------:R-:W-:-:S04]  /*1700*/  LOP3.LUT R25, R12, 0x80000000, RZ, 0x3c, !PT ;  /* 0x800000000c197812 */ /* 0x000fc800078e3cff */
[----:B------:R0:W-:Y:S03]  /*1710*/  @!P1 STG.E.STRONG.SYS desc[UR8][R4.64], R49 ;  /* 0x0000003104009986 */ /* 0x0001e6000c115908 */
[----:B------:R-:W-:Y:S06]  /*1720*/  BAR.RED.OR.DEFER_BLOCKING 0x0, P0 ;  /* 0x0000000000007b1d */ /* 0x000fec0000014800 */
[----:B------:R-:W1:Y:S02]  /*1730*/  B2R.RESULT RZ, P0 ;  /* 0x0000000000ff731c */ /* 0x000e640000004000 */
[----:B01----:R-:W-:Y:S05]  /*1740*/  @!P0 BRA `(.L_x_14) ;  /* 0x0000000800908947 */ /* 0x003fea0003800000 */
[C---:B------:R-:W-:Y:S01]  /*1750*/  ISETP.GT.U32.AND P0, PT, R3.reuse, R47, PT ;  /* 0x0000002f0300720c */ /* 0x040fe20003f04070 */
[----:B------:R-:W-:Y:S01]  /*1760*/  BSSY B1, `(.L_x_15) ;  /* 0x000002e000017945 */ /* 0x000fe20003800000 */
[----:B------:R-:W-:Y:S02]  /*1770*/  LEA R11, R3, UR4, 0x3 ;  /* 0x00000004030b7c11 */ /* 0x000fe4000f8e18ff */
[----:B------:R-:W-:Y:S01]  /*1780*/  SEL R0, RZ, 0x1c80, !P0 ;  /* 0x00001c80ff007807 */ /* 0x000fe20004000000 */
[----:B------:R-:W-:Y:S08]  /*1790*/  @P1 BRA `(.L_x_16) ;  /* 0x0000000000a81947 */ /* 0x000ff00003800000 */
[----:B------:R-:W0:Y:S02]  /*17a0*/  LDC.64 R28, c[0x0][0x398] ;  /* 0x0000e600ff1c7b82 */ /* 0x000e240000000a00 */
[----:B0-----:R-:W-:-:S06]  /*17b0*/  IMAD.WIDE.U32 R28, R3, 0x8, R28 ;  /* 0x00000008031c7825 */ /* 0x001fcc00078e001c */
[----:B------:R-:W2:Y:S01]  /*17c0*/  LDG.E.64 R28, desc[UR8][R28.64] ;  /* 0x000000081c1c7981 */ /* 0x000ea2000c1e1b00 */
[----:B------:R-:W-:Y:S01]  /*17d0*/  UISETP.GE.AND UP0, UPT, UR7, 0x1, UPT ;  /* 0x000000010700788c */ /* 0x000fe2000bf06270 */
[----:B------:R-:W-:Y:S01]  /*17e0*/  IMAD.MOV.U32 R26, RZ, RZ, R27 ;  /* 0x000000ffff1a7224 */ /* 0x000fe200078e001b */
[----:B--2---:R-:W-:-:S04]  /*17f0*/  IADD3 R6, P0, PT, -R0, R28, RZ ;  /* 0x0000001c00067210 */ /* 0x004fc80007f1e1ff */
[----:B------:R-:W-:-:S05]  /*1800*/  IADD3.X R7, PT, PT, R29, -0x1, RZ, P0, !PT ;  /* 0xffffffff1d077810 */ /* 0x000fca00007fe4ff */
[----:B------:R0:W-:Y:S01]  /*1810*/  STS.64 [R11+0x7200], R6 ;  /* 0x007200060b007388 */ /* 0x0001e20000000a00 */
[----:B------:R-:W-:Y:S05]  /*1820*/  BRA.U !UP0, `(.L_x_17) ;  /* 0x00000001086c7547 */ /* 0x000fea000b800000 */
[----:B------:R-:W-:Y:S01]  /*1830*/  BSSY B0, `(.L_x_18) ;  /* 0x0000019000007945 */ /* 0x000fe20003800000 */
[----:B------:R-:W-:Y:S02]  /*1840*/  IMAD.MOV.U32 R25, RZ, RZ, -0x1 ;  /* 0xffffffffff197424 */ /* 0x000fe400078e00ff */
[----:B------:R-:W-:Y:S02]  /*1850*/  IMAD.U32 R28, RZ, RZ, UR7 ;  /* 0x00000007ff1c7e24 */ /* 0x000fe4000f8e00ff */
[----:B------:R-:W-:-:S07]  /*1860*/  IMAD.MOV.U32 R26, RZ, RZ, R27 ;  /* 0x000000ffff1a7224 */ /* 0x000fce00078e001b */
.L_x_22:
[----:B0-----:R-:W0:Y:S01]  /*1870*/  LDC.64 R6, c[0x0][0x380] ;  /* 0x0000e000ff067b82 */ /* 0x001e220000000a00 */
[----:B------:R-:W-:Y:S01]  /*1880*/  VIADD R31, R28, 0xffffffff ;  /* 0xffffffff1c1f7836 */ /* 0x000fe20000000000 */
[----:B------:R-:W-:Y:S03]  /*1890*/  BSSY B2, `(.L_x_19) ;  /* 0x0000008000027945 */ /* 0x000fe60003800000 */
[----:B------:R-:W-:-:S04]  /*18a0*/  IMAD R29, R31, 0x100, R3 ;  /* 0x000001001f1d7824 */ /* 0x000fc800078e0203 */
[----:B0-----:R-:W-:-:S07]  /*18b0*/  IMAD.WIDE R6, R29, 0x4, R6 ;  /* 0x000000041d067825 */ /* 0x001fce00078e0206 */
.L_x_20:
[----:B------:R-:W-:Y:S05]  /*18c0*/  YIELD ;  /* 0x0000000000007946 */ /* 0x000fea0003800000 */
[----:B------:R0:W-:Y:S06]  /*18d0*/  MEMBAR.SC.CTA ;  /* 0x0000000000007992 */ /* 0x0001ec0000000000 */
[----:B0-----:R-:W2:Y:S02]  /*18e0*/  LDG.E.STRONG.SYS R29, desc[UR8][R6.64] ;  /* 0x00000008061d7981 */ /* 0x001ea4000c1f5900 */
[----:B--2---:R-:W-:-:S13]  /*18f0*/  ISETP.NE.AND P0, PT, R29, RZ, PT ;  /* 0x000000ff1d00720c */ /* 0x004fda0003f05270 */
[----:B------:R-:W-:Y:S05]  /*1900*/  @!P0 BRA `(.L_x_20) ;  /* 0xfffffffc00ec8947 */ /* 0x000fea000383ffff */
[----:B------:R-:W-:Y:S05]  /*1910*/  BSYNC B2 ;  /* 0x0000000000027941 */ /* 0x000fea0003800000 */
.L_x_19:
[----:B------:R-:W-:Y:S01]  /*1920*/  BSSY.RECONVERGENT B2, `(.L_x_21) ;  /* 0x0000006000027945 */ /* 0x000fe20003800200 */
[C---:B------:R-:W-:Y:S02]  /*1930*/  ISETP.GT.AND P0, PT, R29.reuse, -0x1, PT ;  /* 0xffffffff1d00780c */ /* 0x040fe40003f04270 */
[----:B------:R-:W-:Y:S01]  /*1940*/  LOP3.LUT R29, R29, 0x3fffffff, RZ, 0xc0, !PT ;  /* 0x3fffffff1d1d7812 */ /* 0x000fe200078ec0ff */
[----:B------:R-:W-:Y:S05]  /*1950*/  WARPSYNC.EXCLUSIVE R25 ;  /* 0x0000000019007348 */ /* 0x000fea0003a00000 */
[----:B------:R-:W-:-:S05]  /*1960*/  IMAD.IADD R26, R29, 0x1, R26 ;  /* 0x000000011d1a7824 */ /* 0x000fca00078e021a */
[----:B------:R-:W-:-:S07]  /*1970*/  VOTE.ANY R25, PT, P0 ;  /* 0x0000000000197806 */ /* 0x000fce00000e0100 */
[----:B------:R-:W-:Y:S05]  /*1980*/  BSYNC.RECONVERGENT B2 ;  /* 0x0000000000027941 */ /* 0x000fea0003800200 */
.L_x_21:
[----:B------:R-:W-:Y:S01]  /*1990*/  ISETP.GT.U32.AND P1, PT, R28, 0x1, PT ;  /* 0x000000011c00780c */ /* 0x000fe20003f24070 */
[----:B------:R-:W-:-:S12]  /*19a0*/  IMAD.MOV.U32 R28, RZ, RZ, R31 ;  /* 0x000000ffff1c7224 */ /* 0x000fd800078e001f */
[----:B------:R-:W-:Y:S05]  /*19b0*/  @P0 BRA P1, `(.L_x_22) ;  /* 0xfffffffc00ac0947 */ /* 0x000fea000083ffff */
[----:B------:R-:W-:Y:S05]  /*19c0*/  BSYNC B0 ;  /* 0x0000000000007941 */ /* 0x000fea0003800000 */
.L_x_18:
[----:B------:R1:W2:Y:S02]  /*19d0*/  LDS.64 R6, [R11+0x7200] ;  /* 0x007200000b067984 */ /* 0x0002a40000000a00 */
.L_x_17:
[C---:B------:R-:W-:Y:S01]  /*19e0*/  IMAD.IADD R29, R26.reuse, 0x1, -R27 ;  /* 0x000000011a1d7824 */ /* 0x040fe200078e0a1b */
[----:B------:R-:W-:-:S04]  /*19f0*/  LOP3.LUT R25, R26, 0x80000000, RZ, 0xfc, !PT ;  /* 0x800000001a197812 */ /* 0x000fc800078efcff */
[C---:B0-2---:R-:W-:Y:S01]  /*1a00*/  IADD3 R6, P0, PT, R29.reuse, R6, RZ ;  /* 0x000000061d067210 */ /* 0x045fe20007f1e0ff */
[----:B------:R0:W-:Y:S03]  /*1a10*/  STG.E.STRONG.SYS desc[UR8][R4.64], R25 ;  /* 0x0000001904007986 */ /* 0x0001e6000c115908 */
[----:B------:R-:W-:-:S05]  /*1a20*/  LEA.HI.X.SX32 R7, R29, R7, 0x1, P0 ;  /* 0x000000071d077211 */ /* 0x000fca00000f0eff */
[----:B------:R0:W-:Y:S04]  /*1a30*/  STS.64 [R11+0x7200], R6 ;  /* 0x007200060b007388 */ /* 0x0001e80000000a00 */
.L_x_16:
[----:B------:R-:W-:Y:S05]  /*1a40*/  BSYNC B1 ;  /* 0x0000000000017941 */ /* 0x000fea0003800000 */
.L_x_15:
[----:B------:R-:W2:Y:S01]  /*1a50*/  LDC R26, c[0x0][0x3c0] ;  /* 0x0000f000ff1a7b82 */ /* 0x000ea20000000800 */
[----:B------:R-:W-:-:S07]  /*1a60*/  LEA R47, R47, UR4, 0x3 ;  /* 0x000000042f2f7c11 */ /* 0x000fce000f8e18ff */
[----:B0-----:R-:W0:Y:S01]  /*1a70*/  LDC.64 R4, c[0x0][0x390] ;  /* 0x0000e400ff047b82 */ /* 0x001e220000000a00 */
[----:B--2---:R-:W-:Y:S02]  /*1a80*/  ISETP.LE.AND P0, PT, R26, UR10, PT ;  /* 0x0000000a1a007c0c */ /* 0x004fe4000bf03270 */
[----:B0-----:R-:W-:-:S04]  /*1a90*/  ISETP.EQ.U32.AND P1, PT, R4, RZ, PT ;  /* 0x000000ff0400720c */ /* 0x001fc80003f22070 */
[----:B------:R-:W-:-:S04]  /*1aa0*/  ISETP.EQ.OR.EX P0, PT, R5, RZ, !P0, P1 ;  /* 0x000000ff0500720c */ /* 0x000fc80004702710 */
[----:B------:R-:W-:-:S13]  /*1ab0*/  ISETP.GT.U32.OR P0, PT, R3, 0xff, P0 ;  /* 0x000000ff0300780c */ /* 0x000fda0000704470 */
[----:B------:R-:W-:Y:S05]  /*1ac0*/  @P0 BRA `(.L_x_23) ;  /* 0x00000000001c0947 */ /* 0x000fea0003800000 */
[----:B------:R-:W0:Y:S01]  /*1ad0*/  LDS.64 R6, [R11+0x7200] ;  /* 0x007200000b067984 */ /* 0x000e220000000a00 */
[C---:B------:R-:W-:Y:S02]  /*1ae0*/  LEA R4, P2, R3.reuse, R4, 0x3 ;  /* 0x0000000403047211 */ /* 0x040fe400078418ff */
[--C-:B------:R-:W-:Y:S02]  /*1af0*/  SHF.R.S32.HI R25, RZ, 0x1f, R27.reuse ;  /* 0x0000001fff197819 */ /* 0x100fe4000001141b */
[----:B------:R-:W-:Y:S02]  /*1b00*/  LEA.HI.X R5, R3, R5, RZ, 0x3, P2 ;  /* 0x0000000503057211 */ /* 0x000fe400010f1cff */
[----:B0-----:R-:W-:-:S04]  /*1b10*/  IADD3 R6, P0, P1, R6, R0, R27 ;  /* 0x0000000006067210 */ /* 0x001fc8000791e01b */
[----:B------:R-:W-:-:S05]  /*1b20*/  IADD3.X R7, PT, PT, R7, RZ, R25, P0, P1 ;  /* 0x000000ff07077210 */ /* 0x000fca00007e2419 */
[----:B------:R0:W-:Y:S04]  /*1b30*/  STG.E.64 desc[UR8][R4.64], R6 ;  /* 0x0000000604007986 */ /* 0x0001e8000c101b08 */
.L_x_23:
[----:B------:R-:W-:Y:S05]  /*1b40*/  WARPSYNC.ALL ;  /* 0x0000000000007948 */ /* 0x000fea0003800000 */
[----:B------:R-:W-:Y:S01]  /*1b50*/  BAR.SYNC.DEFER_BLOCKING 0x0 ;  /* 0x0000000000007b1d */ /* 0x000fe20000010000 */
[----:B------:R-:W-:-:S05]  /*1b60*/  ISETP.LT.AND P0, PT, R26, UR10, PT ;  /* 0x0000000a1a007c0c */ /* 0x000fca000bf01270 */
[----:B0-----:R0:W2:Y:S08]  /*1b70*/  LDS.64 R4, [R47+0x7200] ;  /* 0x007200002f047984 */ /* 0x0010b00000000a00 */
[----:B0-----:R-:W-:Y:S05]  /*1b80*/  @P0 BRA `(.L_x_24) ;  /* 0x0000000000700947 */ /* 0x001fea0003800000 */
[----:B------:R-:W0:Y:S01]  /*1b90*/  LDCU.64 UR12, c[0x0][0x3a0] ;  /* 0x00007400ff0c77ac */ /* 0x000e220008000a00 */
[C---:B------:R-:W-:Y:S02]  /*1ba0*/  LOP3.LUT R7, R3.reuse, 0x3e0, RZ, 0xc0, !PT ;  /* 0x000003e003077812 */ /* 0x040fe400078ec0ff */
[----:B------:R-:W-:-:S05]  /*1bb0*/  LOP3.LUT R2, R3, 0x1f, RZ, 0xc0, !PT ;  /* 0x0000001f03027812 */ /* 0x000fca00078ec0ff */
[----:B------:R-:W-:-:S05]  /*1bc0*/  IMAD R7, R7, 0x13, R2 ;  /* 0x0000001307077824 */ /* 0x000fca00078e0202 */
[----:B--2---:R-:W-:-:S05]  /*1bd0*/  IADD3 R0, P0, PT, R7, R4, RZ ;  /* 0x0000000407007210 */ /* 0x004fca0007f1e0ff */
[----:B------:R-:W-:Y:S01]  /*1be0*/  IMAD.X R5, RZ, RZ, R5, P0 ;  /* 0x000000ffff057224 */ /* 0x000fe200000e0605 */
[----:B0-----:R-:W-:-:S04]  /*1bf0*/  LEA R2, P0, R0, UR12, 0x2 ;  /* 0x0000000c00027c11 */ /* 0x001fc8000f8010ff */
[----:B------:R-:W-:-:S05]  /*1c00*/  LEA.HI.X R3, R0, UR13, R5, 0x2, P0 ;  /* 0x0000000d00037c11 */ /* 0x000fca00080f1405 */
[----:B------:R-:W-:Y:S04]  /*1c10*/  STG.E desc[UR8][R2.64], R44 ;  /* 0x0000002c02007986 */ /* 0x000fe8000c101908 */
        /* <DEDUP_REMOVED lines=17> */
[----:B------:R-:W-:Y:S01]  /*1d30*/  STG.E desc[UR8][R2.64+0x900], R24 ;  /* 0x0009001802007986 */ /* 0x000fe2000c101908 */
[----:B------:R-:W-:Y:S05]  /*1d40*/  EXIT ;  /* 0x000000000000794d */ /* 0x000fea0003800000 */
.L_x_24:
[C---:B------:R-:W-:Y:S01]  /*1d50*/  LOP3.LUT R7, R3.reuse, 0x3e0, RZ, 0xc0, !PT ;  /* 0x000003e003077812 */ /* 0x040fe200078ec0ff */
[----:B------:R-:W0:Y:S01]  /*1d60*/  LDCU.64 UR12, c[0x0][0x3a0] ;  /* 0x00007400ff0c77ac */ /* 0x000e220008000a00 */
[----:B------:R-:W-:Y:S01]  /*1d70*/  LOP3.LUT R2, R3, 0x1f, RZ, 0xc0, !PT ;  /* 0x0000001f03027812 */ /* 0x000fe200078ec0ff */
[----:B-1----:R-:W-:-:S04]  /*1d80*/  IMAD.U32 R11, RZ, RZ, UR7 ;  /* 0x00000007ff0b7e24 */ /* 0x002fc8000f8e00ff */
[----:B------:R-:W-:Y:S02]  /*1d90*/  IMAD R7, R7, 0x13, R2 ;  /* 0x0000001307077824 */ /* 0x000fe400078e0202 */
[----:B------:R-:W-:Y:S02]  /*1da0*/  IMAD R0, R11, -0x1c80, R26 ;  /* 0xffffe3800b007824 */ /* 0x000fe400078e021a */
[C---:B------:R-:W-:Y:S01]  /*1db0*/  VIADD R11, R7.reuse, 0x20 ;  /* 0x00000020070b7836 */ /* 0x040fe20000000000 */
[C---:B--2---:R-:W-:Y:S01]  /*1dc0*/  IADD3 R3, P0, PT, R7.reuse, R4, RZ ;  /* 0x0000000407037210 */ /* 0x044fe20007f1e0ff */
[C---:B------:R-:W-:Y:S01]  /*1dd0*/  VIADD R25, R7.reuse, 0x60 ;  /* 0x0000006007197836 */ /* 0x040fe20000000000 */
[-C--:B------:R-:W-:Y:S02]  /*1de0*/  ISETP.GE.AND P1, PT, R7, R0.reuse, PT ;  /* 0x000000000700720c */ /* 0x080fe40003f26270 */
[-C--:B------:R-:W-:Y:S01]  /*1df0*/  ISETP.GE.AND P2, PT, R11, R0.reuse, PT ;  /* 0x000000000b00720c */ /* 0x080fe20003f46270 */
[----:B------:R-:W-:Y:S01]  /*1e00*/  IMAD.X R4, RZ, RZ, R5, P0 ;  /* 0x000000ffff047224 */ /* 0x000fe200000e0605 */
[----:B------:R-:W-:Y:S01]  /*1e10*/  ISETP.GE.AND P4, PT, R25, R0, PT ;  /* 0x000000001900720c */ /* 0x000fe20003f86270 */
[----:B------:R-:W-:Y:S01]  /*1e20*/  VIADD R5, R7, 0x40 ;  /* 0x0000004007057836 */ /* 0x000fe20000000000 */
[----:B0-----:R-:W-:Y:S01]  /*1e30*/  LEA R2, P0, R3, UR12, 0x2 ;  /* 0x0000000c03027c11 */ /* 0x001fe2000f8010ff */
[----:B------:R-:W-:-:S02]  /*1e40*/  VIADD R11, R7, 0xa0 ;  /* 0x000000a0070b7836 */ /* 0x000fc40000000000 */
[----:B------:R-:W-:Y:S01]  /*1e50*/  VIADD R25, R7, 0xc0 ;  /* 0x000000c007197836 */ /* 0x000fe20000000000 */
[-C--:B------:R-:W-:Y:S01]  /*1e60*/  ISETP.GE.AND P3, PT, R5, R0.reuse, PT ;  /* 0x000000000500720c */ /* 0x080fe20003f66270 */
[----:B------:R-:W-:Y:S01]  /*1e70*/  VIADD R5, R7, 0x80 ;  /* 0x0000008007057836 */ /* 0x000fe20000000000 */
[----:B------:R-:W-:Y:S02]  /*1e80*/  LEA.HI.X R3, R3, UR13, R4, 0x2, P0 ;  /* 0x0000000d03037c11 */ /* 0x000fe400080f1404 */
[-C--:B------:R-:W-:Y:S01]  /*1e90*/  ISETP.GE.AND P6, PT, R11, R0.reuse, PT ;  /* 0x000000000b00720c */ /* 0x080fe20003fc6270 */
[----:B------:R-:W-:Y:S01]  /*1ea0*/  VIADD R11, R7, 0x100 ;  /* 0x00000100070b7836 */ /* 0x000fe20000000000 */
[-C--:B------:R-:W-:Y:S01]  /*1eb0*/  ISETP.GE.AND P5, PT, R5, R0.reuse, PT ;  /* 0x000000000500720c */ /* 0x080fe20003fa6270 */
[----:B------:R-:W-:Y:S01]  /*1ec0*/  VIADD R5, R7, 0xe0 ;  /* 0x000000e007057836 */ /* 0x000fe20000000000 */
[----:B------:R-:W-:Y:S01]  /*1ed0*/  @!P1 STG.E desc[UR8][R2.64], R44 ;  /* 0x0000002c02009986 */ /* 0x000fe2000c101908 */
[----:B------:R-:W-:-:S03]  /*1ee0*/  ISETP.GE.AND P0, PT, R25, R0, PT ;  /* 0x000000001900720c */ /* 0x000fc60003f06270 */
[-C--:B------:R-:W-:Y:S01]  /*1ef0*/  ISETP.GE.AND P1, PT, R5, R0.reuse, PT ;  /* 0x000000000500720c */ /* 0x080fe20003f26270 */
[----:B------:R-:W-:Y:S01]  /*1f00*/  VIADD R5, R7, 0x120 ;  /* 0x0000012007057836 */ /* 0x000fe20000000000 */
[----:B------:R-:W-:Y:S04]  /*1f10*/  @!P3 STG.E desc[UR8][R2.64+0x100], R42 ;  /* 0x0001002a0200b986 */ /* 0x000fe8000c101908 */
[-C--:B------:R-:W-:Y:S01]  /*1f20*/  ISETP.GE.AND P3, PT, R5, R0.reuse, PT ;  /* 0x000000000500720c */ /* 0x080fe20003f66270 */
[----:B------:R-:W-:Y:S01]  /*1f30*/  VIADD R5, R7, 0x160 ;  /* 0x0000016007057836 */ /* 0x000fe20000000000 */
[----:B------:R-:W-:Y:S01]  /*1f40*/  @!P2 STG.E desc[UR8][R2.64+0x80], R43 ;  /* 0x0000802b0200a986 */ /* 0x000fe2000c101908 */
[----:B------:R-:W-:Y:S01]  /*1f50*/  ISETP.GE.AND P2, PT, R11, R0, PT ;  /* 0x000000000b00720c */ /* 0x000fe20003f46270 */
[----:B------:R-:W-:-:S02]  /*1f60*/  VIADD R11, R7, 0x140 ;  /* 0x00000140070b7836 */ /* 0x000fc40000000000 */
[----:B------:R0:W-:Y:S01]  /*1f70*/  @!P5 STG.E desc[UR8][R2.64+0x200], R9 ;  /* 0x000200090200d986 */ /* 0x0001e2000c101908 */
[-C--:B------:R-:W-:Y:S01]  /*1f80*/  ISETP.GE.AND P5, PT, R5, R0.reuse, PT ;  /* 0x000000000500720c */ /* 0x080fe20003fa6270 */
[----:B------:R-:W-:Y:S02]  /*1f90*/  VIADD R5, R7, 0x1a0 ;  /* 0x000001a007057836 */ /* 0x000fe40000000000 */
[----:B------:R1:W-:Y:S01]  /*1fa0*/  @!P4 STG.E desc[UR8][R2.64+0x180], R8 ;  /* 0x000180080200c986 */ /* 0x0003e2000c101908 */
[-C--:B------:R-:W-:Y:S01]  /*1fb0*/  ISETP.GE.AND P4, PT, R11, R0.reuse, PT ;  /* 0x000000000b00720c */ /* 0x080fe20003f86270 */
[----:B------:R-:W-:Y:S02]  /*1fc0*/  VIADD R11, R7, 0x180 ;  /* 0x00000180070b7836 */ /* 0x000fe40000000000 */
[----:B------:R1:W-:Y:S01]  /*1fd0*/  @!P0 STG.E desc[UR8][R2.64+0x300], R12 ;  /* 0x0003000c02008986 */ /* 0x0003e2000c101908 */
[----:B------:R-:W-:Y:S01]  /*1fe0*/  ISETP.GE.AND P0, PT, R5, R0, PT ;  /* 0x000000000500720c */ /* 0x000fe20003f06270 */
[----:B------:R-:W-:-:S02]  /*1ff0*/  VIADD R5, R7, 0x1e0 ;  /* 0x000001e007057836 */ /* 0x000fc40000000000 */
[----:B------:R1:W-:Y:S01]  /*2000*/  @!P6 STG.E desc[UR8][R2.64+0x280], R10 ;  /* 0x0002800a0200e986 */ /* 0x0003e2000c101908 */
[-C--:B------:R-:W-:Y:S01]  /*2010*/  ISETP.GE.AND P6, PT, R11, R0.reuse, PT ;  /* 0x000000000b00720c */ /* 0x080fe20003fc6270 */
[----:B------:R-:W-:Y:S02]  /*2020*/  VIADD R11, R7, 0x1c0 ;  /* 0x000001c0070b7836 */ /* 0x000fe40000000000 */
[----:B------:R1:W-:Y:S01]  /*2030*/  @!P2 STG.E desc[UR8][R2.64+0x400], R14 ;  /* 0x0004000e0200a986 */ /* 0x0003e2000c101908 */
[-C--:B------:R-:W-:Y:S01]  /*2040*/  ISETP.GE.AND P2, PT, R5, R0.reuse, PT ;  /* 0x000000000500720c */ /* 0x080fe20003f46270 */
[C---:B0-----:R-:W-:Y:S02]  /*2050*/  VIADD R9, R7.reuse, 0x200 ;  /* 0x0000020007097836 */ /* 0x041fe40000000000 */
[C---:B------:R-:W-:Y:S01]  /*2060*/  VIADD R5, R7.reuse, 0x220 ;  /* 0x0000022007057836 */ /* 0x040fe20000000000 */
[----:B------:R1:W-:Y:S01]  /*2070*/  @!P1 STG.E desc[UR8][R2.64+0x380], R13 ;  /* 0x0003800d02009986 */ /* 0x0003e2000c101908 */
[----:B------:R-:W-:Y:S01]  /*2080*/  VIADD R7, R7, 0x240 ;  /* 0x0000024007077836 */ /* 0x000fe20000000000 */
[----:B------:R-:W-:-:S02]  /*2090*/  ISETP.GE.AND P1, PT, R11, R0, PT ;  /* 0x000000000b00720c */ /* 0x000fc40003f26270 */
[----:B------:R1:W-:Y:S01]  /*20a0*/  @!P3 STG.E desc[UR8][R2.64+0x480], R15 ;  /* 0x0004800f0200b986 */ /* 0x0003e2000c101908 */
[----:B------:R-:W-:-:S03]  /*20b0*/  ISETP.GE.AND P3, PT, R9, R0, PT ;  /* 0x000000000900720c */ /* 0x000fc60003f66270 */
[----:B------:R1:W-:Y:S01]  /*20c0*/  @!P4 STG.E desc[UR8][R2.64+0x500], R16 ;  /* 0x000500100200c986 */ /* 0x0003e2000c101908 */
[----:B------:R-:W-:-:S03]  /*20d0*/  ISETP.GE.AND P4, PT, R5, R0, PT ;  /* 0x000000000500720c */ /* 0x000fc60003f86270 */
[----:B------:R1:W-:Y:S01]  /*20e0*/  @!P5 STG.E desc[UR8][R2.64+0x580], R17 ;  /* 0x000580110200d986 */ /* 0x0003e2000c101908 */
[----:B------:R-:W-:-:S03]  /*20f0*/  ISETP.GE.AND P5, PT, R7, R0, PT ;  /* 0x000000000700720c */ /* 0x000fc60003fa6270 */
[----:B------:R1:W-:Y:S04]  /*2100*/  @!P6 STG.E desc[UR8][R2.64+0x600], R18 ;  /* 0x000600120200e986 */ /* 0x0003e8000c101908 */
[----:B------:R1:W-:Y:S04]  /*2110*/  @!P0 STG.E desc[UR8][R2.64+0x680], R19 ;  /* 0x0006801302008986 */ /* 0x0003e8000c101908 */
[----:B------:R1:W-:Y:S04]  /*2120*/  @!P1 STG.E desc[UR8][R2.64+0x700], R20 ;  /* 0x0007001402009986 */ /* 0x0003e8000c101908 */
[----:B------:R1:W-:Y:S04]  /*2130*/  @!P2 STG.E desc[UR8][R2.64+0x780], R21 ;  /* 0x000780150200a986 */ /* 0x0003e8000c101908 */
[----:B------:R1:W-:Y:S04]  /*2140*/  @!P3 STG.E desc[UR8][R2.64+0x800], R22 ;  /* 0x000800160200b986 */ /* 0x0003e8000c101908 */
[----:B------:R1:W-:Y:S01]  /*2150*/  @!P4 STG.E desc[UR8][R2.64+0x880], R23 ;  /* 0x000880170200c986 */ /* 0x0003e2000c101908 */
[----:B------:R-:W-:Y:S05]  /*2160*/  @P5 EXIT ;  /* 0x000000000000594d */ /* 0x000fea0003800000 */
[----:B------:R-:W-:Y:S01]  /*2170*/  STG.E desc[UR8][R2.64+0x900], R24 ;  /* 0x0009001802007986 */ /* 0x000fe2000c101908 */
[----:B------:R-:W-:Y:S05]  /*2180*/  EXIT ;  /* 0x000000000000794d */ /* 0x000fea0003800000 */
.L_x_14:
[----:B------:R-:W-:Y:S01]  /*2190*/  IMAD.MOV.U32 R2, RZ, RZ, RZ ;  /* 0x000000ffff027224 */ /* 0x000fe200078e00ff */
[C---:B------:R-:W-:Y:S01]  /*21a0*/  ISETP.GT.U32.AND P0, PT, R3.reuse, 0x1f, PT ;  /* 0x0000001f0300780c */ /* 0x040fe20003f04070 */
[----:B------:R-:W-:Y:S05]  /*21b0*/  WARPSYNC.ALL ;  /* 0x0000000000007948 */ /* 0x000fea0003800000 */
[----:B------:R-:W-:-:S05]  /*21c0*/  IMAD.HI.U32 R24, R3, 0x15555556, R2 ;  /* 0x1555555603187827 */ /* 0x000fca00078e0002 */
[----:B------:R-:W-:-:S05]  /*21d0*/  LEA R24, R24, UR4, 0x2 ;  /* 0x0000000418187c11 */ /* 0x000fca000f8e10ff */
[----:B------:R0:W-:Y:S01]  /*21e0*/  STS [R24+0x3410], R27 ;  /* 0x0034101b18007388 */ /* 0x0001e20000000800 */
[----:B------:R-:W-:Y:S06]  /*21f0*/  BAR.SYNC.DEFER_BLOCKING 0x0 ;  /* 0x0000000000007b1d */ /* 0x000fec0000010000 */
[----:B------:R-:W-:Y:S05]  /*2200*/  @P0 BRA `(.L_x_25) ;  /* 0x0000000000e00947 */ /* 0x000fea0003800000 */
[----:B------:R-:W-:Y:S01]  /*2210*/  IMAD.MOV.U32 R5, RZ, RZ, 0x34 ;  /* 0x00000034ff057424 */ /* 0x000fe200078e00ff */
[----:B------:R-:W-:-:S03]  /*2220*/  UMOV UR11, 0xffffffff ;  /* 0xffffffff000b7882 */ /* 0x000fc60000000000 */
[----:B------:R-:W-:-:S05]  /*2230*/  IMAD R18, R3, R5, UR4 ;  /* 0x0000000403127e24 */ /* 0x000fca000f8e0205 */
[----:B------:R-:W-:Y:S04]  /*2240*/  LDS R16, [R18+0x3410] ;  /* 0x0034100012107984 */ /* 0x000fe80000000800 */
[----:B------:R-:W-:Y:S04]  /*2250*/  LDS R17, [R18+0x3414] ;  /* 0x0034140012117984 */ /* 0x000fe80000000800 */
[----:B------:R-:W1:Y:S04]  /*2260*/  LDS R14, [R18+0x3418] ;  /* 0x00341800120e7984 */ /* 0x000e680000000800 */
[----:B------:R-:W-:Y:S04]  /*2270*/  LDS R15, [R18+0x341c] ;  /* 0x00341c00120f7984 */ /* 0x000fe80000000800 */
[----:B------:R-:W2:Y:S04]  /*2280*/  LDS R12, [R18+0x3420] ;  /* 0x00342000120c7984 */ /* 0x000ea80000000800 */
[----:B------:R-:W-:Y:S04]  /*2290*/  LDS R13, [R18+0x3424] ;  /* 0x00342400120d7984 */ /* 0x000fe80000000800 */
[----:B------:R-:W3:Y:S04]  /*22a0*/  LDS R10, [R18+0x3428] ;  /* 0x00342800120a7984 */ /* 0x000ee80000000800 */
[----:B------:R-:W-:Y:S04]  /*22b0*/  LDS R9, [R18+0x342c] ;  /* 0x00342c0012097984 */ /* 0x000fe80000000800 */
[----:B------:R-:W4:Y:S04]  /*22c0*/  LDS R8, [R18+0x3430] ;  /* 0x0034300012087984 */ /* 0x000f280000000800 */
[----:B------:R-:W-:Y:S04]  /*22d0*/  LDS R5, [R18+0x3434] ;  /* 0x0034340012057984 */ /* 0x000fe80000000800 */
[----:B------:R-:W5:Y:S04]  /*22e0*/  LDS R4, [R18+0x3438] ;  /* 0x0034380012047984 */ /* 0x000f680000000800 */
[----:B------:R-:W0:Y:S01]  /*22f0*/  LDS R19, [R18+0x343c] ;  /* 0x00343c0012137984 */ /* 0x000e220000000800 */
[----:B-1----:R-:W-:-:S04]  /*2300*/  IADD3 R20, PT, PT, R14, R17, R16 ;  /* 0x000000110e147210 */ /* 0x002fc80007ffe010 */
[----:B--2---:R-:W-:-:S04]  /*2310*/  IADD3 R20, PT, PT, R12, R20, R15 ;  /* 0x000000140c147210 */ /* 0x004fc80007ffe00f */
[----:B---3--:R-:W-:-:S04]  /*2320*/  IADD3 R20, PT, PT, R10, R20, R13 ;  /* 0x000000140a147210 */ /* 0x008fc80007ffe00d */
[----:B----4-:R-:W-:-:S04]  /*2330*/  IADD3 R20, PT, PT, R8, R20, R9 ;  /* 0x0000001408147210 */ /* 0x010fc80007ffe009 */
[----:B-----5:R-:W-:-:S05]  /*2340*/  IADD3 R20, PT, PT, R4, R20, R5 ;  /* 0x0000001404147210 */ /* 0x020fca0007ffe005 */
[----:B0-----:R-:W-:Y:S01]  /*2350*/  IMAD.IADD R19, R19, 0x1, R20 ;  /* 0x0000000113137824 */ /* 0x001fe200078e0214 */
[----:B------:R-:W-:Y:S06]  /*2360*/  BRA.DIV UR11, `(.L_x_26) ;  /* 0x0000005e0be47947 */ /* 0x000fec000b800000 */
[----:B------:R-:W0:Y:S02]  /*2370*/  SHFL.UP P0, R20, R19, 0x1, RZ ;  /* 0x0420000013147989 */ /* 0x000e2400000000ff */
[----:B0-----:R-:W-:-:S05]  /*2380*/  @P0 IMAD.IADD R20, R19, 0x1, R20 ;  /* 0x0000000113140824 */ /* 0x001fca00078e0214 */
[----:B------:R-:W0:Y:S02]  /*2390*/  SHFL.UP P0, R21, R20, 0x2, RZ ;  /* 0x0440000014157989 */ /* 0x000e2400000000ff */
[----:B0-----:R-:W-:-:S05]  /*23a0*/  @P0 IMAD.IADD R21, R20, 0x1, R21 ;  /* 0x0000000114150824 */ /* 0x001fca00078e0215 */
[----:B------:R-:W0:Y:S02]  /*23b0*/  SHFL.UP P0, R22, R21, 0x4, RZ ;  /* 0x0480000015167989 */ /* 0x000e2400000000ff */
[----:B0-----:R-:W-:-:S05]  /*23c0*/  @P0 IMAD.IADD R22, R21, 0x1, R22 ;  /* 0x0000000115160824 */ /* 0x001fca00078e0216 */
[----:B------:R-:W0:Y:S02]  /*23d0*/  SHFL.UP P0, R23, R22, 0x8, RZ ;  /* 0x0500000016177989 */ /* 0x000e2400000000ff */
[----:B0-----:R-:W-:-:S05]  /*23e0*/  @P0 IMAD.IADD R23, R22, 0x1, R23 ;  /* 0x0000000116170824 */ /* 0x001fca00078e0217 */
[----:B------:R0:W1:Y:S02]  /*23f0*/  SHFL.UP P0, R48, R23, 0x10, RZ ;  /* 0x0600000017307989 */ /* 0x00006400000000ff */
.L_x_118:
[----:B-1----:R-:W-:-:S04]  /*2400*/  @P0 IMAD.IADD R48, R23, 0x1, R48 ;  /* 0x0000000117300824 */ /* 0x002fc800078e0230 */
[----:B------:R-:W-:-:S04]  /*2410*/  IMAD.IADD R19, R48, 0x1, -R19 ;  /* 0x0000000130137824 */ /* 0x000fc800078e0a13 */
[----:B------:R-:W-:Y:S01]  /*2420*/  IMAD.IADD R16, R16, 0x1, R19 ;  /* 0x0000000110107824 */ /* 0x000fe200078e0213 */
[----:B------:R1:W-:Y:S03]  /*2430*/  STS [R18+0x3410], R19 ;  /* 0x0034101312007388 */ /* 0x0003e60000000800 */
        /* <DEDUP_REMOVED lines=19> */
[----:B------:R1:W-:Y:S04]  /*2570*/  STS [R18+0x3438], R5 ;  /* 0x0034380512007388 */ /* 0x0003e80000000800 */
[----:B------:R1:W-:Y:S02]  /*2580*/  STS [R18+0x343c], R21 ;  /* 0x00343c1512007388 */ /* 0x0003e40000000800 */
.L_x_25:
[----:B------:R-:W-:Y:S05]  /*2590*/  WARPSYNC.ALL ;  /* 0x0000000000007948 */ /* 0x000fea0003800000 */
[----:B------:R-:W-:Y:S01]  /*25a0*/  BAR.SYNC.DEFER_BLOCKING 0x0 ;  /* 0x0000000000007b1d */ /* 0x000fe20000010000 */
[----:B------:R-:W-:Y:S02]  /*25b0*/  ISETP.NE.AND P0, PT, R53, RZ, PT ;  /* 0x000000ff3500720c */ /* 0x000fe40003f05270 */
[----:B-1----:R-:W-:-:S03]  /*25c0*/  SHF.R.U32.HI R5, RZ, UR6, R45 ;  /* 0x00000006ff057c19 */ /* 0x002fc6000801162d */
[----:B------:R-:W-:Y:S01]  /*25d0*/  BSSY.RECONVERGENT B0, `(.L_x_27) ;  /* 0x0000029000007945 */ /* 0x000fe20003800200 */
[----:B------:R-:W-:Y:S01]  /*25e0*/  LOP3.LUT R5, R5, UR5, RZ, 0x30, !PT ;  /* 0x0000000505057c12 */ /* 0x000fe2000f8e30ff */
[----:B0-----:R-:W0:Y:S06]  /*25f0*/  LDS R24, [R24+0x3410] ;  /* 0x0034100018187984 */ /* 0x001e2c0000000800 */
[----:B------:R-:W-:Y:S05]  /*2600*/  @P0 BRA `(.L_x_28) ;  /* 0x0000000000940947 */ /* 0x000fea0003800000 */
[----:B------:R-:W-:-:S05]  /*2610*/  LEA R4, R3, UR4, 0x2 ;  /* 0x0000000403047c11 */ /* 0x000fca000f8e10ff */
[----:B------:R-:W0:Y:S04]  /*2620*/  LDS R13, [R4] ;  /* 0x00000000040d7984 */ /* 0x000e280000000800 */
[----:B------:R-:W1:Y:S04]  /*2630*/  LDS R15, [R4+0x400] ;  /* 0x00040000040f7984 */ /* 0x000e680000000800 */
[----:B------:R-:W2:Y:S04]  /*2640*/  LDS R17, [R4+0x800] ;  /* 0x0008000004117984 */ /* 0x000ea80000000800 */
[----:B------:R-:W3:Y:S04]  /*2650*/  LDS R19, [R4+0xc00] ;  /* 0x000c000004137984 */ /* 0x000ee80000000800 */
[----:B------:R-:W4:Y:S04]  /*2660*/  LDS R21, [R4+0x1000] ;  /* 0x0010000004157984 */ /* 0x000f280000000800 */
[----:B------:R-:W5:Y:S04]  /*2670*/  LDS R23, [R4+0x1400] ;  /* 0x0014000004177984 */ /* 0x000f680000000800 */
[----:B------:R-:W5:Y:S04]  /*2680*/  LDS R45, [R4+0x1800] ;  /* 0x00180000042d7984 */ /* 0x000f680000000800 */
[----:B------:R-:W5:Y:S04]  /*2690*/  LDS R47, [R4+0x1c00] ;  /* 0x001c0000042f7984 */ /* 0x000f680000000800 */
[----:B------:R-:W5:Y:S04]  /*26a0*/  LDS R49, [R4+0x2000] ;  /* 0x0020000004317984 */ /* 0x000f680000000800 */
[----:B------:R-:W5:Y:S04]  /*26b0*/  LDS R51, [R4+0x2400] ;  /* 0x0024000004337984 */ /* 0x000f680000000800 */
[----:B------:R-:W5:Y:S01]  /*26c0*/  LDS R8, [R4+0x2800] ;  /* 0x0028000004087984 */ /* 0x000f620000000800 */
[----:B0-----:R-:W-:-:S03]  /*26d0*/  IMAD.IADD R13, R24, 0x1, R13 ;  /* 0x00000001180d7824 */ /* 0x001fc600078e020d */
[----:B------:R-:W0:Y:S01]  /*26e0*/  LDS R9, [R4+0x2c00] ;  /* 0x002c000004097984 */ /* 0x000e220000000800 */
[----:B-1----:R-:W-:-:S03]  /*26f0*/  IMAD.IADD R15, R24, 0x1, R15 ;  /* 0x00000001180f7824 */ /* 0x002fc600078e020f */
[----:B------:R1:W-:Y:S01]  /*2700*/  STS [R4], R13 ;  /* 0x0000000d04007388 */ /* 0x0003e20000000800 */
[C---:B--2---:R-:W-:Y:S02]  /*2710*/  IMAD.IADD R17, R24.reuse, 0x1, R17 ;  /* 0x0000000118117824 */ /* 0x044fe400078e0211 */
[C---:B---3--:R-:W-:Y:S01]  /*2720*/  IMAD.IADD R19, R24.reuse, 0x1, R19 ;  /* 0x0000000118137824 */ /* 0x048fe200078e0213 */
[----:B------:R2:W-:Y:S01]  /*2730*/  STS [R4+0x400], R15 ;  /* 0x0004000f04007388 */ /* 0x0005e20000000800 */
[----:B----4-:R-:W-:-:S03]  /*2740*/  IMAD.IADD R21, R24, 0x1, R21 ;  /* 0x0000000118157824 */ /* 0x010fc600078e0215 */
[----:B------:R2:W-:Y:S01]  /*2750*/  STS [R4+0x800], R17 ;  /* 0x0008001104007388 */ /* 0x0005e20000000800 */
[----:B-----5:R-:W-:-:S03]  /*2760*/  IMAD.IADD R23, R24, 0x1, R23 ;  /* 0x0000000118177824 */ /* 0x020fc600078e0217 */
[----:B------:R2:W-:Y:S01]  /*2770*/  STS [R4+0xc00], R19 ;  /* 0x000c001304007388 */ /* 0x0005e20000000800 */
[----:B------:R-:W-:-:S03]  /*2780*/  IMAD.IADD R45, R24, 0x1, R45 ;  /* 0x00000001182d7824 */ /* 0x000fc600078e022d */
[----:B------:R2:W-:Y:S01]  /*2790*/  STS [R4+0x1000], R21 ;  /* 0x0010001504007388 */ /* 0x0005e20000000800 */
[----:B------:R-:W-:-:S03]  /*27a0*/  IMAD.IADD R47, R24, 0x1, R47 ;  /* 0x00000001182f7824 */ /* 0x000fc600078e022f */
[----:B------:R2:W-:Y:S01]  /*27b0*/  STS [R4+0x1400], R23 ;  /* 0x0014001704007388 */ /* 0x0005e20000000800 */
[----:B------:R-:W-:-:S03]  /*27c0*/  IMAD.IADD R49, R24, 0x1, R49 ;  /* 0x0000000118317824 */ /* 0x000fc600078e0231 */
[----:B------:R2:W-:Y:S01]  /*27d0*/  STS [R4+0x1800], R45 ;  /* 0x0018002d04007388 */ /* 0x0005e20000000800 */
[----:B------:R-:W-:-:S03]  /*27e0*/  IMAD.IADD R51, R24, 0x1, R51 ;  /* 0x0000000118337824 */ /* 0x000fc600078e0233 */
[----:B------:R2:W-:Y:S01]  /*27f0*/  STS [R4+0x1c00], R47 ;  /* 0x001c002f04007388 */ /* 0x0005e20000000800 */
[----:B-1----:R-:W-:-:S03]  /*2800*/  IMAD.IADD R13, R24, 0x1, R8 ;  /* 0x00000001180d7824 */ /* 0x002fc600078e0208 */
[----:B------:R2:W-:Y:S01]  /*2810*/  STS [R4+0x2000], R49 ;  /* 0x0020003104007388 */ /* 0x0005e20000000800 */
[----:B0-----:R-:W-:-:S03]  /*2820*/  IMAD.IADD R9, R24, 0x1, R9 ;  /* 0x0000000118097824 */ /* 0x001fc600078e0209 */
[----:B------:R2:W-:Y:S04]  /*2830*/  STS [R4+0x2400], R51 ;  /* 0x0024003304007388 */ /* 0x0005e80000000800 */
[----:B------:R2:W-:Y:S04]  /*2840*/  STS [R4+0x2800], R13 ;  /* 0x0028000d04007388 */ /* 0x0005e80000000800 */
[----:B------:R2:W-:Y:S02]  /*2850*/  STS [R4+0x2c00], R9 ;  /* 0x002c000904007388 */ /* 0x0005e40000000800 */
.L_x_28:
[----:B------:R-:W-:Y:S05]  /*2860*/  BSYNC.RECONVERGENT B0 ;  /* 0x0000000000007941 */ /* 0x000fea0003800200 */
.L_x_27:
[----:B------:R-:W-:Y:S01]  /*2870*/  BAR.SYNC.DEFER_BLOCKING 0x0 ;  /* 0x0000000000007b1d */ /* 0x000fe20000010000 */
[----:B------:R-:W-:Y:S01]  /*2880*/  R2P PR, R5, 0x7f ;  /* 0x0000007f05007804 */ /* 0x000fe20000000000 */
[----:B------:R-:W-:-:S04]  /*2890*/  IMAD.MOV.U32 R8, RZ, RZ, RZ ;  /* 0x000000ffff087224 */ /* 0x000fc800078e00ff */
[----:B------:R-:W-:Y:S01]  /*28a0*/  BSSY.RECONVERGENT B0, `(.L_x_29) ;  /* 0x0000026000007945 */ /* 0x000fe20003800200 */
[----:B--2---:R-:W1:Y:S07]  /*28b0*/  S2R R23, SR_LEMASK ;  /* 0x0000000000177919 */ /* 0x004e6e0000003a00 */
[----:B------:R-:W-:Y:S02]  /*28c0*/  VOTE.ANY R4, PT, P0 ;  /* 0x0000000000047806 */ /* 0x000fe400000e0100 */
[----:B------:R-:W-:-:S02]  /*28d0*/  VOTE.ANY R9, PT, P1 ;  /* 0x0000000000097806 */ /* 0x000fc400008e0100 */
[----:B------:R-:W-:Y:S02]  /*28e0*/  @!P0 LOP3.LUT R4, RZ, R4, RZ, 0x33, !PT ;  /* 0x00000004ff048212 */ /* 0x000fe400078e33ff */
[----:B------:R-:W-:Y:S02]  /*28f0*/  VOTE.ANY R13, PT, P2 ;  /* 0x00000000000d7806 */ /* 0x000fe400010e0100 */
[----:B------:R-:W-:Y:S02]  /*2900*/  @!P1 LOP3.LUT R9, RZ, R9, RZ, 0x33, !PT ;  /* 0x00000009ff099212 */ /* 0x000fe400078e33ff */
[----:B------:R-:W-:Y:S02]  /*2910*/  VOTE.ANY R15, PT, P3 ;  /* 0x00000000000f7806 */ /* 0x000fe400018e0100 */
[----:B------:R-:W-:Y:S02]  /*2920*/  @!P2 LOP3.LUT R13, RZ, R13, RZ, 0x33, !PT ;  /* 0x0000000dff0da212 */ /* 0x000fe400078e33ff */
[----:B------:R-:W-:-:S02]  /*2930*/  LOP3.LUT R4, R9, R4, RZ, 0xc0, !PT ;  /* 0x0000000409047212 */ /* 0x000fc400078ec0ff */
[----:B------:R-:W-:Y:S02]  /*2940*/  @!P3 LOP3.LUT R15, RZ, R15, RZ, 0x33, !PT ;  /* 0x0000000fff0fb212 */ /* 0x000fe400078e33ff */
[----:B------:R-:W-:Y:S02]  /*2950*/  LOP3.LUT R4, R13, R4, RZ, 0xc0, !PT ;  /* 0x000000040d047212 */ /* 0x000fe400078ec0ff */
[----:B------:R-:W-:Y:S02]  /*2960*/  VOTE.ANY R9, PT, P4 ;  /* 0x0000000000097806 */ /* 0x000fe400020e0100 */
[----:B------:R-:W-:Y:S02]  /*2970*/  LOP3.LUT P0, RZ, R5, 0x80, RZ, 0xc0, !PT ;  /* 0x0000008005ff7812 */ /* 0x000fe4000780c0ff */
[----:B------:R-:W-:Y:S02]  /*2980*/  LOP3.LUT R4, R15, R4, RZ, 0xc0, !PT ;  /* 0x000000040f047212 */ /* 0x000fe400078ec0ff */
[----:B------:R-:W-:-:S02]  /*2990*/  VOTE.ANY R13, PT, P5 ;  /* 0x00000000000d7806 */ /* 0x000fc400028e0100 */
[----:B------:R-:W-:Y:S02]  /*29a0*/  @!P4 LOP3.LUT R9, RZ, R9, RZ, 0x33, !PT ;  /* 0x00000009ff09c212 */ /* 0x000fe400078e33ff */
[----:B------:R-:W-:Y:S02]  /*29b0*/  @!P5 LOP3.LUT R13, RZ, R13, RZ, 0x33, !PT ;  /* 0x0000000dff0dd212 */ /* 0x000fe400078e33ff */
[----:B------:R-:W-:Y:S02]  /*29c0*/  LOP3.LUT R4, R9, R4, RZ, 0xc0, !PT ;  /* 0x0000000409047212 */ /* 0x000fe400078ec0ff */
[----:B------:R-:W-:Y:S02]  /*29d0*/  VOTE.ANY R9, PT, P6 ;  /* 0x0000000000097806 */ /* 0x000fe400030e0100 */
[----:B------:R-:W-:Y:S02]  /*29e0*/  LOP3.LUT R4, R13, R4, RZ, 0xc0, !PT ;  /* 0x000000040d047212 */ /* 0x000fe400078ec0ff */
[----:B------:R-:W-:-:S02]  /*29f0*/  VOTE.ANY R13, PT, P0 ;  /* 0x00000000000d7806 */ /* 0x000fc400000e0100 */
[----:B------:R-:W-:Y:S02]  /*2a00*/  @!P6 LOP3.LUT R9, RZ, R9, RZ, 0x33, !PT ;  /* 0x00000009ff09e212 */ /* 0x000fe400078e33ff */
[----:B------:R-:W-:Y:S02]  /*2a10*/  @!P0 LOP3.LUT R13, RZ, R13, RZ, 0x33, !PT ;  /* 0x0000000dff0d8212 */ /* 0x000fe400078e33ff */
[----:B------:R-:W-:Y:S02]  /*2a20*/  LOP3.LUT R4, R9, R4, RZ, 0xc0, !PT ;  /* 0x0000000409047212 */ /* 0x000fe400078ec0ff */
[----:B------:R-:W-:Y:S02]  /*2a30*/  SHF.R.U32.HI R9, RZ, UR6, R6 ;  /* 0x00000006ff097c19 */ /* 0x000fe40008011606 */
[----:B------:R-:W-:Y:S01]  /*2a40*/  LOP3.LUT R10, R13, R4, RZ, 0xc0, !PT ;  /* 0x000000040d0a7212 */ /* 0x000fe200078ec0ff */
[----:B------:R-:W-:Y:S01]  /*2a50*/  IMAD.SHL.U32 R4, R3, 0x20, RZ ;  /* 0x0000002003047824 */ /* 0x000fe200078e00ff */
[----:B------:R-:W-:-:S02]  /*2a60*/  LOP3.LUT R9, R9, UR5, RZ, 0x30, !PT ;  /* 0x0000000509097c12 */ /* 0x000fc4000f8e30ff */
[----:B------:R-:W2:Y:S01]  /*2a70*/  FLO.U32 R15, R10 ;  /* 0x0000000a000f7300 */ /* 0x000ea200000e0000 */
[----:B-1----:R-:W-:Y:S02]  /*2a80*/  LOP3.LUT R14, R23, R10, RZ, 0xc0, !PT ;  /* 0x0000000a170e7212 */ /* 0x002fe400078ec0ff */
[----:B------:R-:W-:-:S05]  /*2a90*/  LOP3.LUT R4, R4, 0x7c00, RZ, 0xc0, !PT ;  /* 0x00007c0004047812 */ /* 0x000fca00078ec0ff */
[----:B------:R-:W1:Y:S01]  /*2aa0*/  POPC R14, R14 ;  /* 0x0000000e000e7309 */ /* 0x000e620000000000 */
[----:B------:R-:W-:Y:S01]  /*2ab0*/  VIADD R22, R4, UR4 ;  /* 0x0000000404167c36 */ /* 0x000fe20008000000 */
[----:B--2---:R-:W-:-:S13]  /*2ac0*/  ISETP.NE.AND P0, PT, R46, R15, PT ;  /* 0x0000000f2e00720c */ /* 0x004fda0003f05270 */
[----:B-1----:R-:W-:Y:S05]  /*2ad0*/  @P0 BRA `(.L_x_30) ;  /* 0x0000000000080947 */ /* 0x002fea0003800000 */
[----:B------:R-:W-:-:S05]  /*2ae0*/  IMAD R5, R5, 0x4, R22 ;  /* 0x0000000405057824 */ /* 0x000fca00078e0216 */
[----:B------:R1:W2:Y:S02]  /*2af0*/  ATOMS.ADD R8, [R5], R14 ;  /* 0x0000000e0508738c */ /* 0x0002a40000000000 */
.L_x_30:
[----:B------:R-:W-:Y:S05]  /*2b00*/  BSYNC.RECONVERGENT B0 ;  /* 0x0000000000007941 */ /* 0x000fea0003800200 */
.L_x_29:
[----:B------:R-:W-:Y:S01]  /*2b10*/  R2P PR, R9, 0x7f ;  /* 0x0000007f09007804 */ /* 0x000fe20000000000 */
[----:B--2---:R2:W3:Y:S01]  /*2b20*/  SHFL.IDX PT, R8, R8, R15, 0x1f ;  /* 0x00001f0f08087589 */ /* 0x0044e200000e0000 */
[----:B------:R-:W-:Y:S01]  /*2b30*/  BSSY.RECONVERGENT B0, `(.L_x_31) ;  /* 0x0000023000007945 */ /* 0x000fe20003800200 */
[----:B------:R-:W-:-:S10]  /*2b40*/  IMAD.MOV.U32 R12, RZ, RZ, RZ ;  /* 0x000000ffff0c7224 */ /* 0x000fd400078e00ff */
[----:B------:R-:W-:Y:S02]  /*2b50*/  VOTE.ANY R4, PT, P0 ;  /* 0x0000000000047806 */ /* 0x000fe400000e0100 */
[----:B-1----:R-:W-:Y:S02]  /*2b60*/  VOTE.ANY R5, PT, P1 ;  /* 0x0000000000057806 */ /* 0x002fe400008e0100 */
[----:B------:R-:W-:Y:S02]  /*2b70*/  @!P0 LOP3.LUT R4, RZ, R4, RZ, 0x33, !PT ;  /* 0x00000004ff048212 */ /* 0x000fe400078e33ff */
[----:B------:R-:W-:Y:S02]  /*2b80*/  VOTE.ANY R13, PT, P2 ;  /* 0x00000000000d7806 */ /* 0x000fe400010e0100 */
[----:B------:R-:W-:Y:S02]  /*2b90*/  @!P1 LOP3.LUT R5, RZ, R5, RZ, 0x33, !PT ;  /* 0x00000005ff059212 */ /* 0x000fe400078e33ff */
[----:B------:R-:W-:-:S02]  /*2ba0*/  @!P2 LOP3.LUT R13, RZ, R13, RZ, 0x33, !PT ;  /* 0x0000000dff0da212 */ /* 0x000fc400078e33ff */
[----:B------:R-:W-:Y:S02]  /*2bb0*/  LOP3.LUT R4, R5, R4, RZ, 0xc0, !PT ;  /* 0x0000000405047212 */ /* 0x000fe400078ec0ff */
[----:B------:R-:W-:Y:S02]  /*2bc0*/  VOTE.ANY R5, PT, P3 ;  /* 0x0000000000057806 */ /* 0x000fe400018e0100 */
[----:B------:R-:W-:Y:S02]  /*2bd0*/  LOP3.LUT R4, R13, R4, RZ, 0xc0, !PT ;  /* 0x000000040d047212 */ /* 0x000fe400078ec0ff */
[----:B------:R-:W-:Y:S02]  /*2be0*/  LOP3.LUT P0, RZ, R9, 0x80, RZ, 0xc0, !PT ;  /* 0x0000008009ff7812 */ /* 0x000fe4000780c0ff */
[----:B------:R-:W-:Y:S02]  /*2bf0*/  VOTE.ANY R13, PT, P4 ;  /* 0x00000000000d7806 */ /* 0x000fe400020e0100 */
[----:B------:R-:W-:-:S02]  /*2c00*/  @!P3 LOP3.LUT R5, RZ, R5, RZ, 0x33, !PT ;  /* 0x00000005ff05b212 */ /* 0x000fc400078e33ff */
[----:B------:R-:W-:Y:S02]  /*2c10*/  @!P4 LOP3.LUT R13, RZ, R13, RZ, 0x33, !PT ;  /* 0x0000000dff0dc212 */ /* 0x000fe400078e33ff */
[----:B------:R-:W-:Y:S02]  /*2c20*/  LOP3.LUT R4, R5, R4, RZ, 0xc0, !PT ;  /* 0x0000000405047212 */ /* 0x000fe400078ec0ff */
[----:B------:R-:W-:Y:S02]  /*2c30*/  VOTE.ANY R5, PT, P5 ;  /* 0x0000000000057806 */ /* 0x000fe400028e0100 */
[----:B------:R-:W-:Y:S02]  /*2c40*/  LOP3.LUT R4, R13, R4, RZ, 0xc0, !PT ;  /* 0x000000040d047212 */ /* 0x000fe400078ec0ff */
[----:B------:R-:W-:Y:S02]  /*2c50*/  VOTE.ANY R13, PT, P6 ;  /* 0x00000000000d7806 */ /* 0x000fe400030e0100 */
[----:B------:R-:W-:-:S02]  /*2c60*/  @!P5 LOP3.LUT R5, RZ, R5, RZ, 0x33, !PT ;  /* 0x00000005ff05d212 */ /* 0x000fc400078e33ff */
[----:B------:R-:W-:Y:S02]  /*2c70*/  VOTE.ANY R17, PT, P0 ;  /* 0x0000000000117806 */ /* 0x000fe400000e0100 */
[----:B------:R-:W-:Y:S02]  /*2c80*/  @!P6 LOP3.LUT R13, RZ, R13, RZ, 0x33, !PT ;  /* 0x0000000dff0de212 */ /* 0x000fe400078e33ff */
[----:B------:R-:W-:Y:S02]  /*2c90*/  LOP3.LUT R4, R5, R4, RZ, 0xc0, !PT ;  /* 0x0000000405047212 */ /* 0x000fe400078ec0ff */
[----:B------:R-:W-:Y:S02]  /*2ca0*/  @!P0 LOP3.LUT R17, RZ, R17, RZ, 0x33, !PT ;  /* 0x00000011ff118212 */ /* 0x000fe400078e33ff */
[----:B------:R-:W-:-:S04]  /*2cb0*/  LOP3.LUT R4, R13, R4, RZ, 0xc0, !PT ;  /* 0x000000040d047212 */ /* 0x000fc800078ec0ff */
[----:B------:R-:W-:Y:S02]  /*2cc0*/  LOP3.LUT R4, R17, R4, RZ, 0xc0, !PT ;  /* 0x0000000411047212 */ /* 0x000fe400078ec0ff */
[----:B------:R-:W-:Y:S02]  /*2cd0*/  SHF.R.U32.HI R17, RZ, UR6, R0 ;  /* 0x00000006ff117c19 */ /* 0x000fe40008011600 */
[----:B------:R-:W1:Y:S01]  /*2ce0*/  FLO.U32 R5, R4 ;  /* 0x0000000400057300 */ /* 0x000e6200000e0000 */
[----:B------:R-:W-:Y:S02]  /*2cf0*/  LOP3.LUT R13, R23, R4, RZ, 0xc0, !PT ;  /* 0x00000004170d7212 */ /* 0x000fe400078ec0ff */
[----:B------:R-:W-:-:S05]  /*2d00*/  LOP3.LUT R17, R17, UR5, RZ, 0x30, !PT ;  /* 0x0000000511117c12 */ /* 0x000fca000f8e30ff */
[----:B------:R-:W4:Y:S01]  /*2d10*/  POPC R13, R13 ;  /* 0x0000000d000d7309 */ /* 0x000f220000000000 */
[----:B-1----:R-:W-:-:S13]  /*2d20*/  ISETP.NE.AND P0, PT, R46, R5, PT ;  /* 0x000000052e00720c */ /* 0x002fda0003f05270 */
[----:B--234-:R-:W-:Y:S05]  /*2d30*/  @P0 BRA `(.L_x_32) ;  /* 0x0000000000080947 */ /* 0x01cfea0003800000 */
[----:B------:R-:W-:-:S06]  /*2d40*/  IMAD R12, R9, 0x4, R22 ;  /* 0x00000004090c7824 */ /* 0x000fcc00078e0216 */
[----:B------:R1:W2:Y:S02]  /*2d50*/  ATOMS.ADD R12, [R12], R13 ;  /* 0x0000000d0c0c738c */ /* 0x0002a40000000000 */
.L_x_32:
[----:B------:R-:W-:Y:S05]  /*2d60*/  BSYNC.RECONVERGENT B0 ;  /* 0x0000000000007941 */ /* 0x000fea0003800200 */
.L_x_31:
[----:B------:R-:W-:Y:S01]  /*2d70*/  R2P PR, R17, 0x7f ;  /* 0x0000007f11007804 */ /* 0x000fe20000000000 */
[----:B--2---:R2:W3:Y:S01]  /*2d80*/  SHFL.IDX PT, R12, R12, R5, 0x1f ;  /* 0x00001f050c0c7589 */ /* 0x0044e200000e0000 */
[----:B------:R-:W-:Y:S11]  /*2d90*/  BSSY.RECONVERGENT B0, `(.L_x_33) ;  /* 0x0000023000007945 */ /* 0x000ff60003800200 */
[----:B------:R-:W-:-:S02]  /*2da0*/  VOTE.ANY R0, PT, P0 ;  /* 0x0000000000007806 */ /* 0x000fc400000e0100 */
[----:B------:R-:W-:Y:S02]  /*2db0*/  VOTE.ANY R9, PT, P1 ;  /* 0x0000000000097806 */ /* 0x000fe400008e0100 */
[----:B------:R-:W-:Y:S02]  /*2dc0*/  @!P0 LOP3.LUT R0, RZ, R0, RZ, 0x33, !PT ;  /* 0x00000000ff008212 */ /* 0x000fe400078e33ff */
[----:B------:R-:W-:Y:S02]  /*2dd0*/  VOTE.ANY R15, PT, P2 ;  /* 0x00000000000f7806 */ /* 0x000fe400010e0100 */
[----:B------:R-:W-:Y:S02]  /*2de0*/  @!P1 LOP3.LUT R9, RZ, R9, RZ, 0x33, !PT ;  /* 0x00000009ff099212 */ /* 0x000fe400078e33ff */
[----:B------:R-:W-:Y:S02]  /*2df0*/  @!P2 LOP3.LUT R15, RZ, R15, RZ, 0x33, !PT ;  /* 0x0000000fff0fa212 */ /* 0x000fe400078e33ff */
[----:B------:R-:W-:-:S02]  /*2e00*/  LOP3.LUT R0, R9, R0, RZ, 0xc0, !PT ;  /* 0x0000000009007212 */ /* 0x000fc400078ec0ff */
[----:B------:R-:W-:Y:S02]  /*2e10*/  VOTE.ANY R9, PT, P3 ;  /* 0x0000000000097806 */ /* 0x000fe400018e0100 */
[----:B------:R-:W-:Y:S02]  /*2e20*/  LOP3.LUT R0, R15, R0, RZ, 0xc0, !PT ;  /* 0x000000000f007212 */ /* 0x000fe400078ec0ff */
[----:B------:R-:W-:Y:S02]  /*2e30*/  LOP3.LUT P0, RZ, R17, 0x80, RZ, 0xc0, !PT ;  /* 0x0000008011ff7812 */ /* 0x000fe4000780c0ff */
[----:B------:R-:W-:Y:S02]  /*2e40*/  VOTE.ANY R15, PT, P4 ;  /* 0x00000000000f7806 */ /* 0x000fe400020e0100 */
[----:B------:R-:W-:Y:S02]  /*2e50*/  @!P3 LOP3.LUT R9, RZ, R9, RZ, 0x33, !PT ;  /* 0x00000009ff09b212 */ /* 0x000fe400078e33ff */
[----:B------:R-:W-:-:S02]  /*2e60*/  @!P4 LOP3.LUT R15, RZ, R15, RZ, 0x33, !PT ;  /* 0x0000000fff0fc212 */ /* 0x000fc400078e33ff */
[----:B------:R-:W-:Y:S02]  /*2e70*/  LOP3.LUT R0, R9, R0, RZ, 0xc0, !PT ;  /* 0x0000000009007212 */ /* 0x000fe400078ec0ff */
[----:B------:R-:W-:Y:S02]  /*2e80*/  VOTE.ANY R9, PT, P5 ;  /* 0x0000000000097806 */ /* 0x000fe400028e0100 */
[----:B------:R-:W-:Y:S02]  /*2e90*/  LOP3.LUT R0, R15, R0, RZ, 0xc0, !PT ;  /* 0x000000000f007212 */ /* 0x000fe400078ec0ff */
[----:B------:R-:W-:Y:S02]  /*2ea0*/  VOTE.ANY R15, PT, P6 ;  /* 0x00000000000f7806 */ /* 0x000fe400030e0100 */
[----:B------:R-:W-:Y:S02]  /*2eb0*/  @!P5 LOP3.LUT R9, RZ, R9, RZ, 0x33, !PT ;  /* 0x00000009ff09d212 */ /* 0x000fe400078e33ff */
[----:B------:R-:W-:-:S02]  /*2ec0*/  VOTE.ANY R19, PT, P0 ;  /* 0x0000000000137806 */ /* 0x000fc400000e0100 */
[----:B------:R-:W-:Y:S02]  /*2ed0*/  @!P6 LOP3.LUT R15, RZ, R15, RZ, 0x33, !PT ;  /* 0x0000000fff0fe212 */ /* 0x000fe400078e33ff */
[----:B------:R-:W-:Y:S02]  /*2ee0*/  LOP3.LUT R0, R9, R0, RZ, 0xc0, !PT ;  /* 0x0000000009007212 */ /* 0x000fe400078ec0ff */
[----:B------:R-:W-:Y:S02]  /*2ef0*/  @!P0 LOP3.LUT R19, RZ, R19, RZ, 0x33, !PT ;  /* 0x00000013ff138212 */ /* 0x000fe400078e33ff */
[----:B------:R-:W-:Y:S02]  /*2f00*/  LOP3.LUT R0, R15, R0, RZ, 0xc0, !PT ;  /* 0x000000000f007212 */ /* 0x000fe400078ec0ff */
[----:B------:R-:W-:Y:S02]  /*2f10*/  SHF.R.U32.HI R15, RZ, UR6, R41 ;  /* 0x00000006ff0f7c19 */ /* 0x000fe40008011629 */
[----:B------:R-:W-:Y:S01]  /*2f20*/  LOP3.LUT R4, R19, R0, RZ, 0xc0, !PT ;  /* 0x0000000013047212 */ /* 0x000fe200078ec0ff */
[----:B------:R-:W-:Y:S01]  /*2f30*/  IMAD.MOV.U32 R0, RZ, RZ, RZ ;  /* 0x000000ffff007224 */ /* 0x000fe200078e00ff */
[----:B------:R-:W-:-:S02]  /*2f40*/  LOP3.LUT R15, R15, UR5, RZ, 0x30, !PT ;  /* 0x000000050f0f7c12 */ /* 0x000fc4000f8e30ff */
[----:B------:R-:W4:Y:S01]  /*2f50*/  FLO.U32 R51, R4 ;  /* 0x0000000400337300 */ /* 0x000f2200000e0000 */
[----:B------:R-:W-:-:S07]  /*2f60*/  LOP3.LUT R10, R23, R4, RZ, 0xc0, !PT ;  /* 0x00000004170a7212 */ /* 0x000fce00078ec0ff */
[----:B------:R-:W0:Y:S01]  /*2f70*/  POPC R10, R10 ;  /* 0x0000000a000a7309 */ /* 0x000e220000000000 */
[----:B----4-:R-:W-:-:S13]  /*2f80*/  ISETP.NE.AND P0, PT, R46, R51, PT ;  /* 0x000000332e00720c */ /* 0x010fda0003f05270 */
[----:B0-23--:R-:W-:Y:S05]  /*2f90*/  @P0 BRA `(.L_x_34) ;  /* 0x0000000000080947 */ /* 0x00dfea0003800000 */
[----:B------:R-:W-:-:S05]  /*2fa0*/  IMAD R17, R17, 0x4, R22 ;  /* 0x0000000411117824 */ /* 0x000fca00078e0216 */
[----:B------:R0:W2:Y:S02]  /*2fb0*/  ATOMS.ADD R0, [R17], R10 ;  /* 0x0000000a1100738c */ /* 0x0000a40000000000 */
.L_x_34:
[----:B------:R-:W-:Y:S05]  /*2fc0*/  BSYNC.RECONVERGENT B0 ;  /* 0x0000000000007941 */ /* 0x000fea0003800200 */
.L_x_33:
        /* <DEDUP_REMOVED lines=21> */
[----:B0-----:R-:W-:-:S02]  /*3120*/  VOTE.ANY R17, PT, P0 ;  /* 0x0000000000117806 */ /* 0x001fc400000e0100 */
[----:B------:R-:W-:Y:S02]  /*3130*/  @!P6 LOP3.LUT R9, RZ, R9, RZ, 0x33, !PT ;  /* 0x00000009ff09e212 */ /* 0x000fe400078e33ff */
[----:B------:R-:W-:Y:S02]  /*3140*/  LOP3.LUT R4, R5, R4, RZ, 0xc0, !PT ;  /* 0x0000000405047212 */ /* 0x000fe400078ec0ff */
[----:B------:R-:W-:Y:S02]  /*3150*/  @!P0 LOP3.LUT R17, RZ, R17, RZ, 0x33, !PT ;  /* 0x00000011ff118212 */ /* 0x000fe400078e33ff */
[----:B------:R-:W-:-:S04]  /*3160*/  LOP3.LUT R4, R9, R4, RZ, 0xc0, !PT ;  /* 0x0000000409047212 */ /* 0x000fc800078ec0ff */
[----:B------:R-:W-:Y:S01]  /*3170*/  LOP3.LUT R6, R17, R4, RZ, 0xc0, !PT ;  /* 0x0000000411067212 */ /* 0x000fe200078ec0ff */
[----:B------:R-:W-:Y:S01]  /*3180*/  IMAD.MOV.U32 R4, RZ, RZ, RZ ;  /* 0x000000ffff047224 */ /* 0x000fe200078e00ff */
[----:B------:R-:W-:Y:S02]  /*3190*/  SHF.R.U32.HI R17, RZ, UR6, R40 ;  /* 0x00000006ff117c19 */ /* 0x000fe40008011628 */
[----:B------:R-:W0:Y:S01]  /*31a0*/  FLO.U32 R45, R6 ;  /* 0x00000006002d7300 */ /* 0x000e2200000e0000 */
[----:B------:R-:W-:Y:S02]  /*31b0*/  LOP3.LUT R9, R23, R6, RZ, 0xc0, !PT ;  /* 0x0000000617097212 */ /* 0x000fe400078ec0ff */
[----:B------:R-:W-:-:S05]  /*31c0*/  LOP3.LUT R17, R17, UR5, RZ, 0x30, !PT ;  /* 0x0000000511117c12 */ /* 0x000fca000f8e30ff */
[----:B------:R-:W4:Y:S01]  /*31d0*/  POPC R9, R9 ;  /* 0x0000000900097309 */ /* 0x000f220000000000 */
[----:B0-----:R-:W-:-:S13]  /*31e0*/  ISETP.NE.AND P0, PT, R46, R45, PT ;  /* 0x0000002d2e00720c */ /* 0x001fda0003f05270 */
[----:B--234-:R-:W-:Y:S05]  /*31f0*/  @P0 BRA `(.L_x_36) ;  /* 0x0000000000080947 */ /* 0x01cfea0003800000 */
[----:B------:R-:W-:-:S06]  /*3200*/  IMAD R4, R15, 0x4, R22 ;  /* 0x000000040f047824 */ /* 0x000fcc00078e0216 */
[----:B------:R0:W2:Y:S02]  /*3210*/  ATOMS.ADD R4, [R4], R9 ;  /* 0x000000090404738c */ /* 0x0000a40000000000 */
.L_x_36:
[----:B------:R-:W-:Y:S05]  /*3220*/  BSYNC.RECONVERGENT B0 ;  /* 0x0000000000007941 */ /* 0x000fea0003800200 */
.L_x_35:
[----:B------:R-:W-:Y:S01]  /*3230*/  R2P PR, R17, 0x7f ;  /* 0x0000007f11007804 */ /* 0x000fe20000000000 */
[----:B--2---:R2:W3:Y:S01]  /*3240*/  SHFL.IDX PT, R45, R4, R45, 0x1f ;  /* 0x00001f2d042d7589 */ /* 0x0044e200000e0000 */
[----:B------:R-:W-:Y:S01]  /*3250*/  BSSY.RECONVERGENT B0, `(.L_x_37) ;  /* 0x0000023000007945 */ /* 0x000fe20003800200 */
[----:B------:R-:W-:-:S10]  /*3260*/  IMAD.MOV.U32 R6, RZ, RZ, RZ ;  /* 0x000000ffff067224 */ /* 0x000fd400078e00ff */
[----:B------:R-:W-:Y:S02]  /*3270*/  VOTE.ANY R0, PT, P0 ;  /* 0x0000000000007806 */ /* 0x000fe400000e0100 */
[----:B------:R-:W-:Y:S02]  /*3280*/  VOTE.ANY R5, PT, P1 ;  /* 0x0000000000057806 */ /* 0x000fe400008e0100 */
        /* <DEDUP_REMOVED lines=20> */
[----:B------:R-:W-:Y:S02]  /*33d0*/  LOP3.LUT R0, R15, R0, RZ, 0xc0, !PT ;  /* 0x000000000f007212 */ /* 0x000fe400078ec0ff */
[----:B------:R-:W-:-:S02]  /*33e0*/  SHF.R.U32.HI R15, RZ, UR6, R39 ;  /* 0x00000006ff0f7c19 */ /* 0x000fc40008011627 */
[----:B------:R-:W-:Y:S02]  /*33f0*/  LOP3.LUT R0, R19, R0, RZ, 0xc0, !PT ;  /* 0x0000000013007212 */ /* 0x000fe400078ec0ff */
[----:B------:R-:W-:Y:S02]  /*3400*/  LOP3.LUT R15, R15, UR5, RZ, 0x30, !PT ;  /* 0x000000050f0f7c12 */ /* 0x000fe4000f8e30ff */
[----:B------:R-:W4:Y:S01]  /*3410*/  FLO.U32 R19, R0 ;  /* 0x0000000000137300 */ /* 0x000f2200000e0000 */
[----:B------:R-:W-:-:S07]  /*3420*/  LOP3.LUT R5, R23, R0, RZ, 0xc0, !PT ;  /* 0x0000000017057212 */ /* 0x000fce00078ec0ff */
[----:B------:R-:W0:Y:S01]  /*3430*/  POPC R5, R5 ;  /* 0x0000000500057309 */ /* 0x000e220000000000 */
[----:B----4-:R-:W-:-:S13]  /*3440*/  ISETP.NE.AND P0, PT, R46, R19, PT ;  /* 0x000000132e00720c */ /* 0x010fda0003f05270 */
[----:B0-23--:R-:W-:Y:S05]  /*3450*/  @P0 BRA `(.L_x_38) ;  /* 0x0000000000080947 */ /* 0x00dfea0003800000 */
[----:B------:R-:W-:-:S06]  /*3460*/  IMAD R6, R17, 0x4, R22 ;  /* 0x0000000411067824 */ /* 0x000fcc00078e0216 */
[----:B------:R0:W2:Y:S02]  /*3470*/  ATOMS.ADD R6, [R6], R5 ;  /* 0x000000050606738c */ /* 0x0000a40000000000 */
.L_x_38:
[----:B------:R-:W-:Y:S05]  /*3480*/  BSYNC.RECONVERGENT B0 ;  /* 0x0000000000007941 */ /* 0x000fea0003800200 */
.L_x_37:
        /* <DEDUP_REMOVED lines=37> */
.L_x_40:
[----:B------:R-:W-:Y:S05]  /*36e0*/  BSYNC.RECONVERGENT B0 ;  /* 0x0000000000007941 */ /* 0x000fea0003800200 */
.L_x_39:
[----:B------:R-:W-:Y:S01]  /*36f0*/  R2P PR, R17, 0x7f ;  /* 0x0000007f11007804 */ /* 0x000fe20000000000 */
[----:B--2---:R2:W3:Y:S01]  /*3700*/  SHFL.IDX PT, R47, R0, R47, 0x1f ;  /* 0x00001f2f002f7589 */ /* 0x0044e200000e0000 */
[----:B------:R-:W-:Y:S11]  /*3710*/  BSSY.RECONVERGENT B0, `(.L_x_41) ;  /* 0x0000021000007945 */ /* 0x000ff60003800200 */
[----:B0-----:R-:W-:-:S02]  /*3720*/  VOTE.ANY R15, PT, P0 ;  /* 0x00000000000f7806 */ /* 0x001fc400000e0100 */
        /* <DEDUP_REMOVED lines=19> */
[----:B------:R-:W-:Y:S01]  /*3860*/  LOP3.LUT R15, R16, R15, RZ, 0xc0, !PT ;  /* 0x0000000f100f7212 */ /* 0x000fe200078ec0ff */
[----:B------:R-:W-:Y:S01]  /*3870*/  IMAD.MOV.U32 R16, RZ, RZ, RZ ;  /* 0x000000ffff107224 */ /* 0x000fe200078e00ff */
[----:B------:R-:W-:Y:S02]  /*3880*/  @!P0 LOP3.LUT R20, RZ, R20, RZ, 0x33, !PT ;  /* 0x00000014ff148212 */ /* 0x000fe400078e33ff */
[----:B------:R-:W-:-:S04]  /*3890*/  LOP3.LUT R15, R18, R15, RZ, 0xc0, !PT ;  /* 0x0000000f120f7212 */ /* 0x000fc800078ec0ff */
[----:B------:R-:W-:-:S04]  /*38a0*/  LOP3.LUT R20, R20, R15, RZ, 0xc0, !PT ;  /* 0x0000000f14147212 */ /* 0x000fc800078ec0ff */
[----:B------:R-:W0:Y:S01]  /*38b0*/  FLO.U32 R49, R20 ;  /* 0x0000001400317300 */ /* 0x000e2200000e0000 */
[----:B------:R-:W-:-:S07]  /*38c0*/  LOP3.LUT R50, R23, R20, RZ, 0xc0, !PT ;  /* 0x0000001417327212 */ /* 0x000fce00078ec0ff */
[----:B------:R-:W4:Y:S01]  /*38d0*/  POPC R50, R50 ;  /* 0x0000003200327309 */ /* 0x000f220000000000 */
[----:B0-----:R-:W-:-:S13]  /*38e0*/  ISETP.NE.AND P0, PT, R46, R49, PT ;  /* 0x000000312e00720c */ /* 0x001fda0003f05270 */
[----:B--234-:R-:W-:Y:S05]  /*38f0*/  @P0 BRA `(.L_x_42) ;  /* 0x0000000000080947 */ /* 0x01cfea0003800000 */
[----:B------:R-:W-:-:S05]  /*3900*/  IMAD R17, R17, 0x4, R22 ;  /* 0x0000000411117824 */ /* 0x000fca00078e0216 */
[----:B------:R0:W2:Y:S02]  /*3910*/  ATOMS.ADD R16, [R17], R50 ;  /* 0x000000321110738c */ /* 0x0000a40000000000 */
.L_x_42:
[----:B------:R-:W-:Y:S05]  /*3920*/  BSYNC.RECONVERGENT B0 ;  /* 0x0000000000007941 */ /* 0x000fea0003800200 */
.L_x_41:
[----:B------:R-:W-:Y:S01]  /*3930*/  R2P PR, R11, 0x7f ;  /* 0x0000007f0b007804 */ /* 0x000fe20000000000 */
[----:B--2---:R2:W3:Y:S01]  /*3940*/  SHFL.IDX PT, R49, R16, R49, 0x1f ;  /* 0x00001f3110317589 */ /* 0x0044e200000e0000 */
[----:B------:R-:W-:Y:S01]  /*3950*/  BSSY.RECONVERGENT B0, `(.L_x_43) ;  /* 0x0000021000007945 */ /* 0x000fe20003800200 */
[----:B------:R-:W-:-:S10]  /*3960*/  IMAD.MOV.U32 R20, RZ, RZ, RZ ;  /* 0x000000ffff147224 */ /* 0x000fd400078e00ff */
[----:B------:R-:W-:Y:S02]  /*3970*/  VOTE.ANY R0, PT, P0 ;  /* 0x0000000000007806 */ /* 0x000fe400000e0100 */
[----:B------:R-:W-:Y:S02]  /*3980*/  VOTE.ANY R15, PT, P1 ;  /* 0x00000000000f7806 */ /* 0x000fe400008e0100 */
[----:B------:R-:W-:Y:S02]  /*3990*/  @!P0 LOP3.LUT R0, RZ, R0, RZ, 0x33, !PT ;  /* 0x00000000ff008212 */ /* 0x000fe400078e33ff */
[----:B0-----:R-:W-:Y:S02]  /*39a0*/  VOTE.ANY R17, PT, P2 ;  /* 0x0000000000117806 */ /* 0x001fe400010e0100 */
        /* <DEDUP_REMOVED lines=25> */
[----:B------:R-:W-:-:S06]  /*3b40*/  IMAD R20, R11, 0x4, R22 ;  /* 0x000000040b147824 */ /* 0x000fcc00078e0216 */
[----:B------:R0:W2:Y:S02]  /*3b50*/  ATOMS.ADD R20, [R20], R21 ;  /* 0x000000151414738c */ /* 0x0000a40000000000 */
.L_x_44:
[----:B------:R-:W-:Y:S05]  /*3b60*/  BSYNC.RECONVERGENT B0 ;  /* 0x0000000000007941 */ /* 0x000fea0003800200 */
.L_x_43:
[----:B------:R-:W-:Y:S01]  /*3b70*/  R2P PR, R7, 0x7f ;  /* 0x0000007f07007804 */ /* 0x000fe20000000000 */
[----:B--2---:R2:W3:Y:S01]  /*3b80*/  SHFL.IDX PT, R20, R20, R15, 0x1f ;  /* 0x00001f0f14147589 */ /* 0x0044e200000e0000 */
[----:B------:R-:W-:Y:S01]  /*3b90*/  BSSY.RECONVERGENT B0, `(.L_x_45) ;  /* 0x0000023000007945 */ /* 0x000fe20003800200 */
[----:B------:R-:W-:-:S10]  /*3ba0*/  IMAD.MOV.U32 R16, RZ, RZ, RZ ;  /* 0x000000ffff107224 */ /* 0x000fd400078e00ff */
[----:B------:R-:W-:Y:S02]  /*3bb0*/  VOTE.ANY R0, PT, P0 ;  /* 0x0000000000007806 */ /* 0x000fe400000e0100 */
[----:B------:R-:W-:Y:S02]  /*3bc0*/  VOTE.ANY R11, PT, P1 ;  /* 0x00000000000b7806 */ /* 0x000fe400008e0100 */
[----:B------:R-:W-:Y:S02]  /*3bd0*/  @!P0 LOP3.LUT R0, RZ, R0, RZ, 0x33, !PT ;  /* 0x00000000ff008212 */ /* 0x000fe400078e33ff */
[----:B------:R-:W-:Y:S02]  /*3be0*/  @!P1 LOP3.LUT R11, RZ, R11, RZ, 0x33, !PT ;  /* 0x0000000bff0b9212 */ /* 0x000fe400078e33ff */
[----:B------:R-:W-:Y:S02]  /*3bf0*/  VOTE.ANY R17, PT, P2 ;  /* 0x0000000000117806 */ /* 0x000fe400010e0100 */
[----:B------:R-:W-:-:S02]  /*3c00*/  LOP3.LUT R0, R11, R0, RZ, 0xc0, !PT ;  /* 0x000000000b007212 */ /* 0x000fc400078ec0ff */
[----:B------:R-:W-:Y:S02]  /*3c10*/  VOTE.ANY R11, PT, P3 ;  /* 0x00000000000b7806 */ /* 0x000fe400018e0100 */
[----:B------:R-:W-:Y:S02]  /*3c20*/  @!P2 LOP3.LUT R17, RZ, R17, RZ, 0x33, !PT ;  /* 0x00000011ff11a212 */ /* 0x000fe400078e33ff */
[----:B------:R-:W-:Y:S02]  /*3c30*/  @!P3 LOP3.LUT R11, RZ, R11, RZ, 0x33, !PT ;  /* 0x0000000bff0bb212 */ /* 0x000fe400078e33ff */
[----:B------:R-:W-:Y:S02]  /*3c40*/  LOP3.LUT R0, R17, R0, RZ, 0xc0, !PT ;  /* 0x0000000011007212 */ /* 0x000fe400078ec0ff */
[----:B------:R-:W-:Y:S02]  /*3c50*/  LOP3.LUT P0, RZ, R7, 0x80, RZ, 0xc0, !PT ;  /* 0x0000008007ff7812 */ /* 0x000fe4000780c0ff */
[----:B------:R-:W-:-:S02]  /*3c60*/  VOTE.ANY R17, PT, P4 ;  /* 0x0000000000117806 */ /* 0x000fc400020e0100 */
[----:B------:R-:W-:Y:S02]  /*3c70*/  LOP3.LUT R0, R11, R0, RZ, 0xc0, !PT ;  /* 0x000000000b007212 */ /* 0x000fe400078ec0ff */
[----:B------:R-:W-:Y:S02]  /*3c80*/  VOTE.ANY R11, PT, P5 ;  /* 0x00000000000b7806 */ /* 0x000fe400028e0100 */
[----:B------:R-:W-:Y:S02]  /*3c90*/  @!P4 LOP3.LUT R17, RZ, R17, RZ, 0x33, !PT ;  /* 0x00000011ff11c212 */ /* 0x000fe400078e33ff */
[----:B------:R-:W-:Y:S02]  /*3ca0*/  @!P5 LOP3.LUT R11, RZ, R11, RZ, 0x33, !PT ;  /* 0x0000000bff0bd212 */ /* 0x000fe400078e33ff */
[----:B------:R-:W-:Y:S02]  /*3cb0*/  LOP3.LUT R0, R17, R0, RZ, 0xc0, !PT ;  /* 0x0000000011007212 */ /* 0x000fe400078ec0ff */
[----:B------:R-:W-:-:S02]  /*3cc0*/  VOTE.ANY R17, PT, P6 ;  /* 0x0000000000117806 */ /* 0x000fc400030e0100 */
[----:B------:R-:W-:Y:S02]  /*3cd0*/  LOP3.LUT R0, R11, R0, RZ, 0xc0, !PT ;  /* 0x000000000b007212 */ /* 0x000fe400078ec0ff */
[----:B------:R-:W-:Y:S02]  /*3ce0*/  VOTE.ANY R11, PT, P0 ;  /* 0x00000000000b7806 */ /* 0x000fe400000e0100 */
[----:B------:R-:W-:Y:S02]  /*3cf0*/  @!P6 LOP3.LUT R17, RZ, R17, RZ, 0x33, !PT ;  /* 0x00000011ff11e212 */ /* 0x000fe400078e33ff */
[----:B------:R-:W-:Y:S02]  /*3d00*/  @!P0 LOP3.LUT R11, RZ, R11, RZ, 0x33, !PT ;  /* 0x0000000bff0b8212 */ /* 0x000fe400078e33ff */
[----:B------:R-:W-:-:S04]  /*3d10*/  LOP3.LUT R0, R17, R0, RZ, 0xc0, !PT ;  /* 0x0000000011007212 */ /* 0x000fc800078ec0ff */
[----:B------:R-:W-:Y:S02]  /*3d20*/  LOP3.LUT R48, R11, R0, RZ, 0xc0, !PT ;  /* 0x000000000b307212 */ /* 0x000fe400078ec0ff */
[----:B------:R-:W-:Y:S02]  /*3d30*/  SHF.R.U32.HI R0, RZ, UR6, R36 ;  /* 0x00000006ff007c19 */ /* 0x000fe40008011624 */
[----:B------:R-:W4:Y:S01]  /*3d40*/  FLO.U32 R18, R48 ;  /* 0x0000003000127300 */ /* 0x000f2200000e0000 */
[----:B------:R-:W-:Y:S02]  /*3d50*/  LOP3.LUT R19, R23, R48, RZ, 0xc0, !PT ;  /* 0x0000003017137212 */ /* 0x000fe400078ec0ff */
[----:B------:R-:W-:-:S05]  /*3d60*/  LOP3.LUT R0, R0, UR5, RZ, 0x30, !PT ;  /* 0x0000000500007c12 */ /* 0x000fca000f8e30ff */
[----:B------:R-:W0:Y:S01]  /*3d70*/  POPC R19, R19 ;  /* 0x0000001300137309 */ /* 0x000e220000000000 */
[----:B----4-:R-:W-:-:S13]  /*3d80*/  ISETP.NE.AND P0, PT, R46, R18, PT ;  /* 0x000000122e00720c */ /* 0x010fda0003f05270 */
[----:B0-23--:R-:W-:Y:S05]  /*3d90*/  @P0 BRA `(.L_x_46) ;  /* 0x0000000000080947 */ /* 0x00dfea0003800000 */
[----:B------:R-:W-:-:S06]  /*3da0*/  IMAD R16, R7, 0x4, R22 ;  /* 0x0000000407107824 */ /* 0x000fcc00078e0216 */
[----:B------:R0:W2:Y:S02]  /*3db0*/  ATOMS.ADD R16, [R16], R19 ;  /* 0x000000131010738c */ /* 0x0000a40000000000 */
.L_x_46:
[----:B------:R-:W-:Y:S05]  /*3dc0*/  BSYNC.RECONVERGENT B0 ;  /* 0x0000000000007941 */ /* 0x000fea0003800200 */
.L_x_45:
[----:B------:R-:W-:Y:S01]  /*3dd0*/  R2P PR, R0, 0x7f ;  /* 0x0000007f00007804 */ /* 0x000fe20000000000 */
[----:B--2---:R2:W3:Y:S01]  /*3de0*/  SHFL.IDX PT, R18, R16, R18, 0x1f ;  /* 0x00001f1210127589 */ /* 0x0044e200000e0000 */
[----:B------:R-:W-:Y:S01]  /*3df0*/  SHF.R.U32.HI R11, RZ, UR6, R35 ;  /* 0x00000006ff0b7c19 */ /* 0x000fe20008011623 */
[----:B------:R-:W-:Y:S01]  /*3e00*/  BSSY.RECONVERGENT B0, `(.L_x_47) ;  /* 0x0000022000007945 */ /* 0x000fe20003800200 */
[----:B------:R-:W-:Y:S02]  /*3e10*/  IMAD.MOV.U32 R15, RZ, RZ, RZ ;  /* 0x000000ffff0f7224 */ /* 0x000fe400078e00ff */
[----:B------:R-:W-:-:S07]  /*3e20*/  LOP3.LUT R11, R11, UR5, RZ, 0x30, !PT ;  /* 0x000000050b0b7c12 */ /* 0x000fce000f8e30ff */
[----:B------:R-:W-:Y:S02]  /*3e30*/  VOTE.ANY R7, PT, P0 ;  /* 0x0000000000077806 */ /* 0x000fe400000e0100 */
[----:B------:R-:W-:Y:S02]  /*3e40*/  VOTE.ANY R48, PT, P1 ;  /* 0x0000000000307806 */ /* 0x000fe400008e0100 */
[----:B------:R-:W-:Y:S02]  /*3e50*/  @!P0 LOP3.LUT R7, RZ, R7, RZ, 0x33, !PT ;  /* 0x00000007ff078212 */ /* 0x000fe400078e33ff */
[----:B------:R-:W-:Y:S02]  /*3e60*/  @!P1 LOP3.LUT R48, RZ, R48, RZ, 0x33, !PT ;  /* 0x00000030ff309212 */ /* 0x000fe400078e33ff */
[----:B------:R-:W-:Y:S02]  /*3e70*/  LOP3.LUT P0, RZ, R0, 0x80, RZ, 0xc0, !PT ;  /* 0x0000008000ff7812 */ /* 0x000fe4000780c0ff */
[----:B------:R-:W-:-:S02]  /*3e80*/  LOP3.LUT R7, R48, R7, RZ, 0xc0, !PT ;  /* 0x0000000730077212 */ /* 0x000fc400078ec0ff */
[----:B------:R-:W-:-:S04]  /*3e90*/  VOTE.ANY R48, PT, P2 ;  /* 0x0000000000307806 */ /* 0x000fc800010e0100 */
[----:B------:R-:W-:-:S04]  /*3ea0*/  @!P2 LOP3.LUT R48, RZ, R48, RZ, 0x33, !PT ;  /* 0x00000030ff30a212 */ /* 0x000fc800078e33ff */
[----:B------:R-:W-:Y:S02]  /*3eb0*/  LOP3.LUT R7, R48, R7, RZ, 0xc0, !PT ;  /* 0x0000000730077212 */ /* 0x000fe400078ec0ff */
        /* <DEDUP_REMOVED lines=14> */
[----:B------:R-:W-:-:S04]  /*3fa0*/  LOP3.LUT R48, R48, R7, RZ, 0xc0, !PT ;  /* 0x0000000730307212 */ /* 0x000fc800078ec0ff */
[----:B------:R-:W4:Y:S01]  /*3fb0*/  FLO.U32 R52, R48 ;  /* 0x0000003000347300 */ /* 0x000f2200000e0000 */
[----:B------:R-:W-:-:S07]  /*3fc0*/  LOP3.LUT R17, R23, R48, RZ, 0xc0, !PT ;  /* 0x0000003017117212 */ /* 0x000fce00078ec0ff */
[----:B------:R-:W0:Y:S01]  /*3fd0*/  POPC R17, R17 ;  /* 0x0000001100117309 */ /* 0x000e220000000000 */
[----:B----4-:R-:W-:-:S13]  /*3fe0*/  ISETP.NE.AND P0, PT, R46, R52, PT ;  /* 0x000000342e00720c */ /* 0x010fda0003f05270 */
[----:B0-23--:R-:W-:Y:S05]  /*3ff0*/  @P0 BRA `(.L_x_48) ;  /* 0x0000000000080947 */ /* 0x00dfea0003800000 */
[----:B------:R-:W-:-:S05]  /*4000*/  IMAD R0, R0, 0x4, R22 ;  /* 0x0000000400007824 */ /* 0x000fca00078e0216 */
[----:B------:R0:W2:Y:S02]  /*4010*/  ATOMS.ADD R15, [R0], R17 ;  /* 0x00000011000f738c */ /* 0x0000a40000000000 */
.L_x_48:
[----:B------:R-:W-:Y:S05]  /*4020*/  BSYNC.RECONVERGENT B0 ;  /* 0x0000000000007941 */ /* 0x000fea0003800200 */
.L_x_47:
[----:B------:R-:W-:Y:S01]  /*4030*/  R2P PR, R11, 0x7f ;  /* 0x0000007f0b007804 */ /* 0x000fe20000000000 */
[----:B--2---:R2:W3:Y:S01]  /*4040*/  SHFL.IDX PT, R16, R15, R52, 0x1f ;  /* 0x00001f340f107589 */ /* 0x0044e200000e0000 */
[----:B------:R-:W-:Y:S11]  /*4050*/  BSSY.RECONVERGENT B0, `(.L_x_49) ;  /* 0x0000023000007945 */ /* 0x000ff60003800200 */
[----:B0-----:R-:W-:-:S02]  /*4060*/  VOTE.ANY R0, PT, P0 ;  /* 0x0000000000007806 */ /* 0x001fc400000e0100 */
[----:B------:R-:W-:Y:S02]  /*4070*/  VOTE.ANY R7, PT, P1 ;  /* 0x0000000000077806 */ /* 0x000fe400008e0100 */
[----:B------:R-:W-:Y:S02]  /*4080*/  @!P0 LOP3.LUT R0, RZ, R0, RZ, 0x33, !PT ;  /* 0x00000000ff008212 */ /* 0x000fe400078e33ff */
[----:B------:R-:W-:Y:S02]  /*4090*/  @!P1 LOP3.LUT R7, RZ, R7, RZ, 0x33, !PT ;  /* 0x00000007ff079212 */ /* 0x000fe400078e33ff */
[----:B------:R-:W-:Y:S02]  /*40a0*/  LOP3.LUT P0, RZ, R11, 0x80, RZ, 0xc0, !PT ;  /* 0x000000800bff7812 */ /* 0x000fe4000780c0ff */
        /* <DEDUP_REMOVED lines=19> */
[----:B------:R0:W4:Y:S01]  /*41e0*/  FLO.U32 R7, R0 ;  /* 0x0000000000077300 */ /* 0x00012200000e0000 */
[----:B------:R-:W-:-:S07]  /*41f0*/  LOP3.LUT R48, R23, R0, RZ, 0xc0, !PT ;  /* 0x0000000017307212 */ /* 0x000fce00078ec0ff */
[----:B--2---:R2:W1:Y:S01]  /*4200*/  POPC R15, R48 ;  /* 0x00000030000f7309 */ /* 0x0044620000000000 */
[----:B0-----:R-:W-:-:S04]  /*4210*/  SHF.R.U32.HI R0, RZ, UR6, R34 ;  /* 0x00000006ff007c19 */ /* 0x001fc80008011622 */
[----:B------:R-:W-:Y:S02]  /*4220*/  LOP3.LUT R0, R0, UR5, RZ, 0x30, !PT ;  /* 0x0000000500007c12 */ /* 0x000fe4000f8e30ff */
[----:B----4-:R-:W-:Y:S01]  /*4230*/  ISETP.NE.AND P0, PT, R46, R7, PT ;  /* 0x000000072e00720c */ /* 0x010fe20003f05270 */
[----:B--2---:R-:W-:-:S12]  /*4240*/  IMAD.MOV.U32 R48, RZ, RZ, RZ ;  /* 0x000000ffff307224 */ /* 0x004fd800078e00ff */
[----:B-1-3--:R-:W-:Y:S05]  /*4250*/  @P0 BRA `(.L_x_50) ;  /* 0x0000000000080947 */ /* 0x00afea0003800000 */
[----:B------:R-:W-:-:S06]  /*4260*/  IMAD R48, R11, 0x4, R22 ;  /* 0x000000040b307824 */ /* 0x000fcc00078e0216 */
[----:B------:R0:W1:Y:S02]  /*4270*/  ATOMS.ADD R48, [R48], R15 ;  /* 0x0000000f3030738c */ /* 0x0000640000000000 */
.L_x_50:
[----:B------:R-:W-:Y:S05]  /*4280*/  BSYNC.RECONVERGENT B0 ;  /* 0x0000000000007941 */ /* 0x000fea0003800200 */
.L_x_49:
[----:B------:R-:W-:Y:S01]  /*4290*/  R2P PR, R0, 0x7f ;  /* 0x0000007f00007804 */ /* 0x000fe20000000000 */
[----:B------:R-:W-:Y:S01]  /*42a0*/  IMAD.IADD R14, R14, 0x1, R8 ;  /* 0x000000010e0e7824 */ /* 0x000fe200078e0208 */
[----:B------:R-:W-:Y:S01]  /*42b0*/  BSSY.RECONVERGENT B0, `(.L_x_51) ;  /* 0x0000025000007945 */ /* 0x000fe20003800200 */
[----:B------:R-:W-:Y:S02]  /*42c0*/  IMAD.IADD R13, R13, 0x1, R12 ;  /* 0x000000010d0d7824 */ /* 0x000fe400078e020c */
[----:B-1----:R1:W2:Y:S08]  /*42d0*/  SHFL.IDX PT, R12, R48, R7, 0x1f ;  /* 0x00001f07300c7589 */ /* 0x0022b000000e0000 */
[----:B------:R-:W-:-:S02]  /*42e0*/  VOTE.ANY R11, PT, P0 ;  /* 0x00000000000b7806 */ /* 0x000fc400000e0100 */
[----:B------:R-:W-:Y:S01]  /*42f0*/  VOTE.ANY R8, PT, P1 ;  /* 0x0000000000087806 */ /* 0x000fe200008e0100 */
[----:B-1----:R-:W-:Y:S01]  /*4300*/  IMAD.MOV.U32 R7, RZ, RZ, RZ ;  /* 0x000000ffff077224 */ /* 0x002fe200078e00ff */
        /* <DEDUP_REMOVED lines=22> */
[----:B------:R1:W3:Y:S01]  /*4470*/  FLO.U32 R8, R52 ;  /* 0x0000003400087300 */ /* 0x0002e200000e0000 */
[----:B------:R-:W-:-:S07]  /*4480*/  LOP3.LUT R11, R23, R52, RZ, 0xc0, !PT ;  /* 0x00000034170b7212 */ /* 0x000fce00078ec0ff */
[----:B------:R-:W4:Y:S01]  /*4490*/  POPC R11, R11 ;  /* 0x0000000b000b7309 */ /* 0x000f220000000000 */
[----:B-1----:R-:W-:-:S04]  /*44a0*/  SHF.R.U32.HI R52, RZ, UR6, R26 ;  /* 0x00000006ff347c19 */ /* 0x002fc8000801161a */
[----:B------:R-:W-:Y:S02]  /*44b0*/  LOP3.LUT R48, R52, UR5, RZ, 0x30, !PT ;  /* 0x0000000534307c12 */ /* 0x000fe4000f8e30ff */
[----:B---3--:R-:W-:-:S13]  /*44c0*/  ISETP.NE.AND P0, PT, R46, R8, PT ;  /* 0x000000082e00720c */ /* 0x008fda0003f05270 */
[----:B--2-4-:R-:W-:Y:S05]  /*44d0*/  @P0 BRA `(.L_x_52) ;  /* 0x0000000000080947 */ /* 0x014fea0003800000 */
[----:B------:R-:W-:-:S05]  /*44e0*/  IMAD R0, R0, 0x4, R22 ;  /* 0x0000000400007824 */ /* 0x000fca00078e0216 */
[----:B------:R1:W2:Y:S02]  /*44f0*/  ATOMS.ADD R7, [R0], R11 ;  /* 0x0000000b0007738c */ /* 0x0002a40000000000 */
.L_x_52:
[----:B------:R-:W-:Y:S05]  /*4500*/  BSYNC.RECONVERGENT B0 ;  /* 0x0000000000007941 */ /* 0x000fea0003800200 */
.L_x_51:
[----:B------:R-:W-:Y:S01]  /*4510*/  R2P PR, R48, 0x7f ;  /* 0x0000007f30007804 */ /* 0x000fe20000000000 */
[----:B------:R-:W-:Y:S01]  /*4520*/  IMAD.IADD R10, R10, 0x1, R51 ;  /* 0x000000010a0a7824 */ /* 0x000fe200078e0233 */
[----:B--2---:R2:W3:Y:S01]  /*4530*/  SHFL.IDX PT, R8, R7, R8, 0x1f ;  /* 0x00001f0807087589 */ /* 0x0044e200000e0000 */
[----:B------:R-:W-:Y:S01]  /*4540*/  BSSY.RECONVERGENT B0, `(.L_x_53) ;  /* 0x0000024000007945 */ /* 0x000fe20003800200 */
[----:B------:R-:W-:Y:S02]  /*4550*/  IMAD.IADD R9, R9, 0x1, R45 ;  /* 0x0000000109097824 */ /* 0x000fe400078e022d */
[----:B------:R-:W-:-:S07]  /*4560*/  IMAD.MOV.U32 R45, RZ, RZ, RZ ;  /* 0x000000ffff2d7224 */ /* 0x000fce00078e00ff */
[----:B-1----:R-:W-:Y:S02]  /*4570*/  VOTE.ANY R0, PT, P0 ;  /* 0x0000000000007806 */ /* 0x002fe400000e0100 */
        /* <DEDUP_REMOVED lines=23> */
[----:B------:R-:W-:Y:S02]  /*46f0*/  SHF.R.U32.HI R51, RZ, UR6, R33 ;  /* 0x00000006ff337c19 */ /* 0x000fe40008011621 */
[----:B------:R1:W4:Y:S02]  /*4700*/  FLO.U32 R0, R52 ;  /* 0x0000003400007300 */ /* 0x00032400000e0000 */
[----:B------:R-:W-:Y:S02]  /*4710*/  LOP3.LUT R51, R51, UR5, RZ, 0x30, !PT ;  /* 0x0000000533337c12 */ /* 0x000fe4000f8e30ff */
[----:B-1----:R-:W-:-:S04]  /*4720*/  LOP3.LUT R52, R23, R52, RZ, 0xc0, !PT ;  /* 0x0000003417347212 */ /* 0x002fc800078ec0ff */
[----:B--2---:R1:W2:Y:S01]  /*4730*/  POPC R7, R52 ;  /* 0x0000003400077309 */ /* 0x0042a20000000000 */
[----:B----4-:R-:W-:-:S13]  /*4740*/  ISETP.NE.AND P0, PT, R46, R0, PT ;  /* 0x000000002e00720c */ /* 0x010fda0003f05270 */
[----:B-123--:R-:W-:Y:S05]  /*4750*/  @P0 BRA `(.L_x_54) ;  /* 0x0000000000080947 */ /* 0x00efea0003800000 */
[----:B------:R-:W-:-:S05]  /*4760*/  IMAD R48, R48, 0x4, R22 ;  /* 0x0000000430307824 */ /* 0x000fca00078e0216 */
[----:B------:R1:W2:Y:S02]  /*4770*/  ATOMS.ADD R45, [R48], R7 ;  /* 0x00000007302d738c */ /* 0x0002a40000000000 */
.L_x_54:
[----:B------:R-:W-:Y:S05]  /*4780*/  BSYNC.RECONVERGENT B0 ;  /* 0x0000000000007941 */ /* 0x000fea0003800200 */
.L_x_53:
[----:B------:R-:W-:Y:S01]  /*4790*/  R2P PR, R51, 0x7f ;  /* 0x0000007f33007804 */ /* 0x000fe20000000000 */
[----:B------:R-:W-:Y:S01]  /*47a0*/  IMAD.IADD R6, R5, 0x1, R6 ;  /* 0x0000000105067824 */ /* 0x000fe200078e0206 */
[----:B--2---:R2:W3:Y:S01]  /*47b0*/  SHFL.IDX PT, R0, R45, R0, 0x1f ;  /* 0x00001f002d007589 */ /* 0x0044e200000e0000 */
[----:B------:R-:W-:Y:S01]  /*47c0*/  IMAD.IADD R4, R4, 0x1, R47 ;  /* 0x0000000104047824 */ /* 0x000fe200078e022f */
[----:B------:R-:W-:Y:S01]  /*47d0*/  SHF.R.U32.HI R47, RZ, UR6, R32 ;  /* 0x00000006ff2f7c19 */ /* 0x000fe20008011620 */
[----:B------:R-:W-:Y:S03]  /*47e0*/  BSSY.RECONVERGENT B0, `(.L_x_55) ;  /* 0x0000022000007945 */ /* 0x000fe60003800200 */
[----:B------:R-:W-:-:S05]  /*47f0*/  LOP3.LUT R47, R47, UR5, RZ, 0x30, !PT ;  /* 0x000000052f2f7c12 */ /* 0x000fca000f8e30ff */
        /* <DEDUP_REMOVED lines=9> */
[----:B------:R-:W-:Y:S02]  /*4890*/  VOTE.ANY R48, PT, P3 ;  /* 0x0000000000307806 */ /* 0x000fe400018e0100 */
[----:B------:R-:W-:Y:S02]  /*48a0*/  VOTE.ANY R52, PT, P0 ;  /* 0x0000000000347806 */ /* 0x000fe400000e0100 */
[----:B------:R-:W-:Y:S02]  /*48b0*/  @!P3 LOP3.LUT R48, RZ, R48, RZ, 0x33, !PT ;  /* 0x00000030ff30b212 */ /* 0x000fe400078e33ff */
[----:B------:R-:W-:Y:S02]  /*48c0*/  @!P0 LOP3.LUT R52, RZ, R52, RZ, 0x33, !PT ;  /* 0x00000034ff348212 */ /* 0x000fe400078e33ff */
        /* <DEDUP_REMOVED lines=9> */
[----:B------:R-:W-:Y:S01]  /*4960*/  LOP3.LUT R5, R48, R5, RZ, 0xc0, !PT ;  /* 0x0000000530057212 */ /* 0x000fe200078ec0ff */
[----:B------:R-:W-:-:S03]  /*4970*/  IMAD.MOV.U32 R48, RZ, RZ, RZ ;  /* 0x000000ffff307224 */ /* 0x000fc600078e00ff */
[----:B------:R-:W-:-:S04]  /*4980*/  LOP3.LUT R52, R52, R5, RZ, 0xc0, !PT ;  /* 0x0000000534347212 */ /* 0x000fc800078ec0ff */
[----:B------:R1:W4:Y:S02]  /*4990*/  FLO.U32 R5, R52 ;  /* 0x0000003400057300 */ /* 0x00032400000e0000 */
[----:B-1----:R-:W-:-:S06]  /*49a0*/  LOP3.LUT R52, R23, R52, RZ, 0xc0, !PT ;  /* 0x0000003417347212 */ /* 0x002fcc00078ec0ff */
[----:B--2---:R1:W2:Y:S01]  /*49b0*/  POPC R45, R52 ;  /* 0x00000034002d7309 */ /* 0x0042a20000000000 */
[----:B----4-:R-:W-:-:S13]  /*49c0*/  ISETP.NE.AND P0, PT, R46, R5, PT ;  /* 0x000000052e00720c */ /* 0x010fda0003f05270 */
[----:B-1-3--:R-:W-:Y:S05]  /*49d0*/  @P0 BRA `(.L_x_56) ;  /* 0x0000000000080947 */ /* 0x00afea0003800000 */
[----:B------:R-:W-:-:S06]  /*49e0*/  IMAD R48, R51, 0x4, R22 ;  /* 0x0000000433307824 */ /* 0x000fcc00078e0216 */
[----:B--2---:R1:W3:Y:S02]  /*49f0*/  ATOMS.ADD R48, [R48], R45 ;  /* 0x0000002d3030738c */ /* 0x0042e40000000000 */
.L_x_56:
[----:B------:R-:W-:Y:S05]  /*4a00*/  BSYNC.RECONVERGENT B0 ;  /* 0x0000000000007941 */ /* 0x000fea0003800200 */
.L_x_55:
[----:B------:R-:W-:Y:S01]  /*4a10*/  R2P PR, R47, 0x7f ;  /* 0x0000007f2f007804 */ /* 0x000fe20000000000 */
[----:B------:R-:W-:Y:S01]  /*4a20*/  IMAD.IADD R50, R50, 0x1, R49 ;  /* 0x0000000132327824 */ /* 0x000fe200078e0231 */
[----:B---3--:R3:W4:Y:S01]  /*4a30*/  SHFL.IDX PT, R48, R48, R5, 0x1f ;  /* 0x00001f0530307589 */ /* 0x00872200000e0000 */
[----:B------:R-:W-:Y:S01]  /*4a40*/  IMAD.IADD R20, R21, 0x1, R20 ;  /* 0x0000000115147824 */ /* 0x000fe200078e0214 */
[----:B------:R-:W-:Y:S01]  /*4a50*/  SHF.R.U32.HI R21, RZ, UR6, R31 ;  /* 0x00000006ff157c19 */ /* 0x000fe2000801161f */
[----:B------:R-:W-:Y:S03]  /*4a60*/  BSSY.RECONVERGENT B0, `(.L_x_57) ;  /* 0x0000022000007945 */ /* 0x000fe60003800200 */
[----:B---3--:R-:W-:Y:S01]  /*4a70*/  LOP3.LUT R5, R21, UR5, RZ, 0x30, !PT ;  /* 0x0000000515057c12 */ /* 0x008fe2000f8e30ff */
[----:B------:R-:W-:-:S04]  /*4a80*/  IMAD.MOV.U32 R21, RZ, RZ, RZ ;  /* 0x000000ffff157224 */ /* 0x000fc800078e00ff */
        /* <DEDUP_REMOVED lines=23> */
[----:B------:R-:W-:-:S04]  /*4c00*/  LOP3.LUT R52, R49, R52, RZ, 0xc0, !PT ;  /* 0x0000003431347212 */ /* 0x000fc800078ec0ff */
[----:B------:R-:W3:Y:S01]  /*4c10*/  FLO.U32 R49, R52 ;  /* 0x0000003400317300 */ /* 0x000ee200000e0000 */
[----:B------:R-:W-:-:S07]  /*4c20*/  LOP3.LUT R51, R23, R52, RZ, 0xc0, !PT ;  /* 0x0000003417337212 */ /* 0x000fce00078ec0ff */
[----:B------:R-:W0:Y:S01]  /*4c30*/  POPC R51, R51 ;  /* 0x0000003300337309 */ /* 0x000e220000000000 */
[----:B---3--:R-:W-:-:S13]  /*4c40*/  ISETP.NE.AND P0, PT, R46, R49, PT ;  /* 0x000000312e00720c */ /* 0x008fda0003f05270 */
[----:B0---4-:R-:W-:Y:S05]  /*4c50*/  @P0 BRA `(.L_x_58) ;  /* 0x0000000000080947 */ /* 0x011fea0003800000 */
[----:B------:R-:W-:-:S05]  /*4c60*/  IMAD R52, R47, 0x4, R22 ;  /* 0x000000042f347824 */ /* 0x000fca00078e0216 */
[----:B------:R0:W3:Y:S02]  /*4c70*/  ATOMS.ADD R21, [R52], R51 ;  /* 0x000000333415738c */ /* 0x0000e40000000000 */
.L_x_58:
[----:B------:R-:W-:Y:S05]  /*4c80*/  BSYNC.RECONVERGENT B0 ;  /* 0x0000000000007941 */ /* 0x000fea0003800200 */
.L_x_57:
        /* <DEDUP_REMOVED lines=9> */
[----:B0-----:R-:W-:Y:S02]  /*4d20*/  VOTE.ANY R52, PT, P1 ;  /* 0x0000000000347806 */ /* 0x001fe400008e0100 */
        /* <DEDUP_REMOVED lines=22> */
[----:B------:R-:W0:Y:S01]  /*4e90*/  FLO.U32 R19, R52 ;  /* 0x0000003400137300 */ /* 0x000e2200000e0000 */
[----:B------:R-:W-:-:S07]  /*4ea0*/  LOP3.LUT R47, R23, R52, RZ, 0xc0, !PT ;  /* 0x00000034172f7212 */ /* 0x000fce00078ec0ff */
[----:B------:R-:W3:Y:S01]  /*4eb0*/  POPC R47, R47 ;  /* 0x0000002f002f7309 */ /* 0x000ee20000000000 */
[----:B0-----:R-:W-:-:S13]  /*4ec0*/  ISETP.NE.AND P0, PT, R46, R19, PT ;  /* 0x000000132e00720c */ /* 0x001fda0003f05270 */
[----:B---34-:R-:W-:Y:S05]  /*4ed0*/  @P0 BRA `(.L_x_60) ;  /* 0x0000000000080947 */ /* 0x018fea0003800000 */
[----:B------:R-:W-:-:S05]  /*4ee0*/  IMAD R52, R5, 0x4, R22 ;  /* 0x0000000405347824 */ /* 0x000fca00078e0216 */
[----:B------:R0:W3:Y:S02]  /*4ef0*/  ATOMS.ADD R17, [R52], R47 ;  /* 0x0000002f3411738c */ /* 0x0000e40000000000 */
.L_x_60:
[----:B------:R-:W-:Y:S05]  /*4f00*/  BSYNC.RECONVERGENT B0 ;  /* 0x0000000000007941 */ /* 0x000fea0003800200 */
.L_x_59:
        /* <DEDUP_REMOVED lines=39> */
.L_x_62:
[----:B------:R-:W-:Y:S05]  /*5180*/  BSYNC.RECONVERGENT B0 ;  /* 0x0000000000007941 */ /* 0x000fea0003800200 */
.L_x_61:
[----:B------:R-:W-:Y:S01]  /*5190*/  R2P PR, R19, 0x7f ;  /* 0x0000007f13007804 */ /* 0x000fe20000000000 */
[----:B------:R-:W-:Y:S01]  /*51a0*/  IMAD.IADD R0, R7, 0x1, R0 ;  /* 0x0000000107007824 */ /* 0x000fe200078e0200 */
[----:B---3--:R3:W4:Y:S01]  /*51b0*/  SHFL.IDX PT, R11, R11, R5, 0x1f ;  /* 0x00001f050b0b7589 */ /* 0x00872200000e0000 */
[----:B--2---:R-:W-:Y:S01]  /*51c0*/  IMAD.IADD R48, R45, 0x1, R48 ;  /* 0x000000012d307824 */ /* 0x004fe200078e0230 */
[----:B-1----:R-:W-:Y:S01]  /*51d0*/  SHF.R.U32.HI R45, RZ, UR6, R28 ;  /* 0x00000006ff2d7c19 */ /* 0x002fe2000801161c */
[----:B------:R-:W-:Y:S03]  /*51e0*/  BSSY.RECONVERGENT B0, `(.L_x_63) ;  /* 0x0000022000007945 */ /* 0x000fe60003800200 */
[----:B------:R-:W-:-:S05]  /*51f0*/  LOP3.LUT R45, R45, UR5, RZ, 0x30, !PT ;  /* 0x000000052d2d7c12 */ /* 0x000fca000f8e30ff */
        /* <DEDUP_REMOVED lines=24> */
[----:B------:R0:W1:Y:S01]  /*5380*/  FLO.U32 R7, R52 ;  /* 0x0000003400077300 */ /* 0x00006200000e0000 */
[----:B------:R-:W-:-:S07]  /*5390*/  LOP3.LUT R49, R23, R52, RZ, 0xc0, !PT ;  /* 0x0000003417317212 */ /* 0x000fce00078ec0ff */
[----:B------:R-:W2:Y:S01]  /*53a0*/  POPC R49, R49 ;  /* 0x0000003100317309 */ /* 0x000ea20000000000 */
[----:B0-----:R-:W-:Y:S01]  /*53b0*/  IMAD.MOV.U32 R52, RZ, RZ, RZ ;  /* 0x000000ffff347224 */ /* 0x001fe200078e00ff */
[----:B-1----:R-:W-:-:S13]  /*53c0*/  ISETP.NE.AND P0, PT, R46, R7, PT ;  /* 0x000000072e00720c */ /* 0x002fda0003f05270 */
[----:B--234-:R-:W-:Y:S05]  /*53d0*/  @P0 BRA `(.L_x_64) ;  /* 0x0000000000080947 */ /* 0x01cfea0003800000 */
[----:B------:R-:W-:-:S06]  /*53e0*/  IMAD R52, R19, 0x4, R22 ;  /* 0x0000000413347824 */ /* 0x000fcc00078e0216 */
[----:B------:R0:W1:Y:S02]  /*53f0*/  ATOMS.ADD R52, [R52], R49 ;  /* 0x000000313434738c */ /* 0x0000640000000000 */
.L_x_64:
[----:B------:R-:W-:Y:S05]  /*5400*/  BSYNC.RECONVERGENT B0 ;  /* 0x0000000000007941 */ /* 0x000fea0003800200 */
.L_x_63:
[----:B------:R-:W-:Y:S01]  /*5410*/  R2P PR, R45, 0x7f ;  /* 0x0000007f2d007804 */ /* 0x000fe20000000000 */
[----:B-1----:R1:W2:Y:S01]  /*5420*/  SHFL.IDX PT, R52, R52, R7, 0x1f ;  /* 0x00001f0734347589 */ /* 0x0022a200000e0000 */
[----:B------:R-:W-:Y:S11]  /*5430*/  BSSY.RECONVERGENT B0, `(.L_x_65) ;  /* 0x0000021000007945 */ /* 0x000ff60003800200 */
[----:B------:R-:W-:-:S02]  /*5440*/  VOTE.ANY R5, PT, P0 ;  /* 0x0000000000057806 */ /* 0x000fc400000e0100 */
[----:B------:R-:W-:Y:S02]  /*5450*/  VOTE.ANY R19, PT, P1 ;  /* 0x0000000000137806 */ /* 0x000fe400008e0100 */
[----:B------:R-:W-:Y:S02]  /*5460*/  @!P0 LOP3.LUT R5, RZ, R5, RZ, 0x33, !PT ;  /* 0x00000005ff058212 */ /* 0x000fe400078e33ff */
[----:B------:R-:W-:Y:S02]  /*5470*/  @!P1 LOP3.LUT R19, RZ, R19, RZ, 0x33, !PT ;  /* 0x00000013ff139212 */ /* 0x000fe400078e33ff */
[----:B-1----:R-:W-:Y:S02]  /*5480*/  VOTE.ANY R7, PT, P5 ;  /* 0x0000000000077806 */ /* 0x002fe400028e0100 */
[----:B------:R-:W-:Y:S02]  /*5490*/  LOP3.LUT R5, R19, R5, RZ, 0xc0, !PT ;  /* 0x0000000513057212 */ /* 0x000fe400078ec0ff */
[----:B------:R-:W-:-:S02]  /*54a0*/  VOTE.ANY R19, PT, P2 ;  /* 0x0000000000137806 */ /* 0x000fc400010e0100 */
        /* <DEDUP_REMOVED lines=9> */
[----:B------:R-:W-:-:S04]  /*5540*/  LOP3.LUT R5, R19, R5, RZ, 0xc0, !PT ;  /* 0x0000000513057212 */ /* 0x000fc800078ec0ff */
[----:B------:R-:W-:Y:S02]  /*5550*/  LOP3.LUT R5, R7, R5, RZ, 0xc0, !PT ;  /* 0x0000000507057212 */ /* 0x000fe400078ec0ff */
[----:B------:R-:W-:-:S04]  /*5560*/  VOTE.ANY R7, PT, P6 ;  /* 0x0000000000077806 */ /* 0x000fc800030e0100 */
[----:B------:R-:W-:-:S04]  /*5570*/  @!P6 LOP3.LUT R7, RZ, R7, RZ, 0x33, !PT ;  /* 0x00000007ff07e212 */ /* 0x000fc800078e33ff */
[----:B------:R-:W-:Y:S02]  /*5580*/  LOP3.LUT R5, R7, R5, RZ, 0xc0, !PT ;  /* 0x0000000507057212 */ /* 0x000fe400078ec0ff */
[----:B------:R-:W-:-:S04]  /*5590*/  VOTE.ANY R7, PT, P0 ;  /* 0x0000000000077806 */ /* 0x000fc800000e0100 */
[----:B------:R-:W-:-:S04]  /*55a0*/  @!P0 LOP3.LUT R7, RZ, R7, RZ, 0x33, !PT ;  /* 0x00000007ff078212 */ /* 0x000fc800078e33ff */
[----:B------:R-:W-:-:S04]  /*55b0*/  LOP3.LUT R19, R7, R5, RZ, 0xc0, !PT ;  /* 0x0000000507137212 */ /* 0x000fc800078ec0ff */
[----:B------:R-:W1:Y:S01]  /*55c0*/  FLO.U32 R7, R19 ;  /* 0x0000001300077300 */ /* 0x000e6200000e0000 */
[----:B------:R-:W-:-:S07]  /*55d0*/  LOP3.LUT R5, R23, R19, RZ, 0xc0, !PT ;  /* 0x0000001317057212 */ /* 0x000fce00078ec0ff */
[----:B------:R-:W3:Y:S01]  /*55e0*/  POPC R5, R5 ;  /* 0x0000000500057309 */ /* 0x000ee20000000000 */
[----:B-1----:R-:W-:Y:S01]  /*55f0*/  ISETP.NE.AND P0, PT, R46, R7, PT ;  /* 0x000000072e00720c */ /* 0x002fe20003f05270 */
[----:B------:R-:W-:-:S12]  /*5600*/  IMAD.MOV.U32 R46, RZ, RZ, RZ ;  /* 0x000000ffff2e7224 */ /* 0x000fd800078e00ff */
[----:B--23--:R-:W-:Y:S05]  /*5610*/  @P0 BRA `(.L_x_66) ;  /* 0x0000000000080947 */ /* 0x00cfea0003800000 */
[----:B------:R-:W-:-:S05]  /*5620*/  IMAD R22, R45, 0x4, R22 ;  /* 0x000000042d167824 */ /* 0x000fca00078e0216 */
[----:B------:R1:W2:Y:S02]  /*5630*/  ATOMS.ADD R46, [R22], R5 ;  /* 0x00000005162e738c */ /* 0x0002a40000000000 */
.L_x_66:
[----:B------:R-:W-:Y:S05]  /*5640*/  BSYNC.RECONVERGENT B0 ;  /* 0x0000000000007941 */ /* 0x000fea0003800200 */
.L_x_65:
[----:B-12---:R1:W2:Y:S01]  /*5650*/  SHFL.IDX PT, R22, R46, R7, 0x1f ;  /* 0x00001f072e167589 */ /* 0x0062a200000e0000 */
[----:B------:R-:W-:Y:S01]  /*5660*/  LOP3.LUT R19, R44, 0x80000000, RZ, 0x3c, !PT ;  /* 0x800000002c137812 */ /* 0x000fe200078e3cff */
[----:B------:R-:W-:Y:S01]  /*5670*/  IMAD.IADD R11, R15, 0x1, R11 ;  /* 0x000000010f0b7824 */ /* 0x000fe200078e020b */
[----:B------:R-:W-:Y:S01]  /*5680*/  LEA R14, R14, UR4, 0x2 ;  /* 0x000000040e0e7c11 */ /* 0x000fe2000f8e10ff */
[----:B------:R-:W-:Y:S01]  /*5690*/  BAR.SYNC.DEFER_BLOCKING 0x0 ;  /* 0x0000000000007b1d */ /* 0x000fe20000010000 */
[----:B------:R-:W-:Y:S01]  /*56a0*/  LOP3.LUT R43, R43, 0x80000000, RZ, 0x3c, !PT ;  /* 0x800000002b2b7812 */ /* 0x000fe200078e3cff */
[----:B------:R-:W-:Y:S01]  /*56b0*/  IMAD.IADD R21, R51, 0x1, R21 ;  /* 0x0000000133157824 */ /* 0x000fe200078e0215 */
[----:B------:R-:W-:Y:S01]  /*56c0*/  LEA R13, R13, UR4, 0x2 ;  /* 0x000000040d0d7c11 */ /* 0x000fe2000f8e10ff */
[----:B------:R-:W-:Y:S01]  /*56d0*/  IMAD.IADD R17, R47, 0x1, R17 ;  /* 0x000000012f117824 */ /* 0x000fe200078e0211 */
[----:B------:R-:W-:Y:S01]  /*56e0*/  LOP3.LUT R15, R42, 0x80000000, RZ, 0x3c, !PT ;  /* 0x800000002a0f7812 */ /* 0x000fe200078e3cff */
[----:B------:R-:W-:Y:S01]  /*56f0*/  IMAD.IADD R52, R49, 0x1, R52 ;  /* 0x0000000131347824 */ /* 0x000fe200078e0234 */
[----:B------:R-:W-:Y:S01]  /*5700*/  LEA R10, R10, UR4, 0x2 ;  /* 0x000000040a0a7c11 */ /* 0x000fe2000f8e10ff */
[----:B------:R-:W-:Y:S01]  /*5710*/  BSSY B1, `(.L_x_67) ;  /* 0x0000058000017945 */ /* 0x000fe20003800000 */
[----:B------:R-:W-:-:S02]  /*5720*/  LEA R42, R9, UR4, 0x2 ;  /* 0x00000004092a7c11 */ /* 0x000fc4000f8e10ff */
[----:B------:R-:W-:Y:S02]  /*5730*/  LEA R4, R4, UR4, 0x2 ;  /* 0x0000000404047c11 */ /* 0x000fe4000f8e10ff */
[----:B------:R-:W-:Y:S02]  /*5740*/  LEA R50, R50, UR4, 0x2 ;  /* 0x0000000432327c11 */ /* 0x000fe4000f8e10ff */
[----:B-1----:R-:W-:Y:S02]  /*5750*/  LEA R7, R20, UR4, 0x2 ;  /* 0x0000000414077c11 */ /* 0x002fe4000f8e10ff */
[----:B------:R-:W-:Y:S02]  /*5760*/  LEA R18, R18, UR4, 0x2 ;  /* 0x0000000412127c11 */ /* 0x000fe4000f8e10ff */
[----:B------:R-:W-:Y:S01]  /*5770*/  LEA R9, R16, UR4, 0x2 ;  /* 0x0000000410097c11 */ /* 0x000fe2000f8e10ff */
[----:B--2---:R-:W-:Y:S01]  /*5780*/  IMAD.IADD R22, R5, 0x1, R22 ;  /* 0x0000000105167824 */ /* 0x004fe200078e0216 */
[----:B------:R-:W-:-:S02]  /*5790*/  LEA R5, R6, UR4, 0x2 ;  /* 0x0000000406057c11 */ /* 0x000fc4000f8e10ff */
[----:B------:R-:W-:Y:S01]  /*57a0*/  LEA R12, R12, UR4, 0x2 ;  /* 0x000000040c0c7c11 */ /* 0x000fe2000f8e10ff */
[----:B------:R-:W-:Y:S01]  /*57b0*/  STS [R14+-0x4], R19 ;  /* 0xfffffc130e007388 */ /* 0x000fe20000000800 */
[----:B------:R-:W-:Y:S02]  /*57c0*/  LEA R48, R48, UR4, 0x2 ;  /* 0x0000000430307c11 */ /* 0x000fe4000f8e10ff */
[----:B------:R-:W-:Y:S01]  /*57d0*/  LEA R21, R21, UR4, 0x2 ;  /* 0x0000000415157c11 */ /* 0x000fe2000f8e10ff */
[----:B------:R1:W-:Y:S01]  /*57e0*/  STS [R13+-0x4], R43 ;  /* 0xfffffc2b0d007388 */ /* 0x0003e20000000800 */
[----:B------:R-:W-:Y:S02]  /*57f0*/  LEA R11, R11, UR4, 0x2 ;  /* 0x000000040b0b7c11 */ /* 0x000fe4000f8e10ff */
[----:B------:R-:W-:Y:S01]  /*5800*/  LEA R52, R52, UR4, 0x2 ;  /* 0x0000000434347c11 */ /* 0x000fe2000f8e10ff */
[----:B------:R2:W-:Y:S01]  /*5810*/  STS [R10+-0x4], R15 ;  /* 0xfffffc0f0a007388 */ /* 0x0005e20000000800 */
[----:B------:R-:W-:-:S03]  /*5820*/  ISETP.NE.AND P0, PT, R53, RZ, PT ;  /* 0x000000ff3500720c */ /* 0x000fc60003f05270 */
[----:B------:R-:W-:Y:S01]  /*5830*/  STS [R42+-0x4], R41 ;  /* 0xfffffc292a007388 */ /* 0x000fe20000000800 */
[----:B-1----:R-:W-:-:S03]  /*5840*/  LEA R13, R8, UR4, 0x2 ;  /* 0x00000004080d7c11 */ /* 0x002fc6000f8e10ff */
[----:B------:R1:W-:Y:S01]  /*5850*/  STS [R5+-0x4], R40 ;  /* 0xfffffc2805007388 */ /* 0x0003e20000000800 */
[----:B--2---:R-:W-:-:S03]  /*5860*/  LEA R15, R0, UR4, 0x2 ;  /* 0x00000004000f7c11 */ /* 0x004fc6000f8e10ff */
[----:B------:R-:W-:Y:S01]  /*5870*/  STS [R4+-0x4], R39 ;  /* 0xfffffc2704007388 */ /* 0x000fe20000000800 */
[----:B------:R-:W-:-:S03]  /*5880*/  LEA R0, R17, UR4, 0x2 ;  /* 0x0000000411007c11 */ /* 0x000fc6000f8e10ff */
[----:B------:R-:W-:Y:S01]  /*5890*/  STS [R50+-0x4], R25 ;  /* 0xfffffc1932007388 */ /* 0x000fe20000000800 */
[----:B-1----:R-:W-:-:S03]  /*58a0*/  LEA R5, R22, UR4, 0x2 ;  /* 0x0000000416057c11 */ /* 0x002fc6000f8e10ff */
[----:B------:R-:W-:Y:S04]  /*58b0*/  STS [R7+-0x4], R38 ;  /* 0xfffffc2607007388 */ /* 0x000fe80000000800 */
[----:B------:R-:W-:Y:S04]  /*58c0*/  STS [R18+-0x4], R37 ;  /* 0xfffffc2512007388 */ /* 0x000fe80000000800 */
[----:B------:R-:W-:Y:S04]  /*58d0*/  STS [R9+-0x4], R36 ;  /* 0xfffffc2409007388 */ /* 0x000fe80000000800 */
[----:B------:R-:W-:Y:S04]  /*58e0*/  STS [R12+-0x4], R35 ;  /* 0xfffffc230c007388 */ /* 0x000fe80000000800 */
[----:B------:R1:W-:Y:S04]  /*58f0*/  STS [R13+-0x4], R34 ;  /* 0xfffffc220d007388 */ /* 0x0003e80000000800 */
[----:B------:R2:W-:Y:S04]  /*5900*/  STS [R15+-0x4], R26 ;  /* 0xfffffc1a0f007388 */ /* 0x0005e80000000800 */
[----:B------:R2:W-:Y:S01]  /*5910*/  STS [R48+-0x4], R33 ;  /* 0xfffffc2130007388 */ /* 0x0005e20000000800 */
[----:B-1----:R-:W-:-:S03]  /*5920*/  LEA R13, R3, UR4, 0x3 ;  /* 0x00000004030d7c11 */ /* 0x002fc6000f8e18ff */
[----:B------:R2:W-:Y:S04]  /*5930*/  STS [R21+-0x4], R32 ;  /* 0xfffffc2015007388 */ /* 0x0005e80000000800 */
[----:B------:R2:W-:Y:S04]  /*5940*/  STS [R0+-0x4], R31 ;  /* 0xfffffc1f00007388 */ /* 0x0005e80000000800 */
[----:B------:R2:W-:Y:S04]  /*5950*/  STS [R11+-0x4], R30 ;  /* 0xfffffc1e0b007388 */ /* 0x0005e80000000800 */
[----:B------:R2:W-:Y:S04]  /*5960*/  STS [R52+-0x4], R29 ;  /* 0xfffffc1d34007388 */ /* 0x0005e80000000800 */
[----:B------:R2:W-:Y:S01]  /*5970*/  STS [R5+-0x4], R28 ;  /* 0xfffffc1c05007388 */ /* 0x0005e20000000800 */
[----:B------:R-:W-:Y:S05]  /*5980*/  @P0 BRA `(.L_x_68) ;  /* 0x0000000000c00947 */ /* 0x000fea0003800000 */
[----:B------:R-:W1:Y:S02]  /*5990*/  LDCU.64 UR10, c[0x0][0x398] ;  /* 0x00007300ff0a77ac */ /* 0x000e640008000a00 */
[----:B-1----:R-:W-:-:S04]  /*59a0*/  LEA R6, P0, R3, UR10, 0x3 ;  /* 0x0000000a03067c11 */ /* 0x002fc8000f8018ff */
[----:B------:R-:W-:-:S05]  /*59b0*/  LEA.HI.X R7, R3, UR11, RZ, 0x3, P0 ;  /* 0x0000000b03077c11 */ /* 0x000fca00080f1cff */
[----:B--2---:R-:W2:Y:S01]  /*59c0*/  LDG.E.64 R4, desc[UR8][R6.64] ;  /* 0x0000000806047981 */ /* 0x004ea2000c1e1b00 */
[----:B------:R-:W-:Y:S01]  /*59d0*/  SHF.R.S32.HI R9, RZ, 0x1f, R24 ;  /* 0x0000001fff097819 */ /* 0x000fe20000011418 */
[----:B------:R-:W-:Y:S01]  /*59e0*/  UISETP.GE.AND UP0, UPT, UR7, 0x1, UPT ;  /* 0x000000010700788c */ /* 0x000fe2000bf06270 */
[----:B------:R-:W-:Y:S01]  /*59f0*/  IMAD.MOV.U32 R0, RZ, RZ, R27 ;  /* 0x000000ffff007224 */ /* 0x000fe200078e001b */
[----:B--2---:R-:W-:-:S05]  /*5a00*/  IADD3 R4, P0, PT, -R24, R4, RZ ;  /* 0x0000000418047210 */ /* 0x004fca0007f1e1ff */
[----:B------:R-:W-:-:S05]  /*5a10*/  IMAD.X R5, R5, 0x1, ~R9, P0 ;  /* 0x0000000105057824 */ /* 0x000fca00000e0e09 */
[----:B------:R1:W-:Y:S01]  /*5a20*/  STS.64 [R13+0x7200], R4 ;  /* 0x007200040d007388 */ /* 0x0003e20000000a00 */
[----:B------:R-:W-:Y:S05]  /*5a30*/  BRA.U !UP0, `(.L_x_69) ;  /* 0x00000001086c7547 */ /* 0x000fea000b800000 */
[----:B------:R-:W-:Y:S01]  /*5a40*/  BSSY B0, `(.L_x_70) ;  /* 0x0000019000007945 */ /* 0x000fe20003800000 */
[----:B------:R-:W-:Y:S02]  /*5a50*/  IMAD.MOV.U32 R6, RZ, RZ, -0x1 ;  /* 0xffffffffff067424 */ /* 0x000fe400078e00ff */
[----:B------:R-:W-:Y:S02]  /*5a60*/  IMAD.U32 R7, RZ, RZ, UR7 ;  /* 0x00000007ff077e24 */ /* 0x000fe4000f8e00ff */
[----:B------:R-:W-:-:S07]  /*5a70*/  IMAD.MOV.U32 R0, RZ, RZ, R27 ;  /* 0x000000ffff007224 */ /* 0x000fce00078e001b */
.L_x_74:
[----:B-1----:R-:W1:Y:S01]  /*5a80*/  LDC.64 R4, c[0x0][0x380] ;  /* 0x0000e000ff047b82 */ /* 0x002e620000000a00 */
[----:B------:R-:W-:Y:S01]  /*5a90*/  VIADD R11, R7, 0xffffffff ;  /* 0xffffffff070b7836 */ /* 0x000fe20000000000 */
[----:B------:R-:W-:Y:S03]  /*5aa0*/  BSSY B2, `(.L_x_71) ;  /* 0x0000008000027945 */ /* 0x000fe60003800000 */
[----:B------:R-:W-:-:S04]  /*5ab0*/  IMAD R9, R11, 0x100, R3 ;  /* 0x000001000b097824 */ /* 0x000fc800078e0203 */
[----:B-1----:R-:W-:-:S07]  /*5ac0*/  IMAD.WIDE R4, R9, 0x4, R4 ;  /* 0x0000000409047825 */ /* 0x002fce00078e0204 */
.L_x_72:
[----:B------:R-:W-:Y:S05]  /*5ad0*/  YIELD ;  /* 0x0000000000007946 */ /* 0x000fea0003800000 */
[----:B------:R1:W-:Y:S06]  /*5ae0*/  MEMBAR.SC.CTA ;  /* 0x0000000000007992 */ /* 0x0003ec0000000000 */
[----:B-1----:R-:W2:Y:S02]  /*5af0*/  LDG.E.STRONG.SYS R8, desc[UR8][R4.64] ;  /* 0x0000000804087981 */ /* 0x002ea4000c1f5900 */
[----:B--2---:R-:W-:-:S13]  /*5b00*/  ISETP.NE.AND P0, PT, R8, RZ, PT ;  /* 0x000000ff0800720c */ /* 0x004fda0003f05270 */
[----:B------:R-:W-:Y:S05]  /*5b10*/  @!P0 BRA `(.L_x_72) ;  /* 0xfffffffc00ec8947 */ /* 0x000fea000383ffff */
[----:B------:R-:W-:Y:S05]  /*5b20*/  BSYNC B2 ;  /* 0x0000000000027941 */ /* 0x000fea0003800000 */
.L_x_71:
[----:B------:R-:W-:Y:S01]  /*5b30*/  BSSY.RECONVERGENT B2, `(.L_x_73) ;  /* 0x0000006000027945 */ /* 0x000fe20003800200 */
[C---:B------:R-:W-:Y:S02]  /*5b40*/  ISETP.GT.AND P0, PT, R8.reuse, -0x1, PT ;  /* 0xffffffff0800780c */ /* 0x040fe40003f04270 */
[----:B------:R-:W-:Y:S01]  /*5b50*/  LOP3.LUT R5, R8, 0x3fffffff, RZ, 0xc0, !PT ;  /* 0x3fffffff08057812 */ /* 0x000fe200078ec0ff */
[----:B------:R-:W-:Y:S05]  /*5b60*/  WARPSYNC.EXCLUSIVE R6 ;  /* 0x0000000006007348 */ /* 0x000fea0003a00000 */
[----:B------:R-:W-:-:S05]  /*5b70*/  IMAD.IADD R0, R5, 0x1, R0 ;  /* 0x0000000105007824 */ /* 0x000fca00078e0200 */
[----:B------:R-:W-:-:S07]  /*5b80*/  VOTE.ANY R6, PT, P0 ;  /* 0x0000000000067806 */ /* 0x000fce00000e0100 */
[----:B------:R-:W-:Y:S05]  /*5b90*/  BSYNC.RECONVERGENT B2 ;  /* 0x0000000000027941 */ /* 0x000fea0003800200 */
.L_x_73:
[----:B------:R-:W-:Y:S01]  /*5ba0*/  ISETP.GT.U32.AND P1, PT, R7, 0x1, PT ;  /* 0x000000010700780c */ /* 0x000fe20003f24070 */
[----:B------:R-:W-:-:S12]  /*5bb0*/  IMAD.MOV.U32 R7, RZ, RZ, R11 ;  /* 0x000000ffff077224 */ /* 0x000fd800078e000b */
[----:B------:R-:W-:Y:S05]  /*5bc0*/  @P0 BRA P1, `(.L_x_74) ;  /* 0xfffffffc00ac0947 */ /* 0x000fea000083ffff */
[----:B------:R-:W-:Y:S05]  /*5bd0*/  BSYNC B0 ;  /* 0x0000000000007941 */ /* 0x000fea0003800000 */
.L_x_70:
[----:B------:R2:W3:Y:S02]  /*5be0*/  LDS.64 R4, [R13+0x7200] ;  /* 0x007200000d047984 */ /* 0x0004e40000000a00 */
.L_x_69:
[----:B------:R-:W4:Y:S01]  /*5bf0*/  LDC.64 R6, c[0x0][0x380] ;  /* 0x0000e000ff067b82 */ /* 0x000f220000000a00 */
[C---:B------:R-:W-:Y:S01]  /*5c00*/  IMAD.IADD R11, R0.reuse, 0x1, -R27 ;  /* 0x00000001000b7824 */ /* 0x040fe200078e0a1b */
[----:B------:R-:W-:Y:S01]  /*5c10*/  LOP3.LUT R9, R0, 0x80000000, RZ, 0xfc, !PT ;  /* 0x8000000000097812 */ /* 0x000fe200078efcff */
[----:B------:R-:W-:-:S03]  /*5c20*/  IMAD.U32 R15, RZ, RZ, UR7 ;  /* 0x00000007ff0f7e24 */ /* 0x000fc6000f8e00ff */
[----:B-1-3--:R-:W-:Y:S01]  /*5c30*/  IADD3 R4, P0, PT, R11, R4, RZ ;  /* 0x000000040b047210 */ /* 0x00afe20007f1e0ff */
[----:B------:R-:W-:-:S03]  /*5c40*/  IMAD R15, R15, 0x100, R3 ;  /* 0x000001000f0f7824 */ /* 0x000fc600078e0203 */
[----:B------:R-:W-:-:S05]  /*5c50*/  LEA.HI.X.SX32 R5, R11, R5, 0x1, P0 ;  /* 0x000000050b057211 */ /* 0x000fca00000f0eff */
[----:B------:R1:W-:Y:S01]  /*5c60*/  STS.64 [R13+0x7200], R4 ;  /* 0x007200040d007388 */ /* 0x0003e20000000a00 */
[----:B----4-:R-:W-:-:S05]  /*5c70*/  IMAD.WIDE R6, R15, 0x4, R6 ;  /* 0x000000040f067825 */ /* 0x010fca00078e0206 */
[----:B------:R1:W-:Y:S02]  /*5c80*/  STG.E.STRONG.SYS desc[UR8][R6.64], R9 ;  /* 0x0000000906007986 */ /* 0x0003e4000c115908 */
.L_x_68:
[----:B------:R-:W-:Y:S05]  /*5c90*/  BSYNC B1 ;  /* 0x0000000000017941 */ /* 0x000fea0003800000 */
.L_x_67:
[----:B-1----:R-:W1:Y:S01]  /*5ca0*/  LDC.64 R6, c[0x0][0x390] ;  /* 0x0000e400ff067b82 */ /* 0x002e620000000a00 */
[----:B------:R-:W-:-:S06]  /*5cb0*/  UIMAD UR6, UR7, 0x1c80, URZ ;  /* 0x00001c80070678a4 */ /* 0x000fcc000f8e02ff */
[----:B--2---:R-:W-:Y:S01]  /*5cc0*/  IMAD.U32 R0, RZ, RZ, UR6 ;  /* 0x00000006ff007e24 */ /* 0x004fe2000f8e00ff */
[----:B------:R-:W2:Y:S03]  /*5cd0*/  LDC R9, c[0x0][0x3c0] ;  /* 0x0000f000ff097b82 */ /* 0x000ea60000000800 */
[----:B------:R-:W-:Y:S01]  /*5ce0*/  VIADD R0, R0, 0x1c80 ;  /* 0x00001c8000007836 */ /* 0x000fe20000000000 */
[----:B-1----:R-:W-:-:S04]  /*5cf0*/  ISETP.EQ.U32.AND P1, PT, R6, RZ, PT ;  /* 0x000000ff0600720c */ /* 0x002fc80003f22070 */
[CC--:B--2---:R-:W-:Y:S02]  /*5d00*/  ISETP.GE.AND P0, PT, R0.reuse, R9.reuse, PT ;  /* 0x000000090000720c */ /* 0x0c4fe40003f06270 */
[----:B------:R-:W-:Y:S02]  /*5d10*/  ISETP.GT.AND P3, PT, R0, R9, PT ;  /* 0x000000090000720c */ /* 0x000fe40003f64270 */
[----:B------:R-:W-:Y:S02]  /*5d20*/  ISETP.EQ.OR.EX P0, PT, R7, RZ, !P0, P1 ;  /* 0x000000ff0700720c */ /* 0x000fe40004702710 */
[C---:B------:R-:W-:Y:S02]  /*5d30*/  LEA R0, R3.reuse, UR4, 0x2 ;  /* 0x0000000403007c11 */ /* 0x040fe4000f8e10ff */
[----:B------:R-:W-:-:S13]  /*5d40*/  ISETP.GT.U32.OR P0, PT, R3, 0xff, P0 ;  /* 0x000000ff0300780c */ /* 0x000fda0000704470 */
[----:B------:R-:W-:Y:S05]  /*5d50*/  @P0 BRA `(.L_x_75) ;  /* 0x0000000000200947 */ /* 0x000fea0003800000 */
[----:B------:R-:W1:Y:S01]  /*5d60*/  LDS.64 R4, [R13+0x7200] ;  /* 0x007200000d047984 */ /* 0x000e620000000a00 */
[C---:B------:R-:W-:Y:S02]  /*5d70*/  LEA R6, P2, R3.reuse, R6, 0x3 ;  /* 0x0000000603067211 */ /* 0x040fe400078418ff */
[--C-:B------:R-:W-:Y:S02]  /*5d80*/  SHF.R.S32.HI R11, RZ, 0x1f, R27.reuse ;  /* 0x0000001fff0b7819 */ /* 0x100fe4000001141b */
[----:B------:R-:W-:Y:S02]  /*5d90*/  LEA.HI.X R7, R3, R7, RZ, 0x3, P2 ;  /* 0x0000000703077211 */ /* 0x000fe400010f1cff */
[----:B-1----:R-:W-:Y:S02]  /*5da0*/  IADD3 R4, P0, P1, R4, R24, R27 ;  /* 0x0000001804047210 */ /* 0x002fe4000791e01b */
[----:B------:R-:W-:-:S04]  /*5db0*/  SHF.R.S32.HI R24, RZ, 0x1f, R24 ;  /* 0x0000001fff187819 */ /* 0x000fc80000011418 */
[----:B------:R-:W-:-:S05]  /*5dc0*/  IADD3.X R5, PT, PT, R5, R24, R11, P0, P1 ;  /* 0x0000001805057210 */ /* 0x000fca00007e240b */
[----:B------:R1:W-:Y:S02]  /*5dd0*/  STG.E.64 desc[UR8][R6.64], R4 ;  /* 0x0000000406007986 */ /* 0x0003e4000c101b08 */
.L_x_75:
[----:B------:R-:W-:Y:S05]  /*5de0*/  WARPSYNC.ALL ;  /* 0x0000000000007948 */ /* 0x000fea0003800000 */
[----:B------:R-:W-:Y:S06]  /*5df0*/  BAR.SYNC.DEFER_BLOCKING 0x0 ;  /* 0x0000000000007b1d */ /* 0x000fec0000010000 */
[----:B------:R-:W-:Y:S05]  /*5e00*/  @P3 BRA `(.L_x_76) ;  /* 0x0000000c009c3947 */ /* 0x000fea0003800000 */
[----:B------:R-:W1:Y:S01]  /*5e10*/  LDS R2, [R0] ;  /* 0x0000000000027984 */ /* 0x000e620000000800 */
[----:B------:R-:W1:Y:S01]  /*5e20*/  LDCU UR6, c[0x0][0x3c4] ;  /* 0x00007880ff0677ac */ /* 0x000e620008000800 */
[----:B------:R-:W2:Y:S01]  /*5e30*/  LDCU.64 UR10, c[0x0][0x3a0] ;  /* 0x00007400ff0a77ac */ /* 0x000ea20008000a00 */
[----:B-1----:R-:W-:Y:S02]  /*5e40*/  SHF.R.U32.HI R4, RZ, UR6, R2 ;  /* 0x00000006ff047c19 */ /* 0x002fe40008011602 */
[----:B------:R-:W-:Y:S02]  /*5e50*/  LOP3.LUT R11, R2, 0x80000000, RZ, 0x3c, !PT ;  /* 0x80000000020b7812 */ /* 0x000fe400078e3cff */
[----:B------:R-:W-:-:S04]  /*5e60*/  LOP3.LUT R4, R4, UR5, RZ, 0x30, !PT ;  /* 0x0000000504047c12 */ /* 0x000fc8000f8e30ff */
[----:B------:R-:W-:-:S06]  /*5e70*/  LEA R5, R4, UR4, 0x3 ;  /* 0x0000000404057c11 */ /* 0x000fcc000f8e18ff */
[----:B------:R-:W1:Y:S02]  /*5e80*/  LDS.64 R4, [R5+0x7200] ;  /* 0x0072000005047984 */ /* 0x000e640000000a00 */
[----:B-1----:R-:W-:-:S05]  /*5e90*/  IADD3 R4, P0, PT, R4, R3, RZ ;  /* 0x0000000304047210 */ /* 0x002fca0007f1e0ff */
[----:B------:R-:W-:Y:S01]  /*5ea0*/  IMAD.X R7, RZ, RZ, R5, P0 ;  /* 0x000000ffff077224 */ /* 0x000fe200000e0605 */
[----:B--2---:R-:W-:-:S04]  /*5eb0*/  LEA R6, P0, R4, UR10, 0x2 ;  /* 0x0000000a04067c11 */ /* 0x004fc8000f8010ff */
[----:B------:R-:W-:-:S05]  /*5ec0*/  LEA.HI.X R7, R4, UR11, R7, 0x2, P0 ;  /* 0x0000000b04077c11 */ /* 0x000fca00080f1407 */
[----:B------:R-:W-:Y:S01]  /*5ed0*/  STG.E desc[UR8][R6.64], R11 ;  /* 0x0000000b06007986 */ /* 0x000fe2000c101908 */
[----:B------:R-:W-:-:S03]  /*5ee0*/  NOP ;  /* 0x0000000000007918 */ /* 0x000fc60000000000 */
[----:B------:R-:W1:Y:S02]  /*5ef0*/  LDS R2, [R0+0x600] ;  /* 0x0006000000027984 */ /* 0x000e640000000800 */
[----:B-1----:R-:W-:Y:S02]  /*5f00*/  SHF.R.U32.HI R4, RZ, UR6, R2 ;  /* 0x00000006ff047c19 */ /* 0x002fe40008011602 */
[----:B------:R-:W-:Y:S02]  /*5f10*/  LOP3.LUT R11, R2, 0x80000000, RZ, 0x3c, !PT ;  /* 0x80000000020b7812 */ /* 0x000fe400078e3cff */
[----:B------:R-:W-:-:S04]  /*5f20*/  LOP3.LUT R4, R4, UR5, RZ, 0x30, !PT ;  /* 0x0000000504047c12 */ /* 0x000fc8000f8e30ff */
[----:B------:R-:W-:-:S06]  /*5f30*/  LEA R5, R4, UR4, 0x3 ;  /* 0x0000000404057c11 */ /* 0x000fcc000f8e18ff */
[----:B------:R-:W1:Y:S02]  /*5f40*/  LDS.64 R4, [R5+0x7200] ;  /* 0x0072000005047984 */ /* 0x000e640000000a00 */
[----:B-1----:R-:W-:-:S05]  /*5f50*/  IADD3 R4, P0, PT, R4, R3, RZ ;  /* 0x0000000304047210 */ /* 0x002fca0007f1e0ff */
[----:B------:R-:W-:Y:S01]  /*5f60*/  IMAD.X R9, RZ, RZ, R5, P0 ;  /* 0x000000ffff097224 */ /* 0x000fe200000e0605 */
[----:B------:R-:W-:-:S04]  /*5f70*/  LEA R8, P0, R4, UR10, 0x2 ;  /* 0x0000000a04087c11 */ /* 0x000fc8000f8010ff */
        /* <DEDUP_REMOVED lines=196> */
[----:B-1----:R-:W-:-:S04]  /*6bc0*/  SHF.R.U32.HI R2, RZ, UR6, R0 ;  /* 0x00000006ff027c19 */ /* 0x002fc80008011600 */
[----:B------:R-:W-:-:S04]  /*6bd0*/  LOP3.LUT R2, R2, UR5, RZ, 0x30, !PT ;  /* 0x0000000502027c12 */ /* 0x000fc8000f8e30ff */
[----:B------:R-:W-:-:S06]  /*6be0*/  LEA R4, R2, UR4, 0x3 ;  /* 0x0000000402047c11 */ /* 0x000fcc000f8e18ff */
[----:B------:R-:W1:Y:S02]  /*6bf0*/  LDS.64 R4, [R4+0x7200] ;  /* 0x0072000004047984 */ /* 0x000e640000000a00 */
[----:B-1----:R-:W-:-:S05]  /*6c00*/  IADD3 R3, P0, PT, R4, R3, RZ ;  /* 0x0000000304037210 */ /* 0x002fca0007f1e0ff */
[----:B------:R-:W-:Y:S01]  /*6c10*/  IMAD.X R6, RZ, RZ, R5, P0 ;  /* 0x000000ffff067224 */ /* 0x000fe200000e0605 */
[C---:B------:R-:W-:Y:S02]  /*6c20*/  LEA R2, P0, R3.reuse, UR10, 0x2 ;  /* 0x0000000a03027c11 */ /* 0x040fe4000f8010ff */
[----:B------:R-:W-:Y:S02]  /*6c30*/  LOP3.LUT R5, R0, 0x80000000, RZ, 0x3c, !PT ;  /* 0x8000000000057812 */ /* 0x000fe400078e3cff */
[----:B------:R-:W-:-:S05]  /*6c40*/  LEA.HI.X R3, R3, UR11, R6, 0x2, P0 ;  /* 0x0000000b03037c11 */ /* 0x000fca00080f1406 */
[----:B------:R-:W-:Y:S01]  /*6c50*/  STG.E desc[UR8][R2.64+0x6c00], R5 ;  /* 0x006c000502007986 */ /* 0x000fe2000c101908 */
[----:B------:R-:W-:Y:S01]  /*6c60*/  NOP ;  /* 0x0000000000007918 */ /* 0x000fe20000000000 */
[----:B------:R-:W-:Y:S05]  /*6c70*/  EXIT ;  /* 0x000000000000794d */ /* 0x000fea0003800000 */
.L_x_76:
[----:B-1----:R-:W-:Y:S01]  /*6c80*/  IMAD.U32 R4, RZ, RZ, UR7 ;  /* 0x00000007ff047e24 */ /* 0x002fe2000f8e00ff */
[----:B------:R-:W-:Y:S01]  /*6c90*/  BSSY.RECONVERGENT B0, `(.L_x_77) ;  /* 0x000001e000007945 */ /* 0x000fe20003800200 */
[C---:B------:R-:W-:Y:S02]  /*6ca0*/  VIADD R6, R3.reuse, 0x300 ;  /* 0x0000030003067836 */ /* 0x040fe40000000000 */
[----:B------:R-:W-:Y:S02]  /*6cb0*/  IMAD R5, R4, -0x1c80, R9 ;  /* 0xffffe38004057824 */ /* 0x000fe400078e0209 */
[C---:B------:R-:W-:Y:S02]  /*6cc0*/  VIADD R4, R3.reuse, 0x180 ;  /* 0x0000018003047836 */ /* 0x040fe40000000000 */
[C---:B------:R-:W-:Y:S01]  /*6cd0*/  VIADD R8, R3.reuse, 0x480 ;  /* 0x0000048003087836 */ /* 0x040fe20000000000 */
[CC--:B------:R-:W-:Y:S01]  /*6ce0*/  ISETP.GE.AND P1, PT, R3.reuse, R5.reuse, PT ;  /* 0x000000050300720c */ /* 0x0c0fe20003f26270 */
[C---:B------:R-:W-:Y:S01]  /*6cf0*/  VIADD R10, R3.reuse, 0xa80 ;  /* 0x00000a80030a7836 */ /* 0x040fe20000000000 */
[-C--:B------:R-:W-:Y:S01]  /*6d00*/  ISETP.GE.AND P2, PT, R4, R5.reuse, PT ;  /* 0x000000050400720c */ /* 0x080fe20003f46270 */
[C---:B------:R-:W-:Y:S01]  /*6d10*/  VIADD R4, R3.reuse, 0x600 ;  /* 0x0000060003047836 */ /* 0x040fe20000000000 */
[-C--:B------:R-:W-:Y:S01]  /*6d20*/  ISETP.GE.AND P3, PT, R6, R5.reuse, PT ;  /* 0x000000050600720c */ /* 0x080fe20003f66270 */
[C---:B------:R-:W-:Y:S01]  /*6d30*/  VIADD R6, R3.reuse, 0x780 ;  /* 0x0000078003067836 */ /* 0x040fe20000000000 */
[-C--:B------:R-:W-:Y:S01]  /*6d40*/  ISETP.GE.AND P4, PT, R8, R5.reuse, PT ;  /* 0x000000050800720c */ /* 0x080fe20003f86270 */
[----:B------:R-:W-:Y:S01]  /*6d50*/  VIADD R8, R3, 0x900 ;  /* 0x0000090003087836 */ /* 0x000fe20000000000 */
[----:B------:R-:W-:-:S02]  /*6d60*/  ISETP.GE.AND P5, PT, R4, R5, PT ;  /* 0x000000050400720c */ /* 0x000fc40003fa6270 */
[-C--:B------:R-:W-:Y:S02]  /*6d70*/  ISETP.GE.AND P6, PT, R6, R5.reuse, PT ;  /* 0x000000050600720c */ /* 0x080fe40003fc6270 */
[----:B------:R-:W-:Y:S01]  /*6d80*/  ISETP.GE.AND P0, PT, R8, R5, PT ;  /* 0x000000050800720c */ /* 0x000fe20003f06270 */
[----:B------:R-:W-:-:S12]  /*6d90*/  @P1 BRA `(.L_x_78) ;  /* 0x0000000000341947 */ /* 0x000fd80003800000 */
[----:B------:R-:W1:Y:S01]  /*6da0*/  LDS R4, [R0] ;  /* 0x0000000000047984 */ /* 0x000e620000000800 */
[----:B------:R-:W1:Y:S01]  /*6db0*/  LDCU UR6, c[0x0][0x3c4] ;  /* 0x00007880ff0677ac */ /* 0x000e620008000800 */
[----:B------:R-:W2:Y:S01]  /*6dc0*/  LDCU.64 UR10, c[0x0][0x3a0] ;  /* 0x00007400ff0a77ac */ /* 0x000ea20008000a00 */
[----:B-1----:R-:W-:-:S04]  /*6dd0*/  SHF.R.U32.HI R6, RZ, UR6, R4 ;  /* 0x00000006ff067c19 */ /* 0x002fc80008011604 */
[----:B------:R-:W-:-:S04]  /*6de0*/  LOP3.LUT R6, R6, UR5, RZ, 0x30, !PT ;  /* 0x0000000506067c12 */ /* 0x000fc8000f8e30ff */
[----:B------:R-:W-:-:S05]  /*6df0*/  LEA R8, R6, UR4, 0x3 ;  /* 0x0000000406087c11 */ /* 0x000fca000f8e18ff */
[----:B------:R-:W1:Y:S02]  /*6e00*/  LDS.64 R6, [R8+0x7200] ;  /* 0x0072000008067984 */ /* 0x000e640000000a00 */
[----:B-1----:R-:W-:-:S05]  /*6e10*/  IADD3 R9, P1, PT, R6, R3, RZ ;  /* 0x0000000306097210 */ /* 0x002fca0007f3e0ff */
[----:B------:R-:W-:Y:S01]  /*6e20*/  IMAD.X R12, RZ, RZ, R7, P1 ;  /* 0x000000ffff0c7224 */ /* 0x000fe200008e0607 */
[----:B--2---:R-:W-:-:S04]  /*6e30*/  LEA R6, P1, R9, UR10, 0x2 ;  /* 0x0000000a09067c11 */ /* 0x004fc8000f8210ff */
[----:B------:R-:W-:Y:S02]  /*6e40*/  LEA.HI.X R7, R9, UR11, R12, 0x2, P1 ;  /* 0x0000000b09077c11 */ /* 0x000fe400088f140c */
[----:B------:R-:W-:-:S05]  /*6e50*/  LOP3.LUT R9, R4, 0x80000000, RZ, 0x3c, !PT ;  /* 0x8000000004097812 */ /* 0x000fca00078e3cff */
[----:B------:R1:W-:Y:S02]  /*6e60*/  STG.E desc[UR8][R6.64], R9 ;  /* 0x0000000906007986 */ /* 0x0003e4000c101908 */
.L_x_78:
[----:B------:R-:W-:Y:S05]  /*6e70*/  BSYNC.RECONVERGENT B0 ;  /* 0x0000000000007941 */ /* 0x000fea0003800200 */
.L_x_77:
[----:B------:R-:W-:Y:S01]  /*6e80*/  NOP ;  /* 0x0000000000007918 */ /* 0x000fe20000000000 */
[----:B------:R-:W-:Y:S01]  /*6e90*/  BSSY.RECONVERGENT B0, `(.L_x_79) ;  /* 0x0000011000007945 */ /* 0x000fe20003800200 */
[----:B------:R-:W-:Y:S02]  /*6ea0*/  ISETP.GE.AND P1, PT, R10, R5, PT ;  /* 0x000000050a00720c */ /* 0x000fe40003f26270 */
[----:B------:R-:W-:Y:S01]  /*6eb0*/  LOP3.LUT R10, R3, 0xc00, RZ, 0xfc, !PT ;  /* 0x00000c00030a7812 */ /* 0x000fe200078efcff */
[----:B------:R-:W-:Y:S10]  /*6ec0*/  @P2 BRA `(.L_x_80) ;  /* 0x0000000000342947 */ /* 0x000ff40003800000 */
[----:B------:R-:W1:Y:S01]  /*6ed0*/  LDS R4, [R0+0x600] ;  /* 0x0006000000047984 */ /* 0x000e620000000800 */
        /* <DEDUP_REMOVED lines=12> */
.L_x_80:
[----:B------:R-:W-:Y:S05]  /*6fa0*/  BSYNC.RECONVERGENT B0 ;  /* 0x0000000000007941 */ /* 0x000fea0003800200 */
.L_x_79:
[----:B------:R-:W-:Y:S01]  /*6fb0*/  NOP ;  /* 0x0000000000007918 */ /* 0x000fe20000000000 */
[----:B------:R-:W-:Y:S01]  /*6fc0*/  BSSY.RECONVERGENT B0, `(.L_x_81) ;  /* 0x0000011000007945 */ /* 0x000fe20003800200 */
[----:B------:R-:W-:Y:S01]  /*6fd0*/  ISETP.GE.AND P2, PT, R10, R5, PT ;  /* 0x000000050a00720c */ /* 0x000fe20003f46270 */
[----:B------:R-:W-:Y:S02]  /*6fe0*/  VIADD R10, R3, 0xd80 ;  /* 0x00000d80030a7836 */ /* 0x000fe40000000000 */
[----:B------:R-:W-:Y:S10]  /*6ff0*/  @P3 BRA `(.L_x_82) ;  /* 0x0000000000343947 */ /* 0x000ff40003800000 */
[----:B------:R-:W1:Y:S01]  /*7000*/  LDS R4, [R0+0xc00] ;  /* 0x000c000000047984 */ /* 0x000e620000000800 */
[----:B------:R-:W1:Y:S01]  /*7010*/  LDCU UR6, c[0x0][0x3c4] ;  /* 0x00007880ff0677ac */ /* 0x000e620008000800 */
[----:B------:R-:W3:Y:S01]  /*7020*/  LDCU.64 UR10, c[0x0][0x3a0] ;  /* 0x00007400ff0a77ac */ /* 0x000ee20008000a00 */
[----:B-12---:R-:W-:-:S04]  /*7030*/  SHF.R.U32.HI R6, RZ, UR6, R4 ;  /* 0x00000006ff067c19 */ /* 0x006fc80008011604 */
[----:B------:R-:W-:-:S04]  /*7040*/  LOP3.LUT R6, R6, UR5, RZ, 0x30, !PT ;  /* 0x0000000506067c12 */ /* 0x000fc8000f8e30ff */
[----:B------:R-:W-:-:S05]  /*7050*/  LEA R8, R6, UR4, 0x3 ;  /* 0x0000000406087c11 */ /* 0x000fca000f8e18ff */
[----:B------:R-:W1:Y:S02]  /*7060*/  LDS.64 R6, [R8+0x7200] ;  /* 0x0072000008067984 */ /* 0x000e640000000a00 */
[----:B-1----:R-:W-:-:S05]  /*7070*/  IADD3 R9, P3, PT, R6, R3, RZ ;  /* 0x0000000306097210 */ /* 0x002fca0007f7e0ff */
[----:B------:R-:W-:Y:S01]  /*7080*/  IMAD.X R12, RZ, RZ, R7, P3 ;  /* 0x000000ffff0c7224 */ /* 0x000fe200018e0607 */
[----:B---3--:R-:W-:-:S04]  /*7090*/  LEA R6, P3, R9, UR10, 0x2 ;  /* 0x0000000a09067c11 */ /* 0x008fc8000f8610ff */
[----:B------:R-:W-:Y:S02]  /*70a0*/  LEA.HI.X R7, R9, UR11, R12, 0x2, P3 ;  /* 0x0000000b09077c11 */ /* 0x000fe400098f140c */
[----:B------:R-:W-:-:S05]  /*70b0*/  LOP3.LUT R9, R4, 0x80000000, RZ, 0x3c, !PT ;  /* 0x8000000004097812 */ /* 0x000fca00078e3cff */
[----:B------:R3:W-:Y:S02]  /*70c0*/  STG.E desc[UR8][R6.64+0xc00], R9 ;  /* 0x000c000906007986 */ /* 0x0007e4000c101908 */
.L_x_82:
[----:B------:R-:W-:Y:S05]  /*70d0*/  BSYNC.RECONVERGENT B0 ;  /* 0x0000000000007941 */ /* 0x000fea0003800200 */
.L_x_81:
[----:B------:R-:W-:Y:S01]  /*70e0*/  NOP ;  /* 0x0000000000007918 */ /* 0x000fe20000000000 */
[----:B------:R-:W-:Y:S01]  /*70f0*/  BSSY.RECONVERGENT B0, `(.L_x_83) ;  /* 0x0000011000007945 */ /* 0x000fe20003800200 */
[----:B------:R-:W-:Y:S01]  /*7100*/  ISETP.GE.AND P3, PT, R10, R5, PT ;  /* 0x000000050a00720c */ /* 0x000fe20003f66270 */
[----:B------:R-:W-:Y:S02]  /*7110*/  VIADD R10, R3, 0xf00 ;  /* 0x00000f00030a7836 */ /* 0x000fe40000000000 */
[----:B------:R-:W-:Y:S10]  /*7120*/  @P4 BRA `(.L_x_84) ;  /* 0x0000000000344947 */ /* 0x000ff40003800000 */
[----:B------:R-:W1:Y:S01]  /*7130*/  LDS R4, [R0+0x1200] ;  /* 0x0012000000047984 */ /* 0x000e620000000800 */
[----:B------:R-:W1:Y:S01]  /*7140*/  LDCU UR6, c[0x0][0x3c4] ;  /* 0x00007880ff0677ac */ /* 0x000e620008000800 */
[----:B------:R-:W4:Y:S01]  /*7150*/  LDCU.64 UR10, c[0x0][0x3a0] ;  /* 0x00007400ff0a77ac */ /* 0x000f220008000a00 */
[----:B-123--:R-:W-:-:S04]  /*7160*/  SHF.R.U32.HI R6, RZ, UR6, R4 ;  /* 0x00000006ff067c19 */ /* 0x00efc80008011604 */
[----:B------:R-:W-:-:S04]  /*7170*/  LOP3.LUT R6, R6, UR5, RZ, 0x30, !PT ;  /* 0x0000000506067c12 */ /* 0x000fc8000f8e30ff */
[----:B------:R-:W-:-:S05]  /*7180*/  LEA R8, R6, UR4, 0x3 ;  /* 0x0000000406087c11 */ /* 0x000fca000f8e18ff */
[----:B------:R-:W1:Y:S02]  /*7190*/  LDS.64 R6, [R8+0x7200] ;  /* 0x0072000008067984 */ /* 0x000e640000000a00 */
[----:B-1----:R-:W-:-:S05]  /*71a0*/  IADD3 R9, P4, PT, R6, R3, RZ ;  /* 0x0000000306097210 */ /* 0x002fca0007f9e0ff */
[----:B------:R-:W-:Y:S01]  /*71b0*/  IMAD.X R12, RZ, RZ, R7, P4 ;  /* 0x000000ffff0c7224 */ /* 0x000fe200020e0607 */
[----:B----4-:R-:W-:-:S04]  /*71c0*/  LEA R6, P4, R9, UR10, 0x2 ;  /* 0x0000000a09067c11 */ /* 0x010fc8000f8810ff */
[----:B------:R-:W-:Y:S02]  /*71d0*/  LEA.HI.X R7, R9, UR11, R12, 0x2, P4 ;  /* 0x0000000b09077c11 */ /* 0x000fe4000a0f140c */
[----:B------:R-:W-:-:S05]  /*71e0*/  LOP3.LUT R9, R4, 0x80000000, RZ, 0x3c, !PT ;  /* 0x8000000004097812 */ /* 0x000fca00078e3cff */
[----:B------:R4:W-:Y:S02]  /*71f0*/  STG.E desc[UR8][R6.64+0x1200], R9 ;  /* 0x0012000906007986 */ /* 0x0009e4000c101908 */
.L_x_84:
[----:B------:R-:W-:Y:S05]  /*7200*/  BSYNC.RECONVERGENT B0 ;  /* 0x0000000000007941 */ /* 0x000fea0003800200 */
.L_x_83:
[----:B------:R-:W-:Y:S01]  /*7210*/  NOP ;  /* 0x0000000000007918 */ /* 0x000fe20000000000 */
[----:B------:R-:W-:Y:S01]  /*7220*/  BSSY.RECONVERGENT B0, `(.L_x_85) ;  /* 0x0000011000007945 */ /* 0x000fe20003800200 */
[----:B------:R-:W-:Y:S01]  /*7230*/  ISETP.GE.AND P4, PT, R10, R5, PT ;  /* 0x000000050a00720c */ /* 0x000fe20003f86270 */
[----:B------:R-:W-:Y:S02]  /*7240*/  VIADD R10, R3, 0x1080 ;  /* 0x00001080030a7836 */ /* 0x000fe40000000000 */
[----:B------:R-:W-:Y:S10]  /*7250*/  @P5 BRA `(.L_x_86) ;  /* 0x0000000000345947 */ /* 0x000ff40003800000 */
[----:B------:R-:W1:Y:S01]  /*7260*/  LDS R4, [R0+0x1800] ;  /* 0x0018000000047984 */ /* 0x000e620000000800 */
[----:B------:R-:W1:Y:S01]  /*7270*/  LDCU UR6, c[0x0][0x3c4] ;  /* 0x00007880ff0677ac */ /* 0x000e620008000800 */
[----:B------:R-:W5:Y:S01]  /*7280*/  LDCU.64 UR10, c[0x0][0x3a0] ;  /* 0x00007400ff0a77ac */ /* 0x000f620008000a00 */
[----:B-1234-:R-:W-:-:S04]  /*7290*/  SHF.R.U32.HI R6, RZ, UR6, R4 ;  /* 0x00000006ff067c19 */ /* 0x01efc80008011604 */
[----:B------:R-:W-:-:S04]  /*72a0*/  LOP3.LUT R6, R6, UR5, RZ, 0x30, !PT ;  /* 0x0000000506067c12 */ /* 0x000fc8000f8e30ff */
[----:B------:R-:W-:-:S05]  /*72b0*/  LEA R8, R6, UR4, 0x3 ;  /* 0x0000000406087c11 */ /* 0x000fca000f8e18ff */
[----:B------:R-:W1:Y:S02]  /*72c0*/  LDS.64 R6, [R8+0x7200] ;  /* 0x0072000008067984 */ /* 0x000e640000000a00 */
[----:B-1----:R-:W-:-:S05]  /*72d0*/  IADD3 R9, P5, PT, R6, R3, RZ ;  /* 0x0000000306097210 */ /* 0x002fca0007fbe0ff */
[----:B------:R-:W-:Y:S01]  /*72e0*/  IMAD.X R12, RZ, RZ, R7, P5 ;  /* 0x000000ffff0c7224 */ /* 0x000fe200028e0607 */
[----:B-----5:R-:W-:-:S04]  /*72f0*/  LEA R6, P5, R9, UR10, 0x2 ;  /* 0x0000000a09067c11 */ /* 0x020fc8000f8a10ff */
[----:B------:R-:W-:Y:S02]  /*7300*/  LEA.HI.X R7, R9, UR11, R12, 0x2, P5 ;  /* 0x0000000b09077c11 */ /* 0x000fe4000a8f140c */
[----:B------:R-:W-:-:S05]  /*7310*/  LOP3.LUT R9, R4, 0x80000000, RZ, 0x3c, !PT ;  /* 0x8000000004097812 */ /* 0x000fca00078e3cff */
[----:B------:R1:W-:Y:S02]  /*7320*/  STG.E desc[UR8][R6.64+0x1800], R9 ;  /* 0x0018000906007986 */ /* 0x0003e4000c101908 */
.L_x_86:
[----:B------:R-:W-:Y:S05]  /*7330*/  BSYNC.RECONVERGENT B0 ;  /* 0x0000000000007941 */ /* 0x000fea0003800200 */
.L_x_85:
        /* <DEDUP_REMOVED lines=18> */
.L_x_88:
[----:B------:R-:W-:Y:S05]  /*7460*/  BSYNC.RECONVERGENT B0 ;  /* 0x0000000000007941 */ /* 0x000fea0003800200 */
.L_x_87:
        /* <DEDUP_REMOVED lines=18> */
.L_x_90:
[----:B------:R-:W-:Y:S05]  /*7590*/  BSYNC.RECONVERGENT B0 ;  /* 0x0000000000007941 */ /* 0x000fea0003800200 */
.L_x_89:
        /* <DEDUP_REMOVED lines=18> */
.L_x_92:
[----:B------:R-:W-:Y:S05]  /*76c0*/  BSYNC.RECONVERGENT B0 ;  /* 0x0000000000007941 */ /* 0x000fea0003800200 */
.L_x_91:
        /* <DEDUP_REMOVED lines=18> */
.L_x_94:
[----:B------:R-:W-:Y:S05]  /*77f0*/  BSYNC.RECONVERGENT B0 ;  /* 0x0000000000007941 */ /* 0x000fea0003800200 */
.L_x_93:
[----:B------:R-:W-:Y:S01]  /*7800*/  NOP ;  /* 0x0000000000007918 */ /* 0x000fe20000000000 */
[----:B------:R-:W-:Y:S01]  /*7810*/  BSSY.RECONVERGENT B0, `(.L_x_95) ;  /* 0x0000011000007945 */ /* 0x000fe20003800200 */
[----:B------:R-:W-:Y:S02]  /*7820*/  ISETP.GE.AND P2, PT, R10, R5, PT ;  /* 0x000000050a00720c */ /* 0x000fe40003f46270 */
[----:B------:R-:W-:Y:S01]  /*7830*/  LOP3.LUT R10, R3, 0x1800, RZ, 0xfc, !PT ;  /* 0x00001800030a7812 */ /* 0x000fe200078efcff */
        /* <DEDUP_REMOVED lines=14> */
.L_x_96:
[----:B------:R-:W-:Y:S05]  /*7920*/  BSYNC.RECONVERGENT B0 ;  /* 0x0000000000007941 */ /* 0x000fea0003800200 */
.L_x_95:
        /* <DEDUP_REMOVED lines=18> */
.L_x_98:
[----:B------:R-:W-:Y:S05]  /*7a50*/  BSYNC.RECONVERGENT B0 ;  /* 0x0000000000007941 */ /* 0x000fea0003800200 */
.L_x_97:
[----:B------:R-:W-:Y:S01]  /*7a60*/  NOP ;  /* 0x0000000000007918 */ /* 0x000fe20000000000 */
[----:B------:R-:W-:Y:S01]  /*7a70*/  BSSY.RECONVERGENT B0, `(.L_x_99) ;  /* 0x0000010000007945 */ /* 0x000fe20003800200 */
[----:B------:R-:W-:-:S03]  /*7a80*/  ISETP.GE.AND P4, PT, R10, R5, PT ;  /* 0x000000050a00720c */ /* 0x000fc60003f86270 */
        /* <DEDUP_REMOVED lines=14> */
.L_x_100:
[----:B------:R-:W-:Y:S05]  /*7b70*/  BSYNC.RECONVERGENT B0 ;  /* 0x0000000000007941 */ /* 0x000fea0003800200 */
.L_x_99:
[----:B------:R-:W-:Y:S01]  /*7b80*/  NOP ;  /* 0x0000000000007918 */ /* 0x000fe20000000000 */
[----:B------:R-:W-:Y:S04]  /*7b90*/  BSSY.RECONVERGENT B0, `(.L_x_101) ;  /* 0x000000f000007945 */ /* 0x000fe80003800200 */
[----:B------:R-:W-:Y:S05]  /*7ba0*/  @P6 BRA `(.L_x_102) ;  /* 0x0000000000346947 */ /* 0x000fea0003800000 */
        /* <DEDUP_REMOVED lines=13> */
.L_x_102:
[----:B------:R-:W-:Y:S05]  /*7c80*/  BSYNC.RECONVERGENT B0 ;  /* 0x0000000000007941 */ /* 0x000fea0003800200 */
.L_x_101:
        /* <DEDUP_REMOVED lines=16> */
.L_x_104:
[----:B------:R-:W-:Y:S05]  /*7d90*/  BSYNC.RECONVERGENT B0 ;  /* 0x0000000000007941 */ /* 0x000fea0003800200 */
.L_x_103:
        /* <DEDUP_REMOVED lines=16> */
.L_x_106:
[----:B------:R-:W-:Y:S05]  /*7ea0*/  BSYNC.RECONVERGENT B0 ;  /* 0x0000000000007941 */ /* 0x000fea0003800200 */
.L_x_105:
        /* <DEDUP_REMOVED lines=16> */
.L_x_108:
[----:B------:R-:W-:Y:S05]  /*7fb0*/  BSYNC.RECONVERGENT B0 ;  /* 0x0000000000007941 */ /* 0x000fea0003800200 */
.L_x_107:
        /* <DEDUP_REMOVED lines=16> */
.L_x_110:
[----:B------:R-:W-:Y:S05]  /*80c0*/  BSYNC.RECONVERGENT B0 ;  /* 0x0000000000007941 */ /* 0x000fea0003800200 */
.L_x_109:
        /* <DEDUP_REMOVED lines=16> */
.L_x_112:
[----:B------:R-:W-:Y:S05]  /*81d0*/  BSYNC.RECONVERGENT B0 ;  /* 0x0000000000007941 */ /* 0x000fea0003800200 */
.L_x_111:
[----:B------:R-:W-:Y:S01]  /*81e0*/  NOP ;  /* 0x0000000000007918 */ /* 0x000fe20000000000 */
[----:B------:R-:W5:Y:S01]  /*81f0*/  LDS R0, [R0+0x6c00] ;  /* 0x006c000000007984 */ /* 0x000f620000000800 */
[----:B------:R-:W5:Y:S02]  /*8200*/  LDCU UR6, c[0x0][0x3c4] ;  /* 0x00007880ff0677ac */ /* 0x000f640008000800 */
[----:B-----5:R-:W-:-:S04]  /*8210*/  SHF.R.U32.HI R2, RZ, UR6, R0 ;  /* 0x00000006ff027c19 */ /* 0x020fc80008011600 */
[----:B------:R-:W-:-:S04]  /*8220*/  LOP3.LUT R2, R2, UR5, RZ, 0x30, !PT ;  /* 0x0000000502027c12 */ /* 0x000fc8000f8e30ff */
[----:B-1234-:R-:W-:Y:S01]  /*8230*/  LEA R6, R2, UR4, 0x3 ;  /* 0x0000000402067c11 */ /* 0x01efe2000f8e18ff */
[----:B------:R-:W-:-:S05]  /*8240*/  VIADD R2, R3, 0x1b00 ;  /* 0x00001b0003027836 */ /* 0x000fca0000000000 */
[----:B------:R-:W1:Y:S01]  /*8250*/  LDS.64 R6, [R6+0x7200] ;  /* 0x0072000006067984 */ /* 0x000e620000000a00 */
[----:B------:R-:W-:-:S13]  /*8260*/  ISETP.GE.AND P0, PT, R2, R5, PT ;  /* 0x000000050200720c */ /* 0x000fda0003f06270 */
[----:B------:R-:W2:Y:S01]  /*8270*/  @!P0 LDC.64 R8, c[0x0][0x3a0] ;  /* 0x0000e800ff088b82 */ /* 0x000ea20000000a00 */
[----:B------:R-:W-:Y:S02]  /*8280*/  @!P0 LOP3.LUT R5, R0, 0x80000000, RZ, 0x3c, !PT ;  /* 0x8000000000058812 */ /* 0x000fe400078e3cff */
[----:B-1----:R-:W-:-:S05]  /*8290*/  IADD3 R3, P1, PT, R6, R3, RZ ;  /* 0x0000000306037210 */ /* 0x002fca0007f3e0ff */
[----:B------:R-:W-:Y:S01]  /*82a0*/  IMAD.X R4, RZ, RZ, R7, P1 ;  /* 0x000000ffff047224 */ /* 0x000fe200008e0607 */
[----:B--2---:R-:W-:-:S04]  /*82b0*/  @!P0 LEA R2, P1, R3, R8, 0x2 ;  /* 0x0000000803028211 */ /* 0x004fc800078210ff */
[----:B------:R-:W-:-:S05]  /*82c0*/  @!P0 LEA.HI.X R3, R3, R9, R4, 0x2, P1 ;  /* 0x0000000903038211 */ /* 0x000fca00008f1404 */
[----:B------:R-:W-:Y:S01]  /*82d0*/  @!P0 STG.E desc[UR8][R2.64+0x6c00], R5 ;  /* 0x006c000502008986 */ /* 0x000fe2000c101908 */
[----:B------:R-:W-:Y:S01]  /*82e0*/  NOP ;  /* 0x0000000000007918 */ /* 0x000fe20000000000 */
[----:B------:R-:W-:Y:S05]  /*82f0*/  EXIT ;  /* 0x000000000000794d */ /* 0x000fea0003800000 */
.L_x_26:
[----:B------:R-:W-:Y:S02]  /*8300*/  IMAD.MOV.U32 R50, RZ, RZ, R19 ;  /* 0x000000ffff327224 */ /* 0x000fe400078e0013 */
[----:B------:R-:W-:Y:S02]  /*8310*/  IMAD.MOV.U32 R49, RZ, RZ, 0x1 ;  /* 0x00000001ff317424 */ /* 0x000fe400078e00ff */
[----:B------:R-:W-:Y:S02]  /*8320*/  IMAD.MOV.U32 R52, RZ, RZ, RZ ;  /* 0x000000ffff347224 */ /* 0x000fe400078e00ff */
[----:B------:R-:W-:-:S07]  /*8330*/  IMAD.MOV.U32 R47, RZ, RZ, -0x1 ;  /* 0xffffffffff2f7424 */ /* 0x000fce00078e00ff */
[----:B------:R-:W-:Y:S05]  /*8340*/  WARPSYNC.COLLECTIVE R47, `(.L_x_113) ;  /* 0x000000002f087348 */ /* 0x000fea0003c00000 */
[----:B------:R0:W1:Y:S02]  /*8350*/  SHFL.UP P0, R48, R50, R49, R52 ;  /* 0x0400003132307389 */ /* 0x0000640000000034 */
[----:B01----:R-:W-:Y:S05]  /*8360*/  ENDCOLLECTIVE ;  /* 0x000000000000791b */ /* 0x003fea0003800000 */
.L_x_113:
[----:B------:R-:W-:Y:S02]  /*8370*/  IMAD.MOV.U32 R49, RZ, RZ, 0x2 ;  /* 0x00000002ff317424 */ /* 0x000fe400078e00ff */
[----:B------:R-:W-:-:S04]  /*8380*/  IMAD.MOV.U32 R20, RZ, RZ, R48 ;  /* 0x000000ffff147224 */ /* 0x000fc800078e0030 */
[----:B------:R-:W-:-:S04]  /*8390*/  @P0 IMAD.IADD R20, R19, 0x1, R20 ;  /* 0x0000000113140824 */ /* 0x000fc800078e0214 */
[----:B------:R-:W-:-:S07]  /*83a0*/  IMAD.MOV.U32 R50, RZ, RZ, R20 ;  /* 0x000000ffff327224 */ /* 0x000fce00078e0014 */
[----:B------:R-:W-:Y:S05]  /*83b0*/  WARPSYNC.COLLECTIVE R47, `(.L_x_114) ;  /* 0x000000002f087348 */ /* 0x000fea0003c00000 */
[----:B------:R0:W1:Y:S02]  /*83c0*/  SHFL.UP P0, R48, R50, R49, R52 ;  /* 0x0400003132307389 */ /* 0x0000640000000034 */
[----:B01----:R-:W-:Y:S05]  /*83d0*/  ENDCOLLECTIVE ;  /* 0x000000000000791b */ /* 0x003fea0003800000 */
.L_x_114:
[----:B------:R-:W-:Y:S02]  /*83e0*/  IMAD.MOV.U32 R49, RZ, RZ, 0x4 ;  /* 0x00000004ff317424 */ /* 0x000fe400078e00ff */
[----:B------:R-:W-:-:S04]  /*83f0*/  IMAD.MOV.U32 R21, RZ, RZ, R48 ;  /* 0x000000ffff157224 */ /* 0x000fc800078e0030 */
[----:B------:R-:W-:-:S04]  /*8400*/  @P0 IMAD.IADD R21, R20, 0x1, R21 ;  /* 0x0000000114150824 */ /* 0x000fc800078e0215 */
[----:B------:R-:W-:-:S07]  /*8410*/  IMAD.MOV.U32 R50, RZ, RZ, R21 ;  /* 0x000000ffff327224 */ /* 0x000fce00078e0015 */
[----:B------:R-:W-:Y:S05]  /*8420*/  WARPSYNC.COLLECTIVE R47, `(.L_x_115) ;  /* 0x000000002f087348 */ /* 0x000fea0003c00000 */
[----:B------:R0:W1:Y:S02]  /*8430*/  SHFL.UP P0, R48, R50, R49, R52 ;  /* 0x0400003132307389 */ /* 0x0000640000000034 */
[----:B01----:R-:W-:Y:S05]  /*8440*/  ENDCOLLECTIVE ;  /* 0x000000000000791b */ /* 0x003fea0003800000 */
.L_x_115:
[----:B------:R-:W-:Y:S02]  /*8450*/  IMAD.MOV.U32 R49, RZ, RZ, 0x8 ;  /* 0x00000008ff317424 */ /* 0x000fe400078e00ff */
[----:B------:R-:W-:-:S04]  /*8460*/  IMAD.MOV.U32 R22, RZ, RZ, R48 ;  /* 0x000000ffff167224 */ /* 0x000fc800078e0030 */
[----:B------:R-:W-:-:S04]  /*8470*/  @P0 IMAD.IADD R22, R21, 0x1, R22 ;  /* 0x0000000115160824 */ /* 0x000fc800078e0216 */
[----:B------:R-:W-:-:S07]  /*8480*/  IMAD.MOV.U32 R50, RZ, RZ, R22 ;  /* 0x000000ffff327224 */ /* 0x000fce00078e0016 */
[----:B------:R-:W-:Y:S05]  /*8490*/  WARPSYNC.COLLECTIVE R47, `(.L_x_116) ;  /* 0x000000002f087348 */ /* 0x000fea0003c00000 */
[----:B------:R0:W1:Y:S02]  /*84a0*/  SHFL.UP P0, R48, R50, R49, R52 ;  /* 0x0400003132307389 */ /* 0x0000640000000034 */
[----:B01----:R-:W-:Y:S05]  /*84b0*/  ENDCOLLECTIVE ;  /* 0x000000000000791b */ /* 0x003fea0003800000 */
.L_x_116:
[----:B------:R-:W-:Y:S02]  /*84c0*/  IMAD.MOV.U32 R49, RZ, RZ, 0x10 ;  /* 0x00000010ff317424 */ /* 0x000fe400078e00ff */
[----:B------:R-:W-:-:S04]  /*84d0*/  IMAD.MOV.U32 R23, RZ, RZ, R48 ;  /* 0x000000ffff177224 */ /* 0x000fc800078e0030 */
[----:B------:R-:W-:-:S04]  /*84e0*/  @P0 IMAD.IADD R23, R22, 0x1, R23 ;  /* 0x0000000116170824 */ /* 0x000fc800078e0217 */
[----:B------:R-:W-:-:S07]  /*84f0*/  IMAD.MOV.U32 R50, RZ, RZ, R23 ;  /* 0x000000ffff327224 */ /* 0x000fce00078e0017 */
[----:B------:R-:W-:Y:S05]  /*8500*/  WARPSYNC.COLLECTIVE R47, `(.L_x_117) ;  /* 0x000000002f087348 */ /* 0x000fea0003c00000 */
[----:B------:R0:W1:Y:S02]  /*8510*/  SHFL.UP P0, R48, R50, R49, R52 ;  /* 0x0400003132307389 */ /* 0x0000640000000034 */
[----:B01----:R-:W-:Y:S05]  /*8520*/  ENDCOLLECTIVE ;  /* 0x000000000000791b */ /* 0x003fea0003800000 */
.L_x_117:
[----:B------:R-:W-:Y:S05]  /*8530*/  BRA `(.L_x_118) ;  /* 0xffffff9c00b07947 */ /* 0x000fea000383ffff */
.L_x_119:
[----:B------:R-:W-:-:S00]  /*8540*/  BRA `(.L_x_119) ;  /* 0xfffffffc00fc7947 */ /* 0x000fc0000383ffff */
[----:B------:R-:W-:-:S00]  /*8550*/  NOP ;  /* 0x0000000000007918 */ /* 0x000fc00000000000 */
        /* <DEDUP_REMOVED lines=10> */
.L_x_309:


//--------------------- .text._ZN3cub18CUB_300001_SM_10006detail10radix_sort33DeviceRadixSortExclusiveSumKernelINS1_5radix10policy_hubIiNS0_8NullTypeEyE10Policy1000EyEEvPT0_ --------------------------
	.section	.text._ZN3cub18CUB_300001_SM_10006detail10radix_sort33DeviceRadixSortExclusiveSumKernelINS1_5radix10policy_hubIiNS0_8NullTypeEyE10Policy1000EyEEvPT0_,"ax",@progbits
	.align	128
        .global         _ZN3cub18CUB_300001_SM_10006detail10radix_sort33DeviceRadixSortExclusiveSumKernelINS1_5radix10policy_hubIiNS0_8NullTypeEyE10Policy1000EyEEvPT0_
        .type           _ZN3cub18CUB_300001_SM_10006detail10radix_sort33DeviceRadixSortExclusiveSumKernelINS1_5radix10policy_hubIiNS0_8NullTypeEyE10Policy1000EyEEvPT0_,@function
        .size           _ZN3cub18CUB_300001_SM_10006detail10radix_sort33DeviceRadixSortExclusiveSumKernelINS1_5radix10policy_hubIiNS0_8NullTypeEyE10Policy1000EyEEvPT0_,(.L_x_310 - _ZN3cub18CUB_300001_SM_10006detail10radix_sort33DeviceRadixSortExclusiveSumKernelINS1_5radix10policy_hubIiNS0_8NullTypeEyE10Policy1000EyEEvPT0_)
        .other          _ZN3cub18CUB_300001_SM_10006detail10radix_sort33DeviceRadixSortExclusiveSumKernelINS1_5radix10policy_hubIiNS0_8NullTypeEyE10Policy1000EyEEvPT0_,@"STO_CUDA_ENTRY STV_DEFAULT"
_ZN3cub18CUB_300001_SM_10006detail10radix_sort33DeviceRadixSortExclusiveSumKernelINS1_5radix10policy_hubIiNS0_8NullTypeEyE10Policy1000EyEEvPT0_:
.text._ZN3cub18CUB_300001_SM_10006detail10radix_sort33DeviceRadixSortExclusiveSumKernelINS1_5radix10policy_hubIiNS0_8NullTypeEyE10Policy1000EyEEvPT0_:
[----:B------:R-:W-:Y:S01]  /*0000*/  LDC R1, c[0x0][0x37c] ;  /* 0x0000df00ff017b82 */ /* 0x000fe20000000800 */
[----:B------:R-:W0:Y:S07]  /*0010*/  S2R R18, SR_TID.X ;  /* 0x0000000000127919 */ /* 0x000e2e0000002100 */
[----:B------:R-:W1:Y:S01]  /*0020*/  LDC.64 R16, c[0x0][0x380] ;  /* 0x0000e000ff107b82 */ /* 0x000e620000000a00 */
[----:B------:R-:W2:Y:S01]  /*0030*/  LDCU.64 UR4, c[0x0][0x358] ;  /* 0x00006b00ff0477ac */ /* 0x000ea20008000a00 */
[----:B------:R-:W3:Y:S01]  /*0040*/  S2R R5, SR_CTAID.X ;  /* 0x0000000000057919 */ /* 0x000ee20000002500 */
[----:B0-----:R-:W-:Y:S01]  /*0050*/  ISETP.GT.U32.AND P1, PT, R18, 0xff, PT ;  /* 0x000000ff1200780c */ /* 0x001fe20003f24070 */
[----:B---3--:R-:W-:-:S04]  /*0060*/  IMAD R5, R5, 0x100, R18 ;  /* 0x0000010005057824 */ /* 0x008fc800078e0212 */
[----:B-1----:R-:W-:-:S08]  /*0070*/  IMAD.WIDE R16, R5, 0x8, R16 ;  /* 0x0000000805107825 */ /* 0x002fd000078e0210 */
[----:B--2---:R-:W2:Y:S01]  /*0080*/  @!P1 LDG.E.64 R2, desc[UR4][R16.64] ;  /* 0x0000000410029981 */ /* 0x004ea2000c1e1b00 */
[----:B------:R-:W-:Y:S02]  /*0090*/  MOV R0, 0x400 ;  /* 0x0000040000007802 */ /* 0x000fe40000000f00 */
[C---:B------:R-:W-:Y:S01]  /*00a0*/  ISETP.GT.U32.AND P0, PT, R18.reuse, 0x1f, PT ;  /* 0x0000001f1200780c */ /* 0x040fe20003f04070 */
[----:B------:R-:W0:Y:S02]  /*00b0*/  S2R R5, SR_CgaCtaId ;  /* 0x0000000000057919 */ /* 0x000e240000008800 */
[----:B0-----:R-:W-:Y:S02]  /*00c0*/  LEA R5, R5, R0, 0x18 ;  /* 0x0000000005057211 */ /* 0x001fe400078ec0ff */
[----:B------:R-:W-:-:S05]  /*00d0*/  LEA.HI R0, R18, R18, RZ, 0x1d ;  /* 0x0000001212007211 */ /* 0x000fca00078fe8ff */
[----:B------:R-:W-:-:S05]  /*00e0*/  IMAD R0, R0, 0x8, R5 ;  /* 0x0000000800007824 */ /* 0x000fca00078e0205 */
[----:B--2---:R0:W-:Y:S01]  /*00f0*/  STS.64 [R0+0x10], R2 ;  /* 0x0000100200007388 */ /* 0x0041e20000000a00 */
[----:B------:R-:W-:Y:S06]  /*0100*/  BAR.SYNC.DEFER_BLOCKING 0x0 ;  /* 0x0000000000007b1d */ /* 0x000fec0000010000 */
[----:B------:R-:W-:Y:S05]  /*0110*/  @P0 BRA `(.L_x_120) ;  /* 0x0000000400240947 */ /* 0x000fea0003800000 */
[----:B------:R-:W-:Y:S01]  /*0120*/  IMAD R18, R18, 0x48, R5 ;  /* 0x0000004812127824 */ /* 0x000fe200078e0205 */
[----:B------:R-:W-:-:S04]  /*0130*/  UMOV UR6, 0xffffffff ;  /* 0xffffffff00067882 */ /* 0x000fc80000000000 */
[----:B------:R-:W-:Y:S04]  /*0140*/  LDS.64 R14, [R18+0x10] ;  /* 0x00001000120e7984 */ /* 0x000fe80000000a00 */
[----:B------:R-:W-:Y:S04]  /*0150*/  LDS.64 R12, [R18+0x18] ;  /* 0x00001800120c7984 */ /* 0x000fe80000000a00 */
[----:B------:R-:W1:Y:S04]  /*0160*/  LDS.64 R10, [R18+0x20] ;  /* 0x00002000120a7984 */ /* 0x000e680000000a00 */
[----:B------:R-:W-:Y:S04]  /*0170*/  LDS.64 R8, [R18+0x28] ;  /* 0x0000280012087984 */ /* 0x000fe80000000a00 */
[----:B------:R-:W2:Y:S04]  /*0180*/  LDS.64 R6, [R18+0x30] ;  /* 0x0000300012067984 */ /* 0x000ea80000000a00 */
[----:B------:R-:W-:Y:S04]  /*0190*/  LDS.64 R4, [R18+0x38] ;  /* 0x0000380012047984 */ /* 0x000fe80000000a00 */
[----:B0-----:R-:W0:Y:S04]  /*01a0*/  LDS.64 R2, [R18+0x40] ;  /* 0x0000400012027984 */ /* 0x001e280000000a00 */
[----:B------:R-:W3:Y:S01]  /*01b0*/  LDS.64 R20, [R18+0x48] ;  /* 0x0000480012147984 */ /* 0x000ee20000000a00 */
[----:B-1----:R-:W-:-:S04]  /*01c0*/  IADD3 R19, P3, P4, R10, R12, R14 ;  /* 0x0000000c0a137210 */ /* 0x002fc80007c7e00e */
[----:B------:R-:W-:Y:S02]  /*01d0*/  IADD3.X R23, PT, PT, R11, R13, R15, P3, P4 ;  /* 0x0000000d0b177210 */ /* 0x000fe40001fe840f */
[----:B--2---:R-:W-:-:S04]  /*01e0*/  IADD3 R19, P0, P2, R6, R19, R8 ;  /* 0x0000001306137210 */ /* 0x004fc80007a1e008 */
[----:B------:R-:W-:Y:S02]  /*01f0*/  IADD3.X R23, PT, PT, R7, R23, R9, P0, P2 ;  /* 0x0000001707177210 */ /* 0x000fe400007e4409 */
[----:B0-----:R-:W-:-:S04]  /*0200*/  IADD3 R19, P3, P4, R2, R19, R4 ;  /* 0x0000001302137210 */ /* 0x001fc80007c7e004 */
[----:B---3--:R-:W-:Y:S02]  /*0210*/  IADD3 R20, P0, PT, R20, R19, RZ ;  /* 0x0000001314147210 */ /* 0x008fe40007f1e0ff */
[----:B------:R-:W-:-:S05]  /*0220*/  IADD3.X R19, PT, PT, R3, R23, R5, P3, P4 ;  /* 0x0000001703137210 */ /* 0x000fca0001fe8405 */
[----:B------:R-:W-:Y:S01]  /*0230*/  IMAD.X R19, R21, 0x1, R19, P0 ;  /* 0x0000000115137824 */ /* 0x000fe200000e0613 */
[----:B------:R-:W-:Y:S06]  /*0240*/  BRA.DIV UR6, `(.L_x_121) ;  /* 0x0000000206f07947 */ /* 0x000fec000b800000 */
[----:B------:R-:W0:Y:S04]  /*0250*/  SHFL.UP PT, R27, R20, 0x1, RZ ;  /* 0x04200000141b7989 */ /* 0x000e2800000e00ff */
[----:B------:R-:W1:Y:S01]  /*0260*/  SHFL.UP P0, R25, R19, 0x1, RZ ;  /* 0x0420000013197989 */ /* 0x000e6200000000ff */
[----:B0-----:R-:W-:-:S04]  /*0270*/  IADD3 R22, P2, PT, R27, R20, RZ ;  /* 0x000000141b167210 */ /* 0x001fc80007f5e0ff */
[----:B-1----:R-:W-:Y:S01]  /*0280*/  SEL R27, R22, R27, P0 ;  /* 0x0000001b161b7207 */ /* 0x002fe20000000000 */
[----:B------:R-:W-:-:S04]  /*0290*/  IMAD.X R26, R25, 0x1, R19, P2 ;  /* 0x00000001191a7824 */ /* 0x000fc800010e0613 */
[----:B------:R-:W0:Y:S01]  /*02a0*/  SHFL.UP PT, R28, R27, 0x2, RZ ;  /* 0x044000001b1c7989 */ /* 0x000e2200000e00ff */
[----:B------:R-:W-:-:S05]  /*02b0*/  SEL R26, R26, R25, P0 ;  /* 0x000000191a1a7207 */ /* 0x000fca0000000000 */
[----:B------:R-:W1:Y:S01]  /*02c0*/  SHFL.UP P0, R25, R26, 0x2, RZ ;  /* 0x044000001a197989 */ /* 0x000e6200000000ff */
[----:B0-----:R-:W-:-:S05]  /*02d0*/  IADD3 R21, P2, PT, R28, R27, RZ ;  /* 0x0000001b1c157210 */ /* 0x001fca0007f5e0ff */
[----:B-1----:R-:W-:Y:S01]  /*02e0*/  IMAD.X R22, R25, 0x1, R26, P2 ;  /* 0x0000000119167824 */ /* 0x002fe200010e061a */
[----:B------:R-:W-:-:S04]  /*02f0*/  SEL R28, R21, R28, P0 ;  /* 0x0000001c151c7207 */ /* 0x000fc80000000000 */
[----:B------:R-:W-:Y:S01]  /*0300*/  SEL R29, R22, R25, P0 ;  /* 0x00000019161d7207 */ /* 0x000fe20000000000 */
        /* <DEDUP_REMOVED lines=12> */
[----:B------:R0:W1:Y:S04]  /*03d0*/  SHFL.UP PT, R28, R27, 0x10, RZ ;  /* 0x060000001b1c7989 */ /* 0x00006800000e00ff */
[----:B------:R0:W2:Y:S02]  /*03e0*/  SHFL.UP P0, R25, R26, 0x10, RZ ;  /* 0x060000001a197989 */ /* 0x0000a400000000ff */
.L_x_132:
[----:B-1----:R-:W-:-:S04]  /*03f0*/  IADD3 R21, P2, PT, R28, R27, RZ ;  /* 0x0000001b1c157210 */ /* 0x002fc80007f5e0ff */
[----:B--2---:R-:W-:Y:S01]  /*0400*/  SEL R21, R21, R28, P0 ;  /* 0x0000001c15157207 */ /* 0x004fe20000000000 */
[----:B------:R-:W-:-:S05]  /*0410*/  IMAD.X R22, R25, 0x1, R26, P2 ;  /* 0x0000000119167824 */ /* 0x000fca00010e061a */
[----:B------:R-:W-:Y:S02]  /*0420*/  SEL R22, R22, R25, P0 ;  /* 0x0000001916167207 */ /* 0x000fe40000000000 */
[----:B------:R-:W-:-:S05]  /*0430*/  IADD3 R20, P0, PT, R21, -R20, RZ ;  /* 0x8000001415147210 */ /* 0x000fca0007f1e0ff */
[----:B------:R-:W-:Y:S01]  /*0440*/  IMAD.X R21, R22, 0x1, ~R19, P0 ;  /* 0x0000000116157824 */ /* 0x000fe200000e0e13 */
[----:B------:R-:W-:-:S04]  /*0450*/  IADD3 R14, P0, PT, R14, R20, RZ ;  /* 0x000000140e0e7210 */ /* 0x000fc80007f1e0ff */
[----:B------:R1:W-:Y:S01]  /*0460*/  STS.64 [R18+0x10], R20 ;  /* 0x0000101412007388 */ /* 0x0003e20000000a00 */
[----:B------:R-:W-:Y:S01]  /*0470*/  IMAD.X R15, R15, 0x1, R21, P0 ;  /* 0x000000010f0f7824 */ /* 0x000fe200000e0615 */
        /* <DEDUP_REMOVED lines=17> */
[----:B------:R-:W-:-:S05]  /*0590*/  IMAD.X R3, R3, 0x1, R5, P0 ;  /* 0x0000000103037824 */ /* 0x000fca00000e0605 */
[----:B------:R1:W-:Y:S03]  /*05a0*/  STS.64 [R18+0x48], R2 ;  /* 0x0000480212007388 */ /* 0x0003e60000000a00 */
.L_x_120:
[----:B------:R-:W-:Y:S05]  /*05b0*/  WARPSYNC.ALL ;  /* 0x0000000000007948 */ /* 0x000fea0003800000 */
[----:B------:R-:W-:Y:S06]  /*05c0*/  BAR.SYNC.DEFER_BLOCKING 0x0 ;  /* 0x0000000000007b1d */ /* 0x000fec0000010000 */
[----:B------:R-:W-:Y:S05]  /*05d0*/  @P1 EXIT ;  /* 0x000000000000194d */ /* 0x000fea0003800000 */
[----:B01----:R-:W0:Y:S04]  /*05e0*/  LDS.64 R2, [R0+0x10] ;  /* 0x0000100000027984 */ /* 0x003e280000000a00 */
[----:B0-----:R-:W-:Y:S01]  /*05f0*/  STG.E.64 desc[UR4][R16.64], R2 ;  /* 0x0000000210007986 */ /* 0x001fe2000c101b04 */
[----:B------:R-:W-:Y:S05]  /*0600*/  EXIT ;  /* 0x000000000000794d */ /* 0x000fea0003800000 */
.L_x_121:
[----:B------:R-:W-:Y:S02]  /*0610*/  IMAD.MOV.U32 R24, RZ, RZ, R20 ;  /* 0x000000ffff187224 */ /* 0x000fe400078e0014 */
[----:B------:R-:W-:Y:S02]  /*0620*/  IMAD.MOV.U32 R23, RZ, RZ, 0x1 ;  /* 0x00000001ff177424 */ /* 0x000fe400078e00ff */
[----:B------:R-:W-:Y:S02]  /*0630*/  IMAD.MOV.U32 R22, RZ, RZ, RZ ;  /* 0x000000ffff167224 */ /* 0x000fe400078e00ff */
[----:B------:R-:W-:-:S07]  /*0640*/  IMAD.MOV.U32 R21, RZ, RZ, -0x1 ;  /* 0xffffffffff157424 */ /* 0x000fce00078e00ff */
[----:B------:R-:W-:Y:S05]  /*0650*/  WARPSYNC.COLLECTIVE R21, `(.L_x_122) ;  /* 0x0000000015087348 */ /* 0x000fea0003c00000 */
[----:B------:R0:W1:Y:S02]  /*0660*/  SHFL.UP P0, R25, R24, R23, R22 ;  /* 0x0400001718197389 */ /* 0x0000640000000016 */
[----:B01----:R-:W-:Y:S05]  /*0670*/  ENDCOLLECTIVE ;  /* 0x000000000000791b */ /* 0x003fea0003800000 */
.L_x_122:
[----:B------:R-:W-:Y:S02]  /*0680*/  IMAD.MOV.U32 R24, RZ, RZ, R19 ;  /* 0x000000ffff187224 */ /* 0x000fe400078e0013 */
[----:B------:R-:W-:-:S07]  /*0690*/  IMAD.MOV.U32 R27, RZ, RZ, R25 ;  /* 0x000000ffff1b7224 */ /* 0x000fce00078e0019 */
[----:B------:R-:W-:Y:S05]  /*06a0*/  WARPSYNC.COLLECTIVE R21, `(.L_x_123) ;  /* 0x0000000015087348 */ /* 0x000fea0003c00000 */
[----:B------:R0:W1:Y:S02]  /*06b0*/  SHFL.UP P0, R25, R24, R23, R22 ;  /* 0x0400001718197389 */ /* 0x0000640000000016 */
[----:B01----:R-:W-:Y:S05]  /*06c0*/  ENDCOLLECTIVE ;  /* 0x000000000000791b */ /* 0x003fea0003800000 */
.L_x_123:
[----:B------:R-:W-:Y:S01]  /*06d0*/  IADD3 R26, P2, PT, R27, R20, RZ ;  /* 0x000000141b1a7210 */ /* 0x000fe20007f5e0ff */
[----:B------:R-:W-:-:S03]  /*06e0*/  IMAD.MOV.U32 R23, RZ, RZ, 0x2 ;  /* 0x00000002ff177424 */ /* 0x000fc600078e00ff */
[----:B------:R-:W-:Y:S01]  /*06f0*/  SEL R27, R26, R27, P0 ;  /* 0x0000001b1a1b7207 */ /* 0x000fe20000000000 */
[----:B------:R-:W-:-:S04]  /*0700*/  IMAD.X R26, R25, 0x1, R19, P2 ;  /* 0x00000001191a7824 */ /* 0x000fc800010e0613 */
[----:B------:R-:W-:Y:S01]  /*0710*/  IMAD.MOV.U32 R24, RZ, RZ, R27 ;  /* 0x000000ffff187224 */ /* 0x000fe200078e001b */
[----:B------:R-:W-:-:S07]  /*0720*/  SEL R26, R26, R25, P0 ;  /* 0x000000191a1a7207 */ /* 0x000fce0000000000 */
[----:B------:R-:W-:Y:S05]  /*0730*/  WARPSYNC.COLLECTIVE R21, `(.L_x_124) ;  /* 0x0000000015087348 */ /* 0x000fea0003c00000 */
[----:B------:R0:W1:Y:S02]  /*0740*/  SHFL.UP P0, R25, R24, R23, R22 ;  /* 0x0400001718197389 */ /* 0x0000640000000016 */
[----:B01----:R-:W-:Y:S05]  /*0750*/  ENDCOLLECTIVE ;  /* 0x000000000000791b */ /* 0x003fea0003800000 */
.L_x_124:
[----:B------:R-:W-:Y:S02]  /*0760*/  IMAD.MOV.U32 R24, RZ, RZ, R26 ;  /* 0x000000ffff187224 */ /* 0x000fe400078e001a */
[----:B------:R-:W-:-:S07]  /*0770*/  IMAD.MOV.U32 R28, RZ, RZ, R25 ;  /* 0x000000ffff1c7224 */ /* 0x000fce00078e0019 */
[----:B------:R-:W-:Y:S05]  /*0780*/  WARPSYNC.COLLECTIVE R21, `(.L_x_125) ;  /* 0x0000000015087348 */ /* 0x000fea0003c00000 */
[----:B------:R0:W1:Y:S02]  /*0790*/  SHFL.UP P0, R25, R24, R23, R22 ;  /* 0x0400001718197389 */ /* 0x0000640000000016 */
[----:B01----:R-:W-:Y:S05]  /*07a0*/  ENDCOLLECTIVE ;  /* 0x000000000000791b */ /* 0x003fea0003800000 */
.L_x_125:
        /* <DEDUP_REMOVED lines=9> */
.L_x_126:
[----:B------:R-:W-:Y:S02]  /*0840*/  IMAD.MOV.U32 R24, RZ, RZ, R29 ;  /* 0x000000ffff187224 */ /* 0x000fe400078e001d */
[----:B------:R-:W-:-:S07]  /*0850*/  IMAD.MOV.U32 R27, RZ, RZ, R25 ;  /* 0x000000ffff1b7224 */ /* 0x000fce00078e0019 */
[----:B------:R-:W-:Y:S05]  /*0860*/  WARPSYNC.COLLECTIVE R21, `(.L_x_127) ;  /* 0x0000000015087348 */ /* 0x000fea0003c00000 */
[----:B------:R0:W1:Y:S02]  /*0870*/  SHFL.UP P0, R25, R24, R23, R22 ;  /* 0x0400001718197389 */ /* 0x0000640000000016 */
[----:B01----:R-:W-:Y:S05]  /*0880*/  ENDCOLLECTIVE ;  /* 0x000000000000791b */ /* 0x003fea0003800000 */
.L_x_127:
        /* <DEDUP_REMOVED lines=9> */
.L_x_128:
[----:B------:R-:W-:Y:S02]  /*0920*/  IMAD.MOV.U32 R24, RZ, RZ, R29 ;  /* 0x000000ffff187224 */ /* 0x000fe400078e001d */
[----:B------:R-:W-:-:S07]  /*0930*/  IMAD.MOV.U32 R27, RZ, RZ, R25 ;  /* 0x000000ffff1b7224 */ /* 0x000fce00078e0019 */
[----:B------:R-:W-:Y:S05]  /*0940*/  WARPSYNC.COLLECTIVE R21, `(.L_x_129) ;  /* 0x0000000015087348 */ /* 0x000fea0003c00000 */
[----:B------:R0:W1:Y:S02]  /*0950*/  SHFL.UP P0, R25, R24, R23, R22 ;  /* 0x0400001718197389 */ /* 0x0000640000000016 */
[----:B01----:R-:W-:Y:S05]  /*0960*/  ENDCOLLECTIVE ;  /* 0x000000000000791b */ /* 0x003fea0003800000 */
.L_x_129:
        /* <DEDUP_REMOVED lines=9> */
.L_x_130:
[----:B------:R-:W-:Y:S02]  /*0a00*/  IMAD.MOV.U32 R24, RZ, RZ, R26 ;  /* 0x000000ffff187224 */ /* 0x000fe400078e001a */
[----:B------:R-:W-:-:S07]  /*0a10*/  IMAD.MOV.U32 R28, RZ, RZ, R25 ;  /* 0x000000ffff1c7224 */ /* 0x000fce00078e0019 */
[----:B------:R-:W-:Y:S05]  /*0a20*/  WARPSYNC.COLLECTIVE R21, `(.L_x_131) ;  /* 0x0000000015087348 */ /* 0x000fea0003c00000 */
[----:B------:R0:W1:Y:S02]  /*0a30*/  SHFL.UP P0, R25, R24, R23, R22 ;  /* 0x0400001718197389 */ /* 0x0000640000000016 */
[----:B01----:R-:W-:Y:S05]  /*0a40*/  ENDCOLLECTIVE ;  /* 0x000000000000791b */ /* 0x003fea0003800000 */
.L_x_131:
[----:B------:R-:W-:Y:S05]  /*0a50*/  BRA `(.L_x_132) ;  /* 0xfffffff800647947 */ /* 0x000fea000383ffff */
.L_x_133:
        /* <DEDUP_REMOVED lines=10> */
.L_x_310:


//--------------------- .text._ZN3cub18CUB_300001_SM_10006detail10radix_sort30DeviceRadixSortHistogramKernelINS1_5radix10policy_hubIiNS0_8NullTypeEyE10Policy1000ELNS0_9SortOrderE0EiyNS1_21identity_decomposer_tEEEvPT2_PKT1_SB_iiT3_ --------------------------
	.section	.text._ZN3cub18CUB_300001_SM_10006detail10radix_sort30DeviceRadixSortHistogramKernelINS1_5radix10policy_hubIiNS0_8NullTypeEyE10Policy1000ELNS0_9SortOrderE0EiyNS1_21identity_decomposer_tEEEvPT2_PKT1_SB_iiT3_,"ax",@progbits
	.align	128
        .global         _ZN3cub18CUB_300001_SM_10006detail10radix_sort30DeviceRadixSortHistogramKernelINS1_5radix10policy_hubIiNS0_8NullTypeEyE10Policy1000ELNS0_9SortOrderE0EiyNS1_21identity_decomposer_tEEEvPT2_PKT1_SB_iiT3_
        .type           _ZN3cub18CUB_300001_SM_10006detail10radix_sort30DeviceRadixSortHistogramKernelINS1_5radix10policy_hubIiNS0_8NullTypeEyE10Policy1000ELNS0_9SortOrderE0EiyNS1_21identity_decomposer_tEEEvPT2_PKT1_SB_iiT3_,@function
        .size           _ZN3cub18CUB_300001_SM_10006detail10radix_sort30DeviceRadixSortHistogramKernelINS1_5radix10policy_hubIiNS0_8NullTypeEyE10Policy1000ELNS0_9SortOrderE0EiyNS1_21identity_decomposer_tEEEvPT2_PKT1_SB_iiT3_,(.L_x_311 - _ZN3cub18CUB_300001_SM_10006detail10radix_sort30DeviceRadixSortHistogramKernelINS1_5radix10policy_hubIiNS0_8NullTypeEyE10Policy1000ELNS0_9SortOrderE0EiyNS1_21identity_decomposer_tEEEvPT2_PKT1_SB_iiT3_)
        .other          _ZN3cub18CUB_300001_SM_10006detail10radix_sort30DeviceRadixSortHistogramKernelINS1_5radix10policy_hubIiNS0_8NullTypeEyE10Policy1000ELNS0_9SortOrderE0EiyNS1_21identity_decomposer_tEEEvPT2_PKT1_SB_iiT3_,@"STO_CUDA_ENTRY STV_DEFAULT"
_ZN3cub18CUB_300001_SM_10006detail10radix_sort30DeviceRadixSortHistogramKernelINS1_5radix10policy_hubIiNS0_8NullTypeEyE10Policy1000ELNS0_9SortOrderE0EiyNS1_21identity_decomposer_tEEEvPT2_PKT1_SB_iiT3_:
.text._ZN3cub18CUB_300001_SM_10006detail10radix_sort30DeviceRadixSortHistogramKernelINS1_5radix10policy_hubIiNS0_8NullTypeEyE10Policy1000ELNS0_9SortOrderE0EiyNS1_21identity_decomposer_tEEEvPT2_PKT1_SB_iiT3_:
[----:B------:R-:W-:Y:S01]  /*0000*/  LDC R1, c[0x0][0x37c] ;  /* 0x0000df00ff017b82 */ /* 0x000fe20000000800 */
[----:B------:R-:W0:Y:S02]  /*0010*/  LDCU.64 UR14, c[0x0][0x390] ;  /* 0x00007200ff0e77ac */ /* 0x000e240008000a00 */
[----:B0-----:R-:W-:-:S04]  /*0020*/  ISETP.NE.U32.AND P0, PT, RZ, UR14, PT ;  /* 0x0000000eff007c0c */ /* 0x001fc8000bf05070 */
[----:B------:R-:W-:-:S13]  /*0030*/  ISETP.NE.AND.EX P0, PT, RZ, UR15, PT, P0 ;  /* 0x0000000fff007c0c */ /* 0x000fda000bf05300 */
[----:B------:R-:W-:Y:S05]  /*0040*/  @!P0 EXIT ;  /* 0x000000000000894d */ /* 0x000fea0003800000 */
[----:B------:R-:W-:Y:S01]  /*0050*/  UIADD3 UR11, UP0, UPT, UR14, -0x1, URZ ;  /* 0xffffffff0e0b7890 */ /* 0x000fe2000ff1e0ff */
[----:B------:R-:W0:Y:S01]  /*0060*/  S2R R4, SR_TID.X ;  /* 0x0000000000047919 */ /* 0x000e220000002100 */
[----:B------:R-:W1:Y:S01]  /*0070*/  LDCU.64 UR4, c[0x0][0x398] ;  /* 0x00007300ff0477ac */ /* 0x000e620008000a00 */
[----:B------:R-:W2:Y:S01]  /*0080*/  S2UR UR7, SR_CgaCtaId ;  /* 0x00000000000779c3 */ /* 0x000ea20000008800 */
[----:B------:R-:W-:Y:S01]  /*0090*/  UIADD3.X UR12, UPT, UPT, UR15, -0x1, URZ, UP0, !UPT ;  /* 0xffffffff0f0c7890 */ /* 0x000fe200087fe4ff */
[----:B------:R-:W-:Y:S01]  /*00a0*/  UMOV UR6, 0x400 ;  /* 0x0000040000067882 */ /* 0x000fe20000000000 */
[----:B------:R-:W3:Y:S05]  /*00b0*/  LDCU.64 UR20, c[0x0][0x358] ;  /* 0x00006b00ff1477ac */ /* 0x000eea0008000a00 */
[----:B------:R-:W4:Y:S01]  /*00c0*/  S2UR UR8, SR_CTAID.X ;  /* 0x00000000000879c3 */ /* 0x000f220000002500 */
[----:B------:R-:W-:Y:S01]  /*00d0*/  USHF.R.U64 UR11, UR11, 0x1e, UR12 ;  /* 0x0000001e0b0b7899 */ /* 0x000fe2000800120c */
[----:B------:R-:W0:Y:S03]  /*00e0*/  LDCU UR28, c[0x0][0x370] ;  /* 0x00006e00ff1c77ac */ /* 0x000e260008000800 */
[----:B------:R-:W-:-:S02]  /*00f0*/  UIADD3 UR11, UP0, UPT, UR11, 0x1, URZ ;  /* 0x000000010b0b7890 */ /* 0x000fc4000ff1e0ff */
[----:B-1----:R-:W-:Y:S02]  /*0100*/  UIADD3 UR4, UPT, UPT, UR5, 0x7, -UR4 ;  /* 0x0000000705047890 */ /* 0x002fe4000fffe804 */
[----:B------:R-:W-:Y:S02]  /*0110*/  ULEA.HI.X UR12, UR12, URZ, URZ, 0x2, UP0 ;  /* 0x000000ff0c0c7291 */ /* 0x000fe400080f14ff */
[----:B------:R-:W-:Y:S02]  /*0120*/  UISETP.LT.U32.AND UP0, UPT, UR11, UR14, UPT ;  /* 0x0000000e0b00728c */ /* 0x000fe4000bf01070 */
[----:B------:R-:W-:Y:S02]  /*0130*/  USHF.R.S32.HI UR5, URZ, 0x1f, UR4 ;  /* 0x0000001fff057899 */ /* 0x000fe40008011404 */
[----:B------:R-:W-:Y:S02]  /*0140*/  UISETP.LT.U32.AND.EX UP0, UPT, UR12, UR15, UPT, UP0 ;  /* 0x0000000f0c00728c */ /* 0x000fe4000bf01100 */
[----:B------:R-:W-:-:S02]  /*0150*/  ULEA.HI UR5, UR5, UR4, URZ, 0x3 ;  /* 0x0000000405057291 */ /* 0x000fc4000f8f18ff */
[----:B------:R-:W-:Y:S01]  /*0160*/  USEL UR11, UR11, UR14, UP0 ;  /* 0x0000000e0b0b7287 */ /* 0x000fe20008000000 */
[C---:B0-----:R-:W-:Y:S01]  /*0170*/  VIADD R21, R4.reuse, 0x780 ;  /* 0x0000078004157836 */ /* 0x041fe20000000000 */
[----:B------:R-:W-:Y:S02]  /*0180*/  USEL UR12, UR12, UR15, UP0 ;  /* 0x0000000f0c0c7287 */ /* 0x000fe40008000000 */
[----:B------:R-:W-:Y:S02]  /*0190*/  UISETP.GE.AND UP0, UPT, UR4, 0x8, UPT ;  /* 0x000000080400788c */ /* 0x000fe4000bf06270 */
[----:B--2---:R-:W-:Y:S02]  /*01a0*/  ULEA UR6, UR7, UR6, 0x18 ;  /* 0x0000000607067291 */ /* 0x004fe4000f8ec0ff */
[----:B------:R-:W-:Y:S02]  /*01b0*/  USHF.R.S32.HI UR5, URZ, 0x3, UR5 ;  /* 0x00000003ff057899 */ /* 0x000fe40008011405 */
[----:B------:R-:W-:Y:S01]  /*01c0*/  PLOP3.LUT P0, PT, PT, PT, UP0, 0x80, 0x8 ;  /* 0x000000000008781c */ /* 0x000fe20003f0f008 */
[----:B----4-:R-:W-:Y:S01]  /*01d0*/  USHF.L.U32 UR8, UR8, 0xb, URZ ;  /* 0x0000000b08087899 */ /* 0x010fe200080006ff */
[C---:B------:R-:W-:Y:S01]  /*01e0*/  LEA R0, R4.reuse, UR6, 0x2 ;  /* 0x0000000604007c11 */ /* 0x040fe2000f8e10ff */
[----:B------:R-:W-:Y:S01]  /*01f0*/  UIADD3 UR22, UPT, UPT, UR5, -0x1, URZ ;  /* 0xffffffff05167890 */ /* 0x000fe2000fffe0ff */
[----:B------:R-:W-:Y:S01]  /*0200*/  ISETP.GT.U32.OR P0, PT, R4, 0xff, !P0 ;  /* 0x000000ff0400780c */ /* 0x000fe20004704470 */
[----:B------:R-:W-:-:S02]  /*0210*/  ULOP3.LUT UR23, UR5, 0xf, URZ, 0xc0, !UPT ;  /* 0x0000000f05177892 */ /* 0x000fc4000f8ec0ff */
[----:B------:R-:W-:Y:S01]  /*0220*/  ULOP3.LUT UR24, UR5, 0x7, URZ, 0xc0, !UPT ;  /* 0x0000000705187892 */ /* 0x000fe2000f8ec0ff */
[----:B------:R-:W-:Y:S01]  /*0230*/  P2R R20, PR, RZ, 0x1 ;  /* 0x00000001ff147803 */ /* 0x000fe20000000000 */
[----:B------:R-:W-:Y:S02]  /*0240*/  ULOP3.LUT UR25, UR5, 0x3, URZ, 0xc0, !UPT ;  /* 0x0000000305197892 */ /* 0x000fe4000f8ec0ff */
[----:B------:R-:W-:Y:S02]  /*0250*/  ULOP3.LUT UR26, UR5, 0xffffff0, URZ, 0xc0, !UPT ;  /* 0x0ffffff0051a7892 */ /* 0x000fe4000f8ec0ff */
[----:B------:R-:W-:Y:S02]  /*0260*/  ULOP3.LUT UR27, UR5, 0xffffff8, URZ, 0xc0, !UPT ;  /* 0x0ffffff8051b7892 */ /* 0x000fe4000f8ec0ff */
[----:B------:R-:W-:Y:S01]  /*0270*/  ULOP3.LUT UR9, UR5, 0x1, URZ, 0xc0, !UPT ;  /* 0x0000000105097892 */ /* 0x000fe2000f8ec0ff */
[----:B------:R-:W-:Y:S01]  /*0280*/  UMOV UR6, URZ ;  /* 0x000000ff00067c82 */ /* 0x000fe20008000000 */
[----:B---3--:R-:W-:-:S10]  /*0290*/  UMOV UR7, URZ ;  /* 0x000000ff00077c82 */ /* 0x008fd40008000000 */
.L_x_217:
[----:B------:R-:W-:Y:S01]  /*02a0*/  ISETP.NE.AND P0, PT, R20, RZ, PT ;  /* 0x000000ff1400720c */ /* 0x000fe20003f05270 */
[----:B------:R-:W-:-:S12]  /*02b0*/  BSSY.RECONVERGENT B0, `(.L_x_134) ;  /* 0x000007c000007945 */ /* 0x000fd80003800200 */
[----:B012345:R-:W-:Y:S05]  /*02c0*/  @P0 BRA `(.L_x_135) ;  /* 0x0000000400e80947 */ /* 0x03ffea0003800000 */
[----:B------:R-:W-:Y:S02]  /*02d0*/  IMAD.U32 R2, RZ, RZ, UR22 ;  /* 0x00000016ff027e24 */ /* 0x000fe4000f8e00ff */
[----:B------:R-:W-:-:S03]  /*02e0*/  IMAD.MOV.U32 R3, RZ, RZ, RZ ;  /* 0x000000ffff037224 */ /* 0x000fc600078e00ff */
[----:B------:R-:W-:-:S13]  /*02f0*/  ISETP.GE.U32.AND P1, PT, R2, 0xf, PT ;  /* 0x0000000f0200780c */ /* 0x000fda0003f26070 */
[----:B------:R-:W-:Y:S05]  /*0300*/  @!P1 BRA `(.L_x_136) ;  /* 0x00000000005c9947 */ /* 0x000fea0003800000 */
[----:B------:R-:W-:Y:S01]  /*0310*/  VIADD R2, R0, 0x2000 ;  /* 0x0000200000027836 */ /* 0x000fe20000000000 */
[----:B------:R-:W-:-:S12]  /*0320*/  UIADD3 UR4, UPT, UPT, -UR26, URZ, URZ ;  /* 0x000000ff1a047290 */ /* 0x000fd8000fffe1ff */
.L_x_137:
[----:B------:R-:W-:Y:S01]  /*0330*/  UIADD3 UR4, UPT, UPT, UR4, 0x10, URZ ;  /* 0x0000001004047890 */ /* 0x000fe2000fffe0ff */
[----:B------:R-:W-:Y:S03]  /*0340*/  STS [R2+-0x2000], RZ ;  /* 0xffe000ff02007388 */ /* 0x000fe60000000800 */
[----:B------:R-:W-:Y:S01]  /*0350*/  UISETP.NE.AND UP0, UPT, UR4, URZ, UPT ;  /* 0x000000ff0400728c */ /* 0x000fe2000bf05270 */
        /* <DEDUP_REMOVED lines=16> */
[----:B------:R-:W-:Y:S06]  /*0460*/  BRA.U UP0, `(.L_x_137) ;  /* 0xfffffffd00b07547 */ /* 0x000fec000b83ffff */
[----:B------:R-:W-:-:S07]  /*0470*/  IMAD.U32 R3, RZ, RZ, UR26 ;  /* 0x0000001aff037e24 */ /* 0x000fce000f8e00ff */
.L_x_136:
[----:B------:R-:W-:Y:S01]  /*0480*/  ISETP.NE.AND P0, PT, RZ, UR23, PT ;  /* 0x00000017ff007c0c */ /* 0x000fe2000bf05270 */
[----:B------:R-:W-:Y:S01]  /*0490*/  IMAD.U32 R6, RZ, RZ, UR24 ;  /* 0x00000018ff067e24 */ /* 0x000fe2000f8e00ff */
[----:B------:R-:W-:-:S03]  /*04a0*/  MOV R2, UR23 ;  /* 0x0000001700027c02 */ /* 0x000fc60008000f00 */
[----:B------:R-:W-:Y:S02]  /*04b0*/  VIADD R6, R6, 0xffffffff ;  /* 0xffffffff06067836 */ /* 0x000fe40000000000 */
[----:B------:R-:W-:-:S06]  /*04c0*/  VIADD R2, R2, 0xffffffff ;  /* 0xffffffff02027836 */ /* 0x000fcc0000000000 */
[----:B------:R-:W-:Y:S05]  /*04d0*/  @!P0 BRA `(.L_x_138) ;  /* 0x00000000007c8947 */ /* 0x000fea0003800000 */
[----:B------:R-:W-:Y:S01]  /*04e0*/  ISETP.GE.U32.AND P2, PT, R2, 0x7, PT ;  /* 0x000000070200780c */ /* 0x000fe20003f46070 */
[----:B------:R-:W-:-:S12]  /*04f0*/  UISETP.NE.AND UP0, UPT, UR24, URZ, UPT ;  /* 0x000000ff1800728c */ /* 0x000fd8000bf05270 */
[----:B------:R-:W-:Y:S05]  /*0500*/  @!P2 BRA `(.L_x_139) ;  /* 0x000000000028a947 */ /* 0x000fea0003800000 */
        /* <DEDUP_REMOVED lines=10> */
.L_x_139:
[----:B------:R-:W-:Y:S05]  /*05b0*/  BRA.U !UP0, `(.L_x_138) ;  /* 0x0000000108447547 */ /* 0x000fea000b800000 */
[----:B------:R-:W-:Y:S01]  /*05c0*/  ISETP.GE.U32.AND P2, PT, R6, 0x3, PT ;  /* 0x000000030600780c */ /* 0x000fe20003f46070 */
[----:B------:R-:W-:-:S12]  /*05d0*/  UISETP.NE.AND UP0, UPT, UR25, URZ, UPT ;  /* 0x000000ff1900728c */ /* 0x000fd8000bf05270 */
[C---:B0-----:R-:W-:Y:S02]  /*05e0*/  @P2 IMAD R5, R3.reuse, 0x400, R0 ;  /* 0x0000040003052824 */ /* 0x041fe400078e0200 */
[----:B------:R-:W-:-:S03]  /*05f0*/  @P2 VIADD R3, R3, 0x4 ;  /* 0x0000000403032836 */ /* 0x000fc60000000000 */
[----:B------:R1:W-:Y:S04]  /*0600*/  @P2 STS [R5], RZ ;  /* 0x000000ff05002388 */ /* 0x0003e80000000800 */
[----:B------:R1:W-:Y:S04]  /*0610*/  @P2 STS [R5+0x400], RZ ;  /* 0x000400ff05002388 */ /* 0x0003e80000000800 */
[----:B------:R1:W-:Y:S04]  /*0620*/  @P2 STS [R5+0x800], RZ ;  /* 0x000800ff05002388 */ /* 0x0003e80000000800 */
[----:B------:R1:W-:Y:S01]  /*0630*/  @P2 STS [R5+0xc00], RZ ;  /* 0x000c00ff05002388 */ /* 0x0003e20000000800 */
[----:B------:R-:W-:Y:S05]  /*0640*/  BRA.U !UP0, `(.L_x_138) ;  /* 0x0000000108207547 */ /* 0x000fea000b800000 */
[----:B------:R-:W-:Y:S01]  /*0650*/  IMAD R3, R3, 0x400, R0 ;  /* 0x0000040003037824 */ /* 0x000fe200078e0200 */
[----:B------:R-:W-:-:S04]  /*0660*/  UISETP.NE.AND UP0, UPT, UR25, 0x1, UPT ;  /* 0x000000011900788c */ /* 0x000fc8000bf05270 */
[----:B------:R2:W-:Y:S05]  /*0670*/  STS [R3], RZ ;  /* 0x000000ff03007388 */ /* 0x0005ea0000000800 */
[----:B------:R-:W-:Y:S05]  /*0680*/  BRA.U !UP0, `(.L_x_138) ;  /* 0x0000000108107547 */ /* 0x000fea000b800000 */
[----:B------:R-:W-:Y:S01]  /*0690*/  UISETP.NE.AND UP0, UPT, UR25, 0x2, UPT ;  /* 0x000000021900788c */ /* 0x000fe2000bf05270 */
[----:B------:R3:W-:Y:S05]  /*06a0*/  STS [R3+0x400], RZ ;  /* 0x000400ff03007388 */ /* 0x0007ea0000000800 */
[----:B------:R-:W-:-:S13]  /*06b0*/  PLOP3.LUT P2, PT, PT, PT, UP0, 0x80, 0x8 ;  /* 0x000000000008781c */ /* 0x000fda0003f4f008 */
[----:B------:R3:W-:Y:S02]  /*06c0*/  @P2 STS [R3+0x800], RZ ;  /* 0x000800ff03002388 */ /* 0x0007e40000000800 */
.L_x_138:
[----:B------:R-:W-:-:S13]  /*06d0*/  ISETP.GT.U32.AND P2, PT, R4, 0x7f, PT ;  /* 0x0000007f0400780c */ /* 0x000fda0003f44070 */
[----:B------:R-:W-:Y:S05]  /*06e0*/  @P2 BRA `(.L_x_135) ;  /* 0x0000000000e02947 */ /* 0x000fea0003800000 */
[----:B--23--:R-:W-:Y:S01]  /*06f0*/  HFMA2 R3, -RZ, RZ, 0, 0 ;  /* 0x00000000ff037431 */ /* 0x00cfe200000001ff */
[----:B------:R-:W-:Y:S06]  /*0700*/  @!P1 BRA `(.L_x_140) ;  /* 0x0000000000589947 */ /* 0x000fec0003800000 */
[----:B------:R-:W-:-:S07]  /*0710*/  IMAD.MOV.U32 R3, RZ, RZ, RZ ;  /* 0x000000ffff037224 */ /* 0x000fce00078e00ff */
.L_x_141:
[C---:B012---:R-:W-:Y:S02]  /*0720*/  IMAD R5, R3.reuse, 0x400, R0 ;  /* 0x0000040003057824 */ /* 0x047fe400078e0200 */
[----:B------:R-:W-:-:S03]  /*0730*/  VIADD R3, R3, 0x10 ;  /* 0x0000001003037836 */ /* 0x000fc60000000000 */
[----:B------:R2:W-:Y:S02]  /*0740*/  STS [R5+0x200], RZ ;  /* 0x000200ff05007388 */ /* 0x0005e40000000800 */
[----:B------:R-:W-:Y:S02]  /*0750*/  ISETP.NE.AND P1, PT, R3, UR26, PT ;  /* 0x0000001a03007c0c */ /* 0x000fe4000bf25270 */
[----:B------:R2:W-:Y:S04]  /*0760*/  STS [R5+0x600], RZ ;  /* 0x000600ff05007388 */ /* 0x0005e80000000800 */
        /* <DEDUP_REMOVED lines=13> */
[----:B------:R2:W-:Y:S01]  /*0840*/  STS [R5+0x3e00], RZ ;  /* 0x003e00ff05007388 */ /* 0x0005e20000000800 */
[----:B------:R-:W-:Y:S05]  /*0850*/  @P1 BRA `(.L_x_141) ;  /* 0xfffffffc00b01947 */ /* 0x000fea000383ffff */
[----:B------:R-:W-:-:S07]  /*0860*/  IMAD.U32 R3, RZ, RZ, UR26 ;  /* 0x0000001aff037e24 */ /* 0x000fce000f8e00ff */
.L_x_140:
[----:B------:R-:W-:Y:S05]  /*0870*/  @!P0 BRA `(.L_x_135) ;  /* 0x00000000007c8947 */ /* 0x000fea0003800000 */
[----:B------:R-:W-:Y:S01]  /*0880*/  ISETP.GE.U32.AND P0, PT, R2, 0x7, PT ;  /* 0x000000070200780c */ /* 0x000fe20003f06070 */
[----:B------:R-:W-:-:S12]  /*0890*/  UISETP.NE.AND UP0, UPT, UR24, URZ, UPT ;  /* 0x000000ff1800728c */ /* 0x000fd8000bf05270 */
[----:B------:R-:W-:Y:S05]  /*08a0*/  @!P0 BRA `(.L_x_142) ;  /* 0x0000000000288947 */ /* 0x000fea0003800000 */
[C---:B------:R-:W-:Y:S02]  /*08b0*/  IMAD R2, R3.reuse, 0x400, R0 ;  /* 0x0000040003027824 */ /* 0x040fe400078e0200 */
[----:B------:R-:W-:-:S03]  /*08c0*/  VIADD R3, R3, 0x8 ;  /* 0x0000000803037836 */ /* 0x000fc60000000000 */
[----:B------:R3:W-:Y:S04]  /*08d0*/  STS [R2+0x200], RZ ;  /* 0x000200ff02007388 */ /* 0x0007e80000000800 */
[----:B------:R3:W-:Y:S04]  /*08e0*/  STS [R2+0x600], RZ ;  /* 0x000600ff02007388 */ /* 0x0007e80000000800 */
[----:B------:R3:W-:Y:S04]  /*08f0*/  STS [R2+0xa00], RZ ;  /* 0x000a00ff02007388 */ /* 0x0007e80000000800 */
[----:B------:R3:W-:Y:S04]  /*0900*/  STS [R2+0xe00], RZ ;  /* 0x000e00ff02007388 */ /* 0x0007e80000000800 */
[----:B------:R3:W-:Y:S04]  /*0910*/  STS [R2+0x1200], RZ ;  /* 0x001200ff02007388 */ /* 0x0007e80000000800 */
[----:B------:R3:W-:Y:S04]  /*0920*/  STS [R2+0x1600], RZ ;  /* 0x001600ff02007388 */ /* 0x0007e80000000800 */
[----:B------:R3:W-:Y:S04]  /*0930*/  STS [R2+0x1a00], RZ ;  /* 0x001a00ff02007388 */ /* 0x0007e80000000800 */
[----:B------:R3:W-:Y:S02]  /*0940*/  STS [R2+0x1e00], RZ ;  /* 0x001e00ff02007388 */ /* 0x0007e40000000800 */
.L_x_142:
[----:B------:R-:W-:Y:S05]  /*0950*/  BRA.U !UP0, `(.L_x_135) ;  /* 0x0000000108447547 */ /* 0x000fea000b800000 */
[----:B------:R-:W-:Y:S01]  /*0960*/  ISETP.GE.U32.AND P0, PT, R6, 0x3, PT ;  /* 0x000000030600780c */ /* 0x000fe20003f06070 */
[----:B------:R-:W-:-:S12]  /*0970*/  UISETP.NE.AND UP0, UPT, UR25, URZ, UPT ;  /* 0x000000ff1900728c */ /* 0x000fd8000bf05270 */
[C---:B---3--:R-:W-:Y:S01]  /*0980*/  @P0 IMAD R2, R3.reuse, 0x400, R0 ;  /* 0x0000040003020824 */ /* 0x048fe200078e0200 */
[----:B------:R-:W-:-:S04]  /*0990*/  @P0 IADD3 R3, PT, PT, R3, 0x4, RZ ;  /* 0x0000000403030810 */ /* 0x000fc80007ffe0ff */
[----:B------:R4:W-:Y:S04]  /*09a0*/  @P0 STS [R2+0x200], RZ ;  /* 0x000200ff02000388 */ /* 0x0009e80000000800 */
[----:B------:R4:W-:Y:S04]  /*09b0*/  @P0 STS [R2+0x600], RZ ;  /* 0x000600ff02000388 */ /* 0x0009e80000000800 */
[----:B------:R4:W-:Y:S04]  /*09c0*/  @P0 STS [R2+0xa00], RZ ;  /* 0x000a00ff02000388 */ /* 0x0009e80000000800 */
[----:B------:R4:W-:Y:S01]  /*09d0*/  @P0 STS [R2+0xe00], RZ ;  /* 0x000e00ff02000388 */ /* 0x0009e20000000800 */
[----:B------:R-:W-:Y:S05]  /*09e0*/  BRA.U !UP0, `(.L_x_135) ;  /* 0x0000000108207547 */ /* 0x000fea000b800000 */
[----:B------:R-:W-:Y:S01]  /*09f0*/  IMAD R3, R3, 0x400, R0 ;  /* 0x0000040003037824 */ /* 0x000fe200078e0200 */
[----:B------:R-:W-:-:S04]  /*0a00*/  UISETP.NE.AND UP0, UPT, UR25, 0x1, UPT ;  /* 0x000000011900788c */ /* 0x000fc8000bf05270 */
[----:B------:R3:W-:Y:S05]  /*0a10*/  STS [R3+0x200], RZ ;  /* 0x000200ff03007388 */ /* 0x0007ea0000000800 */
[----:B------:R-:W-:Y:S05]  /*0a20*/  BRA.U !UP0, `(.L_x_135) ;  /* 0x0000000108107547 */ /* 0x000fea000b800000 */
[----:B------:R-:W-:Y:S01]  /*0a30*/  UISETP.NE.AND UP0, UPT, UR25, 0x2, UPT ;  /* 0x000000021900788c */ /* 0x000fe2000bf05270 */
[----:B------:R0:W-:Y:S05]  /*0a40*/  STS [R3+0x600], RZ ;  /* 0x000600ff03007388 */ /* 0x0001ea0000000800 */
[----:B------:R-:W-:-:S13]  /*0a50*/  PLOP3.LUT P0, PT, PT, PT, UP0, 0x80, 0x8 ;  /* 0x000000000008781c */ /* 0x000fda0003f0f008 */
[----:B------:R0:W-:Y:S02]  /*0a60*/  @P0 STS [R3+0xa00], RZ ;  /* 0x000a00ff03000388 */ /* 0x0001e40000000800 */
.L_x_135:
[----:B------:R-:W-:Y:S05]  /*0a70*/  BSYNC.RECONVERGENT B0 ;  /* 0x0000000000007941 */ /* 0x000fea0003800200 */
.L_x_134:
[----:B------:R-:W5:Y:S01]  /*0a80*/  LDCU.64 UR14, c[0x0][0x390] ;  /* 0x00007200ff0e77ac */ /* 0x000f620008000a00 */
[----:B------:R-:W-:Y:S02]  /*0a90*/  USHF.L.U32 UR4, UR6, 0x1e, URZ ;  /* 0x0000001e06047899 */ /* 0x000fe400080006ff */
[----:B------:R-:W-:Y:S02]  /*0aa0*/  USHF.L.U64.HI UR5, UR6, 0x1e, UR7 ;  /* 0x0000001e06057899 */ /* 0x000fe40008010207 */
[----:B-----5:R-:W-:-:S04]  /*0ab0*/  UIADD3 UR4, UP0, UPT, -UR4, UR14, URZ ;  /* 0x0000000e04047290 */ /* 0x020fc8000ff1e1ff */
[----:B------:R-:W-:Y:S02]  /*0ac0*/  UIADD3.X UR5, UPT, UPT, ~UR5, UR15, URZ, UP0, !UPT ;  /* 0x0000000f05057290 */ /* 0x000fe400087fe5ff */
[----:B------:R-:W-:-:S04]  /*0ad0*/  UISETP.LT.U32.AND UP0, UPT, UR4, 0x40000000, UPT ;  /* 0x400000000400788c */ /* 0x000fc8000bf01070 */
[----:B------:R-:W-:-:S04]  /*0ae0*/  UISETP.LT.U32.AND.EX UP0, UPT, UR5, URZ, UPT, UP0 ;  /* 0x000000ff0500728c */ /* 0x000fc8000bf01100 */
[----:B------:R-:W-:Y:S02]  /*0af0*/  USEL UR13, UR4, 0x40000000, UP0 ;  /* 0x40000000040d7887 */ /* 0x000fe40008000000 */
[----:B------:R-:W-:Y:S02]  /*0b00*/  USEL UR14, UR5, URZ, UP0 ;  /* 0x000000ff050e7287 */ /* 0x000fe40008000000 */
[----:B------:R-:W-:-:S04]  /*0b10*/  UISETP.GT.U32.AND UP0, UPT, UR13, UR8, UPT ;  /* 0x000000080d00728c */ /* 0x000fc8000bf04070 */
[----:B------:R-:W-:Y:S01]  /*0b20*/  UISETP.GT.U32.AND.EX UP0, UPT, UR14, URZ, UPT, UP0 ;  /* 0x000000ff0e00728c */ /* 0x000fe2000bf04100 */
[----:B------:R-:W-:Y:S08]  /*0b30*/  BAR.SYNC.DEFER_BLOCKING 0x0 ;  /* 0x0000000000007b1d */ /* 0x000ff00000010000 */
[----:B------:R-:W-:Y:S06]  /*0b40*/  BAR.SYNC.DEFER_BLOCKING 0x0 ;  /* 0x0000000000007b1d */ /* 0x000fec0000010000 */
[----:B------:R-:W-:Y:S05]  /*0b50*/  BRA.U !UP0, `(.L_x_143) ;  /* 0x0000000d082c7547 */ /* 0x000fea000b800000 */
[----:B------:R-:W-:Y:S01]  /*0b60*/  UMOV UR10, UR8 ;  /* 0x00000008000a7c82 */ /* 0x000fe20008000000 */
[----:B------:R-:W-:-:S05]  /*0b70*/  UMOV UR5, URZ ;  /* 0x000000ff00057c82 */ /* 0x000fca0008000000 */
.L_x_148:
[----:B-----5:R-:W5:Y:S01]  /*0b80*/  LDCU.64 UR18, c[0x0][0x390] ;  /* 0x00007200ff1277ac */ /* 0x020f620008000a00 */
[----:B------:R-:W-:Y:S02]  /*0b90*/  USHF.L.U32 UR15, UR6, 0x1e, URZ ;  /* 0x0000001e060f7899 */ /* 0x000fe400080006ff */
[----:B------:R-:W-:Y:S02]  /*0ba0*/  USHF.L.U64.HI UR16, UR6, 0x1e, UR7 ;  /* 0x0000001e06107899 */ /* 0x000fe40008010207 */
[----:B------:R-:W-:-:S04]  /*0bb0*/  UIADD3 UR15, UP0, UPT, UR10, UR15, URZ ;  /* 0x0000000f0a0f7290 */ /* 0x000fc8000ff1e0ff */
[----:B------:R-:W-:Y:S02]  /*0bc0*/  UIADD3.X UR16, UPT, UPT, UR5, UR16, URZ, UP0, !UPT ;  /* 0x0000001005107290 */ /* 0x000fe400087fe4ff */
[----:B------:R-:W-:Y:S02]  /*0bd0*/  ULEA UR10, UP0, UR28, UR10, 0xb ;  /* 0x0000000a1c0a7291 */ /* 0x000fe4000f8058ff */
[----:B-----5:R-:W-:Y:S02]  /*0be0*/  UIADD3 UR17, UP1, UPT, -UR15, UR18, URZ ;  /* 0x000000120f117290 */ /* 0x020fe4000ff3e1ff */
[----:B------:R-:W-:Y:S02]  /*0bf0*/  UIADD3.X UR5, UPT, UPT, URZ, UR5, URZ, UP0, !UPT ;  /* 0x00000005ff057290 */ /* 0x000fe400087fe4ff */
[----:B------:R-:W-:Y:S02]  /*0c00*/  UIADD3.X UR4, UPT, UPT, ~UR16, UR19, URZ, UP1, !UPT ;  /* 0x0000001310047290 */ /* 0x000fe40008ffe5ff */
[----:B------:R-:W-:-:S02]  /*0c10*/  UISETP.GE.U32.AND UP1, UPT, UR17, 0x800, UPT ;  /* 0x000008001100788c */ /* 0x000fc4000bf26070 */
[----:B------:R-:W-:Y:S02]  /*0c20*/  UISETP.GE.U32.AND UP0, UPT, UR10, UR13, UPT ;  /* 0x0000000d0a00728c */ /* 0x000fe4000bf06070 */
[----:B------:R-:W-:Y:S02]  /*0c30*/  UISETP.GE.U32.AND.EX UP1, UPT, UR4, URZ, UPT, UP1 ;  /* 0x000000ff0400728c */ /* 0x000fe4000bf26110 */
[----:B------:R-:W-:-:S07]  /*0c40*/  UISETP.GE.U32.AND.EX UP0, UPT, UR5, UR14, UPT, UP0 ;  /* 0x0000000e0500728c */ /* 0x000fce000bf06100 */
[----:B0-----:R-:W-:Y:S05]  /*0c50*/  BRA.U !UP1, `(.L_x_144) ;  /* 0x0000000109587547 */ /* 0x001fea000b800000 */
[----:B------:R-:W4:Y:S01]  /*0c60*/  LDCU.64 UR18, c[0x0][0x388] ;  /* 0x00007100ff1277ac */ /* 0x000f220008000a00 */
[----:B0-23--:R-:W-:-:S05]  /*0c70*/  IADD3 R3, P0, PT, R4, UR15, RZ ;  /* 0x0000000f04037c10 */ /* 0x00dfca000ff1e0ff */
[----:B------:R-:W-:Y:S01]  /*0c80*/  IMAD.X R6, RZ, RZ, UR16, P0 ;  /* 0x00000010ff067e24 */ /* 0x000fe200080e06ff */
[----:B----4-:R-:W-:-:S04]  /*0c90*/  LEA R2, P0, R3, UR18, 0x2 ;  /* 0x0000001203027c11 */ /* 0x010fc8000f8010ff */
        /* <DEDUP_REMOVED lines=8> */
[----:B-1----:R0:W5:Y:S04]  /*0d20*/  LDG.E R5, desc[UR20][R2.64+0xe00] ;  /* 0x000e001402057981 */ /* 0x002168000c1e1900 */
        /* <DEDUP_REMOVED lines=9> */
.L_x_144:
[----:B------:R-:W4:Y:S01]  /*0dc0*/  LDCU.64 UR18, c[0x0][0x388] ;  /* 0x00007100ff1277ac */ /* 0x000f220008000a00 */
[C---:B012---:R-:W-:Y:S01]  /*0dd0*/  VIADD R5, R4.reuse, 0x100 ;  /* 0x0000010004057836 */ /* 0x047fe20000000000 */
[C---:B---3--:R-:W-:Y:S01]  /*0de0*/  IADD3 R3, P0, PT, R4.reuse, UR15, RZ ;  /* 0x0000000f04037c10 */ /* 0x048fe2000ff1e0ff */
[C---:B----4-:R-:W-:Y:S01]  /*0df0*/  VIADD R2, R4.reuse, 0x80 ;  /* 0x0000008004027836 */ /* 0x050fe20000000000 */
[C---:B------:R-:W-:Y:S01]  /*0e00*/  ISETP.GE.AND P1, PT, R4.reuse, UR17, PT ;  /* 0x0000001104007c0c */ /* 0x040fe2000bf26270 */
[----:B------:R-:W-:Y:S01]  /*0e10*/  VIADD R7, R4, 0x180 ;  /* 0x0000018004077836 */ /* 0x000fe20000000000 */
[----:B------:R-:W-:Y:S01]  /*0e20*/  ISETP.GE.AND P3, PT, R5, UR17, PT ;  /* 0x0000001105007c0c */ /* 0x000fe2000bf66270 */
[----:B------:R-:W-:Y:S01]  /*0e30*/  IMAD.X R6, RZ, RZ, UR16, P0 ;  /* 0x00000010ff067e24 */ /* 0x000fe200080e06ff */
[----:B------:R-:W-:Y:S01]  /*0e40*/  ISETP.GE.AND P2, PT, R2, UR17, PT ;  /* 0x0000001102007c0c */ /* 0x000fe2000bf46270 */
[----:B------:R-:W-:Y:S01]  /*0e50*/  VIADD R5, R4, 0x200 ;  /* 0x0000020004057836 */ /* 0x000fe20000000000 */
[----:B------:R-:W-:Y:S01]  /*0e60*/  ISETP.GE.AND P4, PT, R7, UR17, PT ;  /* 0x0000001107007c0c */ /* 0x000fe2000bf86270 */
[----:B------:R-:W-:-:S03]  /*0e70*/  IMAD.MOV.U32 R12, RZ, RZ, 0x7fffffff ;  /* 0x7fffffffff0c7424 */ /* 0x000fc600078e00ff */
[----:B------:R-:W-:Y:S01]  /*0e80*/  ISETP.GE.AND P5, PT, R5, UR17, PT ;  /* 0x0000001105007c0c */ /* 0x000fe2000bfa6270 */
[----:B------:R-:W-:Y:S01]  /*0e90*/  VIADD R5, R4, 0x300 ;  /* 0x0000030004057836 */ /* 0x000fe20000000000 */
[----:B------:R-:W-:-:S04]  /*0ea0*/  LEA R2, P0, R3, UR18, 0x2 ;  /* 0x0000001203027c11 */ /* 0x000fc8000f8010ff */
[----:B------:R-:W-:Y:S01]  /*0eb0*/  LEA.HI.X R3, R3, UR19, R6, 0x2, P0 ;  /* 0x0000001303037c11 */ /* 0x000fe200080f1406 */
[----:B------:R-:W-:Y:S01]  /*0ec0*/  IMAD.MOV.U32 R11, RZ, RZ, 0x7fffffff ;  /* 0x7fffffffff0b7424 */ /* 0x000fe200078e00ff */
[----:B------:R-:W-:-:S03]  /*0ed0*/  IADD3 R6, PT, PT, R4, 0x280, RZ ;  /* 0x0000028004067810 */ /* 0x000fc60007ffe0ff */
[----:B------:R1:W5:Y:S01]  /*0ee0*/  @!P1 LDG.E R12, desc[UR20][R2.64] ;  /* 0x00000014020c9981 */ /* 0x000362000c1e1900 */
[----:B------:R-:W-:Y:S01]  /*0ef0*/  ISETP.GE.AND P1, PT, R5, UR17, PT ;  /* 0x0000001105007c0c */ /* 0x000fe2000bf26270 */
[----:B------:R-:W-:Y:S01]  /*0f00*/  VIADD R5, R4, 0x380 ;  /* 0x0000038004057836 */ /* 0x000fe20000000000 */
[----:B------:R-:W-:Y:S01]  /*0f10*/  ISETP.GE.AND P0, PT, R6, UR17, PT ;  /* 0x0000001106007c0c */ /* 0x000fe2000bf06270 */
[----:B------:R-:W-:Y:S01]  /*0f20*/  IMAD.MOV.U32 R9, RZ, RZ, 0x7fffffff ;  /* 0x7fffffffff097424 */ /* 0x000fe200078e00ff */
[----:B------:R1:W5:Y:S02]  /*0f30*/  @!P2 LDG.E R11, desc[UR20][R2.64+0x200] ;  /* 0x00020014020ba981 */ /* 0x000364000c1e1900 */
[----:B------:R-:W-:Y:S01]  /*0f40*/  ISETP.GE.AND P2, PT, R5, UR17, PT ;  /* 0x0000001105007c0c */ /* 0x000fe2000bf46270 */
[----:B------:R-:W-:Y:S02]  /*0f50*/  VIADD R5, R4, 0x480 ;  /* 0x0000048004057836 */ /* 0x000fe40000000000 */
[----:B------:R-:W-:Y:S01]  /*0f60*/  IMAD.MOV.U32 R10, RZ, RZ, 0x7fffffff ;  /* 0x7fffffffff0a7424 */ /* 0x000fe200078e00ff */
[----:B------:R1:W5:Y:S01]  /*0f70*/  @!P4 LDG.E R9, desc[UR20][R2.64+0x600] ;  /* 0x000600140209c981 */ /* 0x000362000c1e1900 */
[----:B------:R-:W-:-:S02]  /*0f80*/  MOV R8, 0x7fffffff ;  /* 0x7fffffff00087802 */ /* 0x000fc40000000f00 */
[C---:B------:R-:W-:Y:S02]  /*0f90*/  LOP3.LUT R6, R4.reuse, 0x400, RZ, 0xfc, !PT ;  /* 0x0000040004067812 */ /* 0x040fe400078efcff */
[----:B------:R-:W-:Y:S01]  /*0fa0*/  ISETP.GE.AND P4, PT, R5, UR17, PT ;  /* 0x0000001105007c0c */ /* 0x000fe2000bf86270 */
[----:B------:R-:W-:Y:S01]  /*0fb0*/  VIADD R5, R4, 0x500 ;  /* 0x0000050004057836 */ /* 0x000fe20000000000 */
[----:B------:R1:W5:Y:S01]  /*0fc0*/  @!P3 LDG.E R10, desc[UR20][R2.64+0x400] ;  /* 0x00040014020ab981 */ /* 0x000362000c1e1900 */
[----:B------:R-:W-:Y:S01]  /*0fd0*/  ISETP.GE.AND P3, PT, R6, UR17, PT ;  /* 0x0000001106007c0c */ /* 0x000fe2000bf66270 */
[----:B------:R-:W-:Y:S02]  /*0fe0*/  IMAD.MOV.U32 R6, RZ, RZ, 0x7fffffff ;  /* 0x7fffffffff067424 */ /* 0x000fe400078e00ff */
[----:B------:R1:W5:Y:S01]  /*0ff0*/  @!P5 LDG.E R8, desc[UR20][R2.64+0x800] ;  /* 0x000800140208d981 */ /* 0x000362000c1e1900 */
[----:B------:R-:W-:Y:S01]  /*1000*/  ISETP.GE.AND P5, PT, R5, UR17, PT ;  /* 0x0000001105007c0c */ /* 0x000fe2000bfa6270 */
[----:B------:R-:W-:-:S02]  /*1010*/  VIADD R5, R4, 0x600 ;  /* 0x0000060004057836 */ /* 0x000fc40000000000 */
[----:B------:R-:W-:Y:S01]  /*1020*/  IMAD.MOV.U32 R7, RZ, RZ, 0x7fffffff ;  /* 0x7fffffffff077424 */ /* 0x000fe200078e00ff */
[----:B------:R1:W5:Y:S01]  /*1030*/  @!P1 LDG.E R6, desc[UR20][R2.64+0xc00] ;  /* 0x000c001402069981 */ /* 0x000362000c1e1900 */
[C---:B------:R-:W-:Y:S01]  /*1040*/  VIADD R13, R4.reuse, 0x580 ;  /* 0x00000580040d7836 */ /* 0x040fe20000000000 */
[----:B------:R-:W-:Y:S01]  /*1050*/  ISETP.GE.AND P1, PT, R5, UR17, PT ;  /* 0x0000001105007c0c */ /* 0x000fe2000bf26270 */
[----:B------:R-:W-:Y:S02]  /*1060*/  IMAD.MOV.U32 R5, RZ, RZ, 0x7fffffff ;  /* 0x7fffffffff057424 */ /* 0x000fe400078e00ff */
[----:B------:R-:W-:Y:S01]  /*1070*/  IMAD.MOV.U32 R19, RZ, RZ, 0x7fffffff ;  /* 0x7fffffffff137424 */ /* 0x000fe200078e00ff */
[----:B------:R1:W5:Y:S01]  /*1080*/  @!P0 LDG.E R7, desc[UR20][R2.64+0xa00] ;  /* 0x000a001402078981 */ /* 0x000362000c1e1900 */
[----:B------:R-:W-:Y:S01]  /*1090*/  IMAD.MOV.U32 R18, RZ, RZ, 0x7fffffff ;  /* 0x7fffffffff127424 */ /* 0x000fe200078e00ff */
[----:B------:R-:W-:Y:S01]  /*10a0*/  ISETP.GE.AND P0, PT, R13, UR17, PT ;  /* 0x000000110d007c0c */ /* 0x000fe2000bf06270 */
[C---:B------:R-:W-:Y:S01]  /*10b0*/  VIADD R14, R4.reuse, 0x700 ;  /* 0x00000700040e7836 */ /* 0x040fe20000000000 */
[----:B------:R-:W-:Y:S01]  /*10c0*/  IADD3 R13, PT, PT, R4, 0x680, RZ ;  /* 0x00000680040d7810 */ /* 0x000fe20007ffe0ff */
[----:B------:R1:W5:Y:S03]  /*10d0*/  @!P2 LDG.E R5, desc[UR20][R2.64+0xe00] ;  /* 0x000e00140205a981 */ /* 0x000366000c1e1900 */
[----:B------:R-:W-:Y:S01]  /*10e0*/  ISETP.GE.AND P2, PT, R13, UR17, PT ;  /* 0x000000110d007c0c */ /* 0x000fe2000bf46270 */
[----:B------:R1:W5:Y:S01]  /*10f0*/  @!P3 LDG.E R19, desc[UR20][R2.64+0x1000] ;  /* 0x001000140213b981 */ /* 0x000362000c1e1900 */
[----:B------:R-:W-:-:S03]  /*1100*/  ISETP.GE.AND P3, PT, R14, UR17, PT ;  /* 0x000000110e007c0c */ /* 0x000fc6000bf66270 */
[----:B------:R1:W5:Y:S01]  /*1110*/  @!P4 LDG.E R18, desc[UR20][R2.64+0x1200] ;  /* 0x001200140212c981 */ /* 0x000362000c1e1900 */
[----:B------:R-:W-:Y:S01]  /*1120*/  ISETP.GE.AND P4, PT, R21, UR17, PT ;  /* 0x0000001115007c0c */ /* 0x000fe2000bf86270 */
[----:B------:R-:W-:Y:S01]  /*1130*/  IMAD.MOV.U32 R17, RZ, RZ, 0x7fffffff ;  /* 0x7fffffffff117424 */ /* 0x000fe200078e00ff */
[----:B------:R-:W-:Y:S01]  /*1140*/  MOV R14, 0x7fffffff ;  /* 0x7fffffff000e7802 */ /* 0x000fe20000000f00 */
[----:B------:R-:W-:Y:S02]  /*1150*/  IMAD.MOV.U32 R16, RZ, RZ, 0x7fffffff ;  /* 0x7fffffffff107424 */ /* 0x000fe400078e00ff */
        /* <DEDUP_REMOVED lines=9> */
.L_x_145:
[----:B01----:R-:W0:Y:S02]  /*11f0*/  LDC.64 R2, c[0x0][0x398] ;  /* 0x0000e600ff027b82 */ /* 0x003e240000000a00 */
[----:B0-----:R-:W-:-:S13]  /*1200*/  ISETP.GT.AND P0, PT, R3, R2, PT ;  /* 0x000000020300720c */ /* 0x001fda0003f04270 */
[----:B------:R-:W-:Y:S05]  /*1210*/  @!P0 BRA `(.L_x_146) ;  /* 0x0000000400788947 */ /* 0x000fea0003800000 */
[----:B------:R-:W0:Y:S01]  /*1220*/  S2UR UR15, SR_CgaCtaId ;  /* 0x00000000000f79c3 */ /* 0x000e220000008800 */
[----:B-----5:R-:W-:Y:S01]  /*1230*/  LOP3.LUT R15, R15, 0x80000000, RZ, 0x3c, !PT ;  /* 0x800000000f0f7812 */ /* 0x020fe200078e3cff */
[----:B------:R-:W-:Y:S01]  /*1240*/  UMOV UR4, 0x400 ;  /* 0x0000040000047882 */ /* 0x000fe20000000000 */
[----:B------:R-:W-:Y:S01]  /*1250*/  LOP3.LUT R14, R14, 0x80000000, RZ, 0x3c, !PT ;  /* 0x800000000e0e7812 */ /* 0x000fe200078e3cff */
[----:B------:R-:W1:Y:S01]  /*1260*/  LDCU UR16, c[0x0][0x398] ;  /* 0x00007300ff1077ac */ /* 0x000e620008000800 */
[----:B------:R-:W-:Y:S02]  /*1270*/  LOP3.LUT R13, R13, 0x80000000, RZ, 0x3c, !PT ;  /* 0x800000000d0d7812 */ /* 0x000fe400078e3cff */
[----:B------:R-:W-:Y:S02]  /*1280*/  LOP3.LUT R2, R22, 0x80000000, RZ, 0x3c, !PT ;  /* 0x8000000016027812 */ /* 0x000fe400078e3cff */
[----:B------:R-:W-:Y:S02]  /*1290*/  LOP3.LUT R16, R16, 0x80000000, RZ, 0x3c, !PT ;  /* 0x8000000010107812 */ /* 0x000fe400078e3cff */
[----:B------:R-:W-:-:S02]  /*12a0*/  LOP3.LUT R17, R17, 0x80000000, RZ, 0x3c, !PT ;  /* 0x8000000011117812 */ /* 0x000fc400078e3cff */
[----:B------:R-:W-:Y:S02]  /*12b0*/  LOP3.LUT R18, R18, 0x80000000, RZ, 0x3c, !PT ;  /* 0x8000000012127812 */ /* 0x000fe400078e3cff */
[----:B------:R-:W-:Y:S02]  /*12c0*/  LOP3.LUT R19, R19, 0x80000000, RZ, 0x3c, !PT ;  /* 0x8000000013137812 */ /* 0x000fe400078e3cff */
[----:B------:R-:W-:Y:S02]  /*12d0*/  LOP3.LUT R5, R5, 0x80000000, RZ, 0x3c, !PT ;  /* 0x8000000005057812 */ /* 0x000fe400078e3cff */
[----:B------:R-:W-:Y:S02]  /*12e0*/  LOP3.LUT R6, R6, 0x80000000, RZ, 0x3c, !PT ;  /* 0x8000000006067812 */ /* 0x000fe400078e3cff */
[----:B------:R-:W-:Y:S02]  /*12f0*/  LOP3.LUT R7, R7, 0x80000000, RZ, 0x3c, !PT ;  /* 0x8000000007077812 */ /* 0x000fe400078e3cff */
[----:B------:R-:W-:Y:S01]  /*1300*/  LOP3.LUT R8, R8, 0x80000000, RZ, 0x3c, !PT ;  /* 0x8000000008087812 */ /* 0x000fe200078e3cff */
[----:B0-----:R-:W-:Y:S01]  /*1310*/  ULEA UR15, UR15, UR4, 0x18 ;  /* 0x000000040f0f7291 */ /* 0x001fe2000f8ec0ff */
[----:B------:R-:W-:-:S02]  /*1320*/  LOP3.LUT R9, R9, 0x80000000, RZ, 0x3c, !PT ;  /* 0x8000000009097812 */ /* 0x000fc400078e3cff */
[----:B------:R-:W-:Y:S01]  /*1330*/  LOP3.LUT R10, R10, 0x80000000, RZ, 0x3c, !PT ;  /* 0x800000000a0a7812 */ /* 0x000fe200078e3cff */
[----:B------:R-:W-:Y:S01]  /*1340*/  UMOV UR4, URZ ;  /* 0x000000ff00047c82 */ /* 0x000fe20008000000 */
[----:B------:R-:W-:Y:S02]  /*1350*/  LOP3.LUT R11, R11, 0x80000000, RZ, 0x3c, !PT ;  /* 0x800000000b0b7812 */ /* 0x000fe400078e3cff */
[----:B-1----:R-:W-:-:S07]  /*1360*/  LOP3.LUT R12, R12, 0x80000000, RZ, 0x3c, !PT ;  /* 0x800000000c0c7812 */ /* 0x002fce00078e3cff */
.L_x_147:
[----:B------:R-:W-:Y:S01]  /*1370*/  IMAD R22, RZ, RZ, -UR16 ;  /* 0x80000010ff167e24 */ /* 0x000fe2000f8e02ff */
[----:B0-----:R-:W-:Y:S01]  /*1380*/  SHF.R.U32.HI R23, RZ, UR16, R12 ;  /* 0x00000010ff177c19 */ /* 0x001fe2000801160c */
[----:B------:R-:W-:Y:S01]  /*1390*/  IMAD.MOV.U32 R25, RZ, RZ, -0x1 ;  /* 0xffffffffff197424 */ /* 0x000fe200078e00ff */
[----:B------:R-:W-:Y:S01]  /*13a0*/  ULEA UR17, UR4, UR15, 0xa ;  /* 0x0000000f04117291 */ /* 0x000fe2000f8e50ff */
[----:B------:R-:W-:Y:S01]  /*13b0*/  SHF.R.U32.HI R27, RZ, UR16, R10 ;  /* 0x00000010ff1b7c19 */ /* 0x000fe2000801160a */
[----:B------:R-:W-:Y:S01]  /*13c0*/  UIADD3 UR4, UPT, UPT, UR4, 0x1, URZ ;  /* 0x0000000104047890 */ /* 0x000fe2000fffe0ff */
[----:B------:R-:W-:Y:S02]  /*13d0*/  VIADDMNMX R22, R22, R3, 0x8, PT ;  /* 0x0000000816167446 */ /* 0x000fe40003800103 */
[----:B------:R-:W-:Y:S02]  /*13e0*/  SHF.R.U32.HI R29, RZ, UR16, R9 ;  /* 0x00000010ff1d7c19 */ /* 0x000fe40008011609 */
[----:B------:R-:W-:-:S02]  /*13f0*/  SHF.L.U32 R22, R25, R22, RZ ;  /* 0x0000001619167219 */ /* 0x000fc400000006ff */
[----:B------:R-:W-:Y:S02]  /*1400*/  SHF.R.U32.HI R25, RZ, UR16, R11 ;  /* 0x00000010ff197c19 */ /* 0x000fe4000801160b */
[-C--:B------:R-:W-:Y:S02]  /*1410*/  LOP3.LUT R23, R23, R22.reuse, RZ, 0x30, !PT ;  /* 0x0000001617177212 */ /* 0x080fe400078e30ff */
[-C--:B------:R-:W-:Y:S02]  /*1420*/  LOP3.LUT R25, R25, R22.reuse, RZ, 0x30, !PT ;  /* 0x0000001619197212 */ /* 0x080fe400078e30ff */
[----:B------:R-:W-:Y:S02]  /*1430*/  LOP3.LUT R27, R27, R22, RZ, 0x30, !PT ;  /* 0x000000161b1b7212 */ /* 0x000fe400078e30ff */
[----:B------:R-:W-:Y:S02]  /*1440*/  LEA R23, R23, UR17, 0x2 ;  /* 0x0000001117177c11 */ /* 0x000fe4000f8e10ff */
[----:B------:R-:W-:-:S02]  /*1450*/  LEA R25, R25, UR17, 0x2 ;  /* 0x0000001119197c11 */ /* 0x000fc4000f8e10ff */
[----:B------:R-:W-:Y:S01]  /*1460*/  LEA R27, R27, UR17, 0x2 ;  /* 0x000000111b1b7c11 */ /* 0x000fe2000f8e10ff */
[----:B------:R0:W-:Y:S01]  /*1470*/  ATOMS.POPC.INC.32 RZ, [R23+URZ] ;  /* 0x0000000017ff7f8c */ /* 0x0001e2000d8000ff */
[----:B------:R-:W-:Y:S02]  /*1480*/  SHF.R.U32.HI R24, RZ, UR16, R8 ;  /* 0x00000010ff187c19 */ /* 0x000fe40008011608 */
[----:B------:R-:W-:Y:S01]  /*1490*/  SHF.R.U32.HI R26, RZ, UR16, R7 ;  /* 0x00000010ff1a7c19 */ /* 0x000fe20008011607 */
[----:B------:R1:W-:Y:S01]  /*14a0*/  ATOMS.POPC.INC.32 RZ, [R25+URZ] ;  /* 0x0000000019ff7f8c */ /* 0x0003e2000d8000ff */
[-C--:B------:R-:W-:Y:S02]  /*14b0*/  LOP3.LUT R29, R29, R22.reuse, RZ, 0x30, !PT ;  /* 0x000000161d1d7212 */ /* 0x080fe400078e30ff */
[----:B------:R-:W-:Y:S01]  /*14c0*/  LOP3.LUT R24, R24, R22, RZ, 0x30, !PT ;  /* 0x0000001618187212 */ /* 0x000fe200078e30ff */
[----:B------:R2:W-:Y:S01]  /*14d0*/  ATOMS.POPC.INC.32 RZ, [R27+URZ] ;  /* 0x000000001bff7f8c */ /* 0x0005e2000d8000ff */
[----:B0-----:R-:W-:-:S02]  /*14e0*/  SHF.R.U32.HI R23, RZ, UR16, R6 ;  /* 0x00000010ff177c19 */ /* 0x001fc40008011606 */
[-C--:B------:R-:W-:Y:S02]  /*14f0*/  LOP3.LUT R26, R26, R22.reuse, RZ, 0x30, !PT ;  /* 0x000000161a1a7212 */ /* 0x080fe400078e30ff */
[----:B-1----:R-:W-:Y:S02]  /*1500*/  SHF.R.U32.HI R25, RZ, UR16, R5 ;  /* 0x00000010ff197c19 */ /* 0x002fe40008011605 */
[-C--:B------:R-:W-:Y:S02]  /*1510*/  LOP3.LUT R23, R23, R22.reuse, RZ, 0x30, !PT ;  /* 0x0000001617177212 */ /* 0x080fe400078e30ff */
[----:B--2---:R-:W-:Y:S02]  /*1520*/  SHF.R.U32.HI R27, RZ, UR16, R19 ;  /* 0x00000010ff1b7c19 */ /* 0x004fe40008011613 */
[----:B------:R-:W-:Y:S02]  /*1530*/  LEA R29, R29, UR17, 0x2 ;  /* 0x000000111d1d7c11 */ /* 0x000fe4000f8e10ff */
[----:B------:R-:W-:-:S02]  /*1540*/  LOP3.LUT R25, R25, R22, RZ, 0x30, !PT ;  /* 0x0000001619197212 */ /* 0x000fc400078e30ff */
[----:B------:R-:W-:Y:S01]  /*1550*/  LEA R24, R24, UR17, 0x2 ;  /* 0x0000001118187c11 */ /* 0x000fe2000f8e10ff */
[----:B------:R0:W-:Y:S01]  /*1560*/  ATOMS.POPC.INC.32 RZ, [R29+URZ] ;  /* 0x000000001dff7f8c */ /* 0x0001e2000d8000ff */
[----:B------:R-:W-:Y:S02]  /*1570*/  LOP3.LUT R27, R27, R22, RZ, 0x30, !PT ;  /* 0x000000161b1b7212 */ /* 0x000fe400078e30ff */
[----:B------:R-:W-:Y:S01]  /*1580*/  LEA R26, R26, UR17, 0x2 ;  /* 0x000000111a1a7c11 */ /* 0x000fe2000f8e10ff */
[----:B------:R1:W-:Y:S01]  /*1590*/  ATOMS.POPC.INC.32 RZ, [R24+URZ] ;  /* 0x0000000018ff7f8c */ /* 0x0003e2000d8000ff */
[----:B------:R-:W-:Y:S02]  /*15a0*/  LEA R23, R23, UR17, 0x2 ;  /* 0x0000001117177c11 */ /* 0x000fe4000f8e10ff */
[----:B------:R-:W-:Y:S01]  /*15b0*/  LEA R25, R25, UR17, 0x2 ;  /* 0x0000001119197c11 */ /* 0x000fe2000f8e10ff */
[----:B------:R2:W-:Y:S01]  /*15c0*/  ATOMS.POPC.INC.32 RZ, [R26+URZ] ;  /* 0x000000001aff7f8c */ /* 0x0005e2000d8000ff */
[----:B------:R-:W-:-:S02]  /*15d0*/  LEA R27, R27, UR17, 0x2 ;  /* 0x000000111b1b7c11 */ /* 0x000fc4000f8e10ff */
[----:B0-----:R-:W-:Y:S01]  /*15e0*/  SHF.R.U32.HI R29, RZ, UR16, R18 ;  /* 0x00000010ff1d7c19 */ /* 0x001fe20008011612 */
[----:B------:R0:W-:Y:S01]  /*15f0*/  ATOMS.POPC.INC.32 RZ, [R23+URZ] ;  /* 0x0000000017ff7f8c */ /* 0x0001e2000d8000ff */
[----:B-1----:R-:W-:Y:S02]  /*1600*/  SHF.R.U32.HI R24, RZ, UR16, R17 ;  /* 0x00000010ff187c19 */ /* 0x002fe40008011611 */
[----:B------:R-:W-:Y:S01]  /*1610*/  SHF.R.U32.HI R28, RZ, UR16, R15 ;  /* 0x00000010ff1c7c19 */ /* 0x000fe2000801160f */
[----:B------:R1:W-:Y:S01]  /*1620*/  ATOMS.POPC.INC.32 RZ, [R25+URZ] ;  /* 0x0000000019ff7f8c */ /* 0x0003e2000d8000ff */
[----:B--2---:R-:W-:Y:S02]  /*1630*/  SHF.R.U32.HI R26, RZ, UR16, R16 ;  /* 0x00000010ff1a7c19 */ /* 0x004fe40008011610 */
[----:B------:R-:W-:Y:S01]  /*1640*/  LOP3.LUT R29, R29, R22, RZ, 0x30, !PT ;  /* 0x000000161d1d7212 */ /* 0x000fe200078e30ff */
[----:B------:R2:W-:Y:S01]  /*1650*/  ATOMS.POPC.INC.32 RZ, [R27+URZ] ;  /* 0x000000001bff7f8c */ /* 0x0005e2000d8000ff */
[----:B0-----:R-:W-:-:S02]  /*1660*/  SHF.R.U32.HI R23, RZ, UR16, R2 ;  /* 0x00000010ff177c19 */ /* 0x001fc40008011602 */
[-C--:B------:R-:W-:Y:S02]  /*1670*/  LOP3.LUT R24, R24, R22.reuse, RZ, 0x30, !PT ;  /* 0x0000001618187212 */ /* 0x080fe400078e30ff */
[----:B-1----:R-:W-:Y:S02]  /*1680*/  SHF.R.U32.HI R25, RZ, UR16, R13 ;  /* 0x00000010ff197c19 */ /* 0x002fe4000801160d */
[-C--:B------:R-:W-:Y:S02]  /*1690*/  LOP3.LUT R26, R26, R22.reuse, RZ, 0x30, !PT ;  /* 0x000000161a1a7212 */ /* 0x080fe400078e30ff */
[----:B--2---:R-:W-:Y:S01]  /*16a0*/  SHF.R.U32.HI R27, RZ, UR16, R14 ;  /* 0x00000010ff1b7c19 */ /* 0x004fe2000801160e */
[----:B------:R-:W-:Y:S01]  /*16b0*/  UIADD3 UR16, UPT, UPT, UR16, 0x8, URZ ;  /* 0x0000000810107890 */ /* 0x000fe2000fffe0ff */
[----:B------:R-:W-:Y:S02]  /*16c0*/  LOP3.LUT R23, R23, R22, RZ, 0x30, !PT ;  /* 0x0000001617177212 */ /* 0x000fe400078e30ff */
[----:B------:R-:W-:-:S02]  /*16d0*/  LEA R29, R29, UR17, 0x2 ;  /* 0x000000111d1d7c11 */ /* 0x000fc4000f8e10ff */
[-C--:B------:R-:W-:Y:S02]  /*16e0*/  LOP3.LUT R25, R25, R22.reuse, RZ, 0x30, !PT ;  /* 0x0000001619197212 */ /* 0x080fe400078e30ff */
[----:B------:R-:W-:Y:S01]  /*16f0*/  ISETP.LE.AND P0, PT, R3, UR16, PT ;  /* 0x0000001003007c0c */ /* 0x000fe2000bf03270 */
[----:B------:R0:W-:Y:S01]  /*1700*/  ATOMS.POPC.INC.32 RZ, [R29+URZ] ;  /* 0x000000001dff7f8c */ /* 0x0001e2000d8000ff */
[----:B------:R-:W-:Y:S02]  /*1710*/  LEA R24, R24, UR17, 0x2 ;  /* 0x0000001118187c11 */ /* 0x000fe4000f8e10ff */
[-C--:B------:R-:W-:Y:S02]  /*1720*/  LOP3.LUT R27, R27, R22.reuse, RZ, 0x30, !PT ;  /* 0x000000161b1b7212 */ /* 0x080fe400078e30ff */
[----:B------:R-:W-:Y:S01]  /*1730*/  LEA R26, R26, UR17, 0x2 ;  /* 0x000000111a1a7c11 */ /* 0x000fe2000f8e10ff */
[----:B------:R0:W-:Y:S01]  /*1740*/  ATOMS.POPC.INC.32 RZ, [R24+URZ] ;  /* 0x0000000018ff7f8c */ /* 0x0001e2000d8000ff */
[----:B------:R-:W-:-:S02]  /*1750*/  LOP3.LUT R28, R28, R22, RZ, 0x30, !PT ;  /* 0x000000161c1c7212 */ /* 0x000fc400078e30ff */
[----:B------:R-:W-:Y:S01]  /*1760*/  LEA R23, R23, UR17, 0x2 ;  /* 0x0000001117177c11 */ /* 0x000fe2000f8e10ff */
[----:B------:R0:W-:Y:S01]  /*1770*/  ATOMS.POPC.INC.32 RZ, [R26+URZ] ;  /* 0x000000001aff7f8c */ /* 0x0001e2000d8000ff */
[----:B------:R-:W-:Y:S02]  /*1780*/  LEA R25, R25, UR17, 0x2 ;  /* 0x0000001119197c11 */ /* 0x000fe4000f8e10ff */
[----:B------:R-:W-:Y:S01]  /*1790*/  LEA R27, R27, UR17, 0x2 ;  /* 0x000000111b1b7c11 */ /* 0x000fe2000f8e10ff */
[----:B------:R0:W-:Y:S01]  /*17a0*/  ATOMS.POPC.INC.32 RZ, [R23+URZ] ;  /* 0x0000000017ff7f8c */ /* 0x0001e2000d8000ff */
[----:B------:R-:W-:-:S03]  /*17b0*/  LEA R28, R28, UR17, 0x2 ;  /* 0x000000111c1c7c11 */ /* 0x000fc6000f8e10ff */
[----:B------:R0:W-:Y:S04]  /*17c0*/  ATOMS.POPC.INC.32 RZ, [R25+URZ] ;  /* 0x0000000019ff7f8c */ /* 0x0001e8000d8000ff */
[----:B------:R0:W-:Y:S04]  /*17d0*/  ATOMS.POPC.INC.32 RZ, [R27+URZ] ;  /* 0x000000001bff7f8c */ /* 0x0001e8000d8000ff */
[----:B------:R0:W-:Y:S01]  /*17e0*/  ATOMS.POPC.INC.32 RZ, [R28+URZ] ;  /* 0x000000001cff7f8c */ /* 0x0001e2000d8000ff */
[----:B------:R-:W-:Y:S05]  /*17f0*/  @!P0 BRA `(.L_x_147) ;  /* 0xfffffff800dc8947 */ /* 0x000fea000383ffff */
.L_x_146:
[----:B------:R-:W-:Y:S05]  /*1800*/  BRA.U !UP0, `(.L_x_148) ;  /* 0xfffffff108dc7547 */ /* 0x000fea000b83ffff */
.L_x_143:
[----:B------:R-:W-:Y:S01]  /*1810*/  BAR.SYNC.DEFER_BLOCKING 0x0 ;  /* 0x0000000000007b1d */ /* 0x000fe20000010000 */
[----:B------:R-:W-:-:S05]  /*1820*/  ISETP.NE.AND P0, PT, R20, RZ, PT ;  /* 0x000000ff1400720c */ /* 0x000fca0003f05270 */
[----:B------:R-:W-:Y:S08]  /*1830*/  BSSY.RECONVERGENT B0, `(.L_x_149) ;  /* 0x0000164000007945 */ /* 0x000ff00003800200 */
[----:B------:R-:W-:Y:S05]  /*1840*/  @P0 BRA `(.L_x_150) ;  /* 0x0000001400880947 */ /* 0x000fea0003800000 */
[----:B------:R-:W-:Y:S01]  /*1850*/  UISETP.GE.U32.AND UP0, UPT, UR22, 0x7, UPT ;  /* 0x000000071600788c */ /* 0x000fe2000bf06070 */
[----:B0-23--:R-:W-:-:S08]  /*1860*/  IMAD.MOV.U32 R3, RZ, RZ, RZ ;  /* 0x000000ffff037224 */ /* 0x00dfd000078e00ff */
[----:B------:R-:W-:Y:S05]  /*1870*/  BRA.U !UP0, `(.L_x_151) ;  /* 0x00000005085c7547 */ /* 0x000fea000b800000 */
[----:B----4-:R-:W0:Y:S01]  /*1880*/  LDC.64 R2, c[0x0][0x380] ;  /* 0x0000e000ff027b82 */ /* 0x010e220000000a00 */
[----:B-1---5:R-:W-:-:S07]  /*1890*/  IMAD.MOV.U32 R5, RZ, RZ, RZ ;  /* 0x000000ffff057224 */ /* 0x022fce00078e00ff */
.L_x_168:
[----:B----4-:R-:W-:Y:S01]  /*18a0*/  IMAD R7, R5, 0x400, R0 ;  /* 0x0000040005077824 */ /* 0x010fe200078e0200 */
[----:B------:R-:W-:Y:S04]  /*18b0*/  BSSY.RECONVERGENT B1, `(.L_x_152) ;  /* 0x000000f000017945 */ /* 0x000fe80003800200 */
[----:B01----:R-:W1:Y:S04]  /*18c0*/  LDS R18, [R7] ;  /* 0x0000000007127984 */ /* 0x003e680000000800 */
[----:B--23--:R2:W3:Y:S04]  /*18d0*/  LDS R9, [R7+0x400] ;  /* 0x0004000007097984 */ /* 0x00c4e80000000800 */
[----:B------:R2:W4:Y:S04]  /*18e0*/  LDS R22, [R7+0x800] ;  /* 0x0008000007167984 */ /* 0x0005280000000800 */
[----:B------:R2:W0:Y:S04]  /*18f0*/  LDS R14, [R7+0xc00] ;  /* 0x000c0000070e7984 */ /* 0x0004280000000800 */
[----:B------:R2:W0:Y:S04]  /*1900*/  LDS R12, [R7+0x1000] ;  /* 0x00100000070c7984 */ /* 0x0004280000000800 */
[----:B------:R2:W0:Y:S04]  /*1910*/  LDS R6, [R7+0x1400] ;  /* 0x0014000007067984 */ /* 0x0004280000000800 */
[----:B------:R2:W0:Y:S04]  /*1920*/  LDS R8, [R7+0x1800] ;  /* 0x0018000007087984 */ /* 0x0004280000000800 */
[----:B------:R2:W0:Y:S01]  /*1930*/  LDS R10, [R7+0x1c00] ;  /* 0x001c0000070a7984 */ /* 0x0004220000000800 */
[----:B-1----:R-:W-:-:S13]  /*1940*/  ISETP.NE.AND P0, PT, R18, RZ, PT ;  /* 0x000000ff1200720c */ /* 0x002fda0003f05270 */
[----:B--234-:R-:W-:Y:S05]  /*1950*/  @!P0 BRA `(.L_x_153) ;  /* 0x0000000000108947 */ /* 0x01cfea0003800000 */
[----:B------:R-:W-:Y:S01]  /*1960*/  LEA R17, R5, R4, 0x8 ;  /* 0x0000000405117211 */ /* 0x000fe200078e40ff */
[----:B------:R-:W-:-:S04]  /*1970*/  IMAD.MOV.U32 R19, RZ, RZ, RZ ;  /* 0x000000ffff137224 */ /* 0x000fc800078e00ff */
[----:B0-----:R-:W-:-:S05]  /*1980*/  IMAD.WIDE.U32 R16, R17, 0x8, R2 ;  /* 0x0000000811107825 */ /* 0x001fca00078e0002 */
[----:B------:R1:W-:Y:S02]  /*1990*/  REDG.E.ADD.64.STRONG.GPU desc[UR20][R16.64], R18 ;  /* 0x000000121000798e */ /* 0x0003e4000c12e514 */
.L_x_153:
[----:B------:R-:W-:Y:S05]  /*19a0*/  BSYNC.RECONVERGENT B1 ;  /* 0x0000000000017941 */ /* 0x000fea0003800200 */
.L_x_152:
[----:B------:R-:W-:Y:S01]  /*19b0*/  ISETP.NE.AND P6, PT, R9, RZ, PT ;  /* 0x000000ff0900720c */ /* 0x000fe20003fc5270 */
[----:B------:R-:W-:Y:S01]  /*19c0*/  BSSY.RECONVERGENT B1, `(.L_x_154) ;  /* 0x000000e000017945 */ /* 0x000fe20003800200 */
[----:B------:R-:W-:Y:S02]  /*19d0*/  ISETP.NE.AND P0, PT, R22, RZ, PT ;  /* 0x000000ff1600720c */ /* 0x000fe40003f05270 */
[----:B0-----:R-:W-:Y:S02]  /*19e0*/  ISETP.NE.AND P1, PT, R14, RZ, PT ;  /* 0x000000ff0e00720c */ /* 0x001fe40003f25270 */
[----:B------:R-:W-:Y:S02]  /*19f0*/  ISETP.NE.AND P2, PT, R12, RZ, PT ;  /* 0x000000ff0c00720c */ /* 0x000fe40003f45270 */
[----:B------:R-:W-:Y:S02]  /*1a00*/  ISETP.NE.AND P3, PT, R6, RZ, PT ;  /* 0x000000ff0600720c */ /* 0x000fe40003f65270 */
[----:B------:R-:W-:-:S02]  /*1a10*/  ISETP.NE.AND P4, PT, R8, RZ, PT ;  /* 0x000000ff0800720c */ /* 0x000fc40003f85270 */
[----:B------:R-:W-:Y:S01]  /*1a20*/  ISETP.NE.AND P5, PT, R10, RZ, PT ;  /* 0x000000ff0a00720c */ /* 0x000fe20003fa5270 */
[----:B------:R-:W-:-:S12]  /*1a30*/  @!P6 BRA `(.L_x_155) ;  /* 0x000000000018e947 */ /* 0x000fd80003800000 */
[----:B-1----:R-:W-:Y:S02]  /*1a40*/  IMAD R17, R5, 0x100, R4 ;  /* 0x0000010005117824 */ /* 0x002fe400078e0204 */
[----:B------:R-:W-:Y:S02]  /*1a50*/  IMAD.MOV.U32 R18, RZ, RZ, R9 ;  /* 0x000000ffff127224 */ /* 0x000fe400078e0009 */
[----:B------:R-:W-:Y:S02]  /*1a60*/  VIADD R17, R17, 0x100 ;  /* 0x0000010011117836 */ /* 0x000fe40000000000 */
[----:B------:R-:W-:Y:S02]  /*1a70*/  IMAD.MOV.U32 R19, RZ, RZ, RZ ;  /* 0x000000ffff137224 */ /* 0x000fe400078e00ff */
[----:B------:R-:W-:-:S05]  /*1a80*/  IMAD.WIDE.U32 R16, R17, 0x8, R2 ;  /* 0x0000000811107825 */ /* 0x000fca00078e0002 */
[----:B------:R0:W-:Y:S02]  /*1a90*/  REDG.E.ADD.64.STRONG.GPU desc[UR20][R16.64], R18 ;  /* 0x000000121000798e */ /* 0x0001e4000c12e514 */
.L_x_155:
[----:B------:R-:W-:Y:S05]  /*1aa0*/  BSYNC.RECONVERGENT B1 ;  /* 0x0000000000017941 */ /* 0x000fea0003800200 */
.L_x_154:
[----:B------:R-:W-:Y:S04]  /*1ab0*/  BSSY.RECONVERGENT B1, `(.L_x_156) ;  /* 0x0000007000017945 */ /* 0x000fe80003800200 */
[----:B------:R-:W-:Y:S05]  /*1ac0*/  @!P0 BRA `(.L_x_157) ;  /* 0x0000000000148947 */ /* 0x000fea0003800000 */
[----:B01----:R-:W-:Y:S02]  /*1ad0*/  IMAD R17, R5, 0x100, R4 ;  /* 0x0000010005117824 */ /* 0x003fe400078e0204 */
[----:B------:R-:W-:-:S03]  /*1ae0*/  IMAD.MOV.U32 R23, RZ, RZ, RZ ;  /* 0x000000ffff177224 */ /* 0x000fc600078e00ff */
[----:B------:R-:W-:-:S05]  /*1af0*/  IADD3 R17, PT, PT, R17, 0x200, RZ ;  /* 0x0000020011117810 */ /* 0x000fca0007ffe0ff */
[----:B------:R-:W-:-:S05]  /*1b00*/  IMAD.WIDE.U32 R16, R17, 0x8, R2 ;  /* 0x0000000811107825 */ /* 0x000fca00078e0002 */
[----:B------:R2:W-:Y:S02]  /*1b10*/  REDG.E.ADD.64.STRONG.GPU desc[UR20][R16.64], R22 ;  /* 0x000000161000798e */ /* 0x0005e4000c12e514 */
.L_x_157:
[----:B------:R-:W-:Y:S05]  /*1b20*/  BSYNC.RECONVERGENT B1 ;  /* 0x0000000000017941 */ /* 0x000fea0003800200 */
.L_x_156:
[----:B------:R-:W-:Y:S04]  /*1b30*/  BSSY.RECONVERGENT B1, `(.L_x_158) ;  /* 0x0000007000017945 */ /* 0x000fe80003800200 */
[----:B------:R-:W-:Y:S05]  /*1b40*/  @!P1 BRA `(.L_x_159) ;  /* 0x0000000000149947 */ /* 0x000fea0003800000 */
[----:B012---:R-:W-:Y:S02]  /*1b50*/  IMAD R17, R5, 0x100, R4 ;  /* 0x0000010005117824 */ /* 0x007fe400078e0204 */
[----:B------:R-:W-:Y:S02]  /*1b60*/  IMAD.MOV.U32 R15, RZ, RZ, RZ ;  /* 0x000000ffff0f7224 */ /* 0x000fe400078e00ff */
[----:B------:R-:W-:-:S04]  /*1b70*/  VIADD R17, R17, 0x300 ;  /* 0x0000030011117836 */ /* 0x000fc80000000000 */
[----:B------:R-:W-:-:S05]  /*1b80*/  IMAD.WIDE.U32 R16, R17, 0x8, R2 ;  /* 0x0000000811107825 */ /* 0x000fca00078e0002 */
[----:B------:R3:W-:Y:S02]  /*1b90*/  REDG.E.ADD.64.STRONG.GPU desc[UR20][R16.64], R14 ;  /* 0x0000000e1000798e */ /* 0x0007e4000c12e514 */
.L_x_159:
[----:B------:R-:W-:Y:S05]  /*1ba0*/  BSYNC.RECONVERGENT B1 ;  /* 0x0000000000017941 */ /* 0x000fea0003800200 */
.L_x_158:
[----:B------:R-:W-:Y:S04]  /*1bb0*/  BSSY.RECONVERGENT B1, `(.L_x_160) ;  /* 0x0000007000017945 */ /* 0x000fe80003800200 */
[----:B------:R-:W-:Y:S05]  /*1bc0*/  @!P2 BRA `(.L_x_161) ;  /* 0x000000000014a947 */ /* 0x000fea0003800000 */
[----:B---3--:R-:W-:Y:S02]  /*1bd0*/  IMAD R15, R5, 0x100, R4 ;  /* 0x00000100050f7824 */ /* 0x008fe400078e0204 */
[----:B------:R-:W-:Y:S02]  /*1be0*/  HFMA2 R13, -RZ, RZ, 0, 0 ;  /* 0x00000000ff0d7431 */ /* 0x000fe400000001ff */
[----:B------:R-:W-:-:S04]  /*1bf0*/  VIADD R15, R15, 0x400 ;  /* 0x000004000f0f7836 */ /* 0x000fc80000000000 */
[----:B------:R-:W-:-:S05]  /*1c00*/  IMAD.WIDE.U32 R14, R15, 0x8, R2 ;  /* 0x000000080f0e7825 */ /* 0x000fca00078e0002 */
[----:B------:R4:W-:Y:S02]  /*1c10*/  REDG.E.ADD.64.STRONG.GPU desc[UR20][R14.64], R12 ;  /* 0x0000000c0e00798e */ /* 0x0009e4000c12e514 */
.L_x_161:
[----:B------:R-:W-:Y:S05]  /*1c20*/  BSYNC.RECONVERGENT B1 ;  /* 0x0000000000017941 */ /* 0x000fea0003800200 */
.L_x_160:
[----:B------:R-:W-:Y:S04]  /*1c30*/  BSSY.RECONVERGENT B1, `(.L_x_162) ;  /* 0x0000007000017945 */ /* 0x000fe80003800200 */
[----:B------:R-:W-:Y:S05]  /*1c40*/  @!P3 BRA `(.L_x_163) ;  /* 0x000000000014b947 */ /* 0x000fea0003800000 */
[----:B----4-:R-:W-:Y:S02]  /*1c50*/  IMAD R13, R5, 0x100, R4 ;  /* 0x00000100050d7824 */ /* 0x010fe400078e0204 */
[----:B------:R-:W-:Y:S02]  /*1c60*/  IMAD.MOV.U32 R7, RZ, RZ, RZ ;  /* 0x000000ffff077224 */ /* 0x000fe400078e00ff */
[----:B------:R-:W-:-:S04]  /*1c70*/  VIADD R13, R13, 0x500 ;  /* 0x000005000d0d7836 */ /* 0x000fc80000000000 */
[----:B------:R-:W-:-:S05]  /*1c80*/  IMAD.WIDE.U32 R12, R13, 0x8, R2 ;  /* 0x000000080d0c7825 */ /* 0x000fca00078e0002 */
[----:B------:R4:W-:Y:S02]  /*1c90*/  REDG.E.ADD.64.STRONG.GPU desc[UR20][R12.64], R6 ;  /* 0x000000060c00798e */ /* 0x0009e4000c12e514 */
.L_x_163:
[----:B------:R-:W-:Y:S05]  /*1ca0*/  BSYNC.RECONVERGENT B1 ;  /* 0x0000000000017941 */ /* 0x000fea0003800200 */
.L_x_162:
[----:B------:R-:W-:Y:S04]  /*1cb0*/  BSSY.RECONVERGENT B1, `(.L_x_164) ;  /* 0x0000007000017945 */ /* 0x000fe80003800200 */
[----:B------:R-:W-:Y:S05]  /*1cc0*/  @!P4 BRA `(.L_x_165) ;  /* 0x000000000014c947 */ /* 0x000fea0003800000 */
[----:B----4-:R-:W-:Y:S02]  /*1cd0*/  IMAD R7, R5, 0x100, R4 ;  /* 0x0000010005077824 */ /* 0x010fe400078e0204 */
[----:B------:R-:W-:Y:S02]  /*1ce0*/  IMAD.MOV.U32 R9, RZ, RZ, RZ ;  /* 0x000000ffff097224 */ /* 0x000fe400078e00ff */
[----:B------:R-:W-:-:S04]  /*1cf0*/  VIADD R7, R7, 0x600 ;  /* 0x0000060007077836 */ /* 0x000fc80000000000 */
[----:B------:R-:W-:-:S05]  /*1d00*/  IMAD.WIDE.U32 R6, R7, 0x8, R2 ;  /* 0x0000000807067825 */ /* 0x000fca00078e0002 */
[----:B------:R4:W-:Y:S02]  /*1d10*/  REDG.E.ADD.64.STRONG.GPU desc[UR20][R6.64], R8 ;  /* 0x000000080600798e */ /* 0x0009e4000c12e514 */
.L_x_165:
[----:B------:R-:W-:Y:S05]  /*1d20*/  BSYNC.RECONVERGENT B1 ;  /* 0x0000000000017941 */ /* 0x000fea0003800200 */
.L_x_164:
[----:B------:R-:W-:Y:S04]  /*1d30*/  BSSY.RECONVERGENT B1, `(.L_x_166) ;  /* 0x0000007000017945 */ /* 0x000fe80003800200 */
[----:B------:R-:W-:Y:S05]  /*1d40*/  @!P5 BRA `(.L_x_167) ;  /* 0x000000000014d947 */ /* 0x000fea0003800000 */
[----:B----4-:R-:W-:Y:S01]  /*1d50*/  LEA R7, R5, R4, 0x8 ;  /* 0x0000000405077211 */ /* 0x010fe200078e40ff */
[----:B------:R-:W-:-:S04]  /*1d60*/  IMAD.MOV.U32 R11, RZ, RZ, RZ ;  /* 0x000000ffff0b7224 */ /* 0x000fc800078e00ff */
[----:B------:R-:W-:-:S04]  /*1d70*/  VIADD R7, R7, 0x700 ;  /* 0x0000070007077836 */ /* 0x000fc80000000000 */
[----:B------:R-:W-:-:S05]  /*1d80*/  IMAD.WIDE.U32 R6, R7, 0x8, R2 ;  /* 0x0000000807067825 */ /* 0x000fca00078e0002 */
[----:B------:R4:W-:Y:S02]  /*1d90*/  REDG.E.ADD.64.STRONG.GPU desc[UR20][R6.64], R10 ;  /* 0x0000000a0600798e */ /* 0x0009e4000c12e514 */
.L_x_167:
[----:B------:R-:W-:Y:S05]  /*1da0*/  BSYNC.RECONVERGENT B1 ;  /* 0x0000000000017941 */ /* 0x000fea0003800200 */
.L_x_166:
[----:B------:R-:W-:-:S05]  /*1db0*/  VIADD R5, R5, 0x8 ;  /* 0x0000000805057836 */ /* 0x000fca0000000000 */
[----:B------:R-:W-:-:S13]  /*1dc0*/  ISETP.NE.AND P0, PT, R5, UR27, PT ;  /* 0x0000001b05007c0c */ /* 0x000fda000bf05270 */
[----:B------:R-:W-:Y:S05]  /*1dd0*/  @P0 BRA `(.L_x_168) ;  /* 0xfffffff800b00947 */ /* 0x000fea000383ffff */
[----:B------:R-:W-:-:S07]  /*1de0*/  IMAD.U32 R3, RZ, RZ, UR27 ;  /* 0x0000001bff037e24 */ /* 0x000fce000f8e00ff */
.L_x_151:
[----:B------:R-:W-:Y:S02]  /*1df0*/  UISETP.NE.AND UP0, UPT, UR24, URZ, UPT ;  /* 0x000000ff1800728c */ /* 0x000fe4000bf05270 */
[----:B----45:R-:W-:Y:S02]  /*1e00*/  IMAD.U32 R8, RZ, RZ, UR24 ;  /* 0x00000018ff087e24 */ /* 0x030fe4000f8e00ff */
[----:B-1----:R-:W-:-:S03]  /*1e10*/  IMAD.U32 R5, RZ, RZ, UR25 ;  /* 0x00000019ff057e24 */ /* 0x002fc6000f8e00ff */
[----:B------:R-:W-:Y:S01]  /*1e20*/  IADD3 R8, PT, PT, R8, -0x1, RZ ;  /* 0xffffffff08087810 */ /* 0x000fe20007ffe0ff */
[----:B------:R-:W-:Y:S01]  /*1e30*/  VIADD R5, R5, 0xffffffff ;  /* 0xffffffff05057836 */ /* 0x000fe20000000000 */
[----:B------:R-:W-:Y:S06]  /*1e40*/  BRA.U !UP0, `(.L_x_169) ;  /* 0x0000000508707547 */ /* 0x000fec000b800000 */
[----:B------:R-:W-:-:S13]  /*1e50*/  ISETP.GE.U32.AND P0, PT, R8, 0x3, PT ;  /* 0x000000030800780c */ /* 0x000fda0003f06070 */
[----:B------:R-:W-:Y:S05]  /*1e60*/  @!P0 BRA `(.L_x_170) ;  /* 0x0000000000bc8947 */ /* 0x000fea0003800000 */
[----:B------:R-:W-:Y:S01]  /*1e70*/  IMAD R7, R3, 0x400, R0 ;  /* 0x0000040003077824 */ /* 0x000fe200078e0200 */
[----:B------:R-:W-:Y:S04]  /*1e80*/  BSSY.RECONVERGENT B1, `(.L_x_171) ;  /* 0x000000f000017945 */ /* 0x000fe80003800200 */
[----:B------:R-:W1:Y:S04]  /*1e90*/  LDS R12, [R7] ;  /* 0x00000000070c7984 */ /* 0x000e680000000800 */
[----:B------:R-:W4:Y:S04]  /*1ea0*/  LDS R9, [R7+0x400] ;  /* 0x0004000007097984 */ /* 0x000f280000000800 */
[----:B------:R-:W5:Y:S04]  /*1eb0*/  LDS R6, [R7+0x800] ;  /* 0x0008000007067984 */ /* 0x000f680000000800 */
[----:B------:R-:W0:Y:S01]  /*1ec0*/  LDS R2, [R7+0xc00] ;  /* 0x000c000007027984 */ /* 0x000e220000000800 */
[----:B-1----:R-:W-:-:S02]  /*1ed0*/  ISETP.NE.AND P0, PT, R12, RZ, PT ;  /* 0x000000ff0c00720c */ /* 0x002fc40003f05270 */
[----:B----4-:R-:W-:Y:S02]  /*1ee0*/  ISETP.NE.AND P1, PT, R9, RZ, PT ;  /* 0x000000ff0900720c */ /* 0x010fe40003f25270 */
[----:B-----5:R-:W-:Y:S02]  /*1ef0*/  ISETP.NE.AND P2, PT, R6, RZ, PT ;  /* 0x000000ff0600720c */ /* 0x020fe40003f45270 */
[----:B0-----:R-:W-:-:S07]  /*1f00*/  ISETP.NE.AND P3, PT, R2, RZ, PT ;  /* 0x000000ff0200720c */ /* 0x001fce0003f65270 */
[----:B------:R-:W-:Y:S06]  /*1f10*/  @!P0 BRA `(.L_x_172) ;  /* 0x0000000000148947 */ /* 0x000fec0003800000 */
[----:B------:R-:W0:Y:S01]  /*1f20*/  LDC.64 R10, c[0x0][0x380] ;  /* 0x0000e000ff0a7b82 */ /* 0x000e220000000a00 */
[----:B------:R-:W-:Y:S02]  /*1f30*/  IMAD R7, R3, 0x100, R4 ;  /* 0x0000010003077824 */ /* 0x000fe400078e0204 */
[----:B------:R-:W-:Y:S02]  /*1f40*/  IMAD.MOV.U32 R13, RZ, RZ, RZ ;  /* 0x000000ffff0d7224 */ /* 0x000fe400078e00ff */
[----:B0-----:R-:W-:-:S05]  /*1f50*/  IMAD.WIDE.U32 R10, R7, 0x8, R10 ;  /* 0x00000008070a7825 */ /* 0x001fca00078e000a */
[----:B------:R0:W-:Y:S02]  /*1f60*/  REDG.E.ADD.64.STRONG.GPU desc[UR20][R10.64], R12 ;  /* 0x0000000c0a00798e */ /* 0x0001e4000c12e514 */
.L_x_172:
[----:B------:R-:W-:Y:S05]  /*1f70*/  BSYNC.RECONVERGENT B1 ;  /* 0x0000000000017941 */ /* 0x000fea0003800200 */
.L_x_171:
[----:B------:R-:W-:Y:S04]  /*1f80*/  BSSY.RECONVERGENT B1, `(.L_x_173) ;  /* 0x0000009000017945 */ /* 0x000fe80003800200 */
[----:B------:R-:W-:Y:S05]  /*1f90*/  @!P1 BRA `(.L_x_174) ;  /* 0x00000000001c9947 */ /* 0x000fea0003800000 */
[----:B0-----:R-:W0:Y:S01]  /*1fa0*/  LDC.64 R10, c[0x0][0x380] ;  /* 0x0000e000ff0a7b82 */ /* 0x001e220000000a00 */
[----:B------:R-:W-:Y:S01]  /*1fb0*/  IMAD R7, R3, 0x100, R4 ;  /* 0x0000010003077824 */ /* 0x000fe200078e0204 */
[----:B------:R-:W-:Y:S01]  /*1fc0*/  MOV R12, R9 ;  /* 0x00000009000c7202 */ /* 0x000fe20000000f00 */
[----:B------:R-:W-:Y:S02]  /*1fd0*/  IMAD.MOV.U32 R13, RZ, RZ, RZ ;  /* 0x000000ffff0d7224 */ /* 0x000fe400078e00ff */
[----:B------:R-:W-:-:S04]  /*1fe0*/  VIADD R7, R7, 0x100 ;  /* 0x0000010007077836 */ /* 0x000fc80000000000 */
[----:B0-----:R-:W-:-:S05]  /*1ff0*/  IMAD.WIDE.U32 R10, R7, 0x8, R10 ;  /* 0x00000008070a7825 */ /* 0x001fca00078e000a */
[----:B------:R1:W-:Y:S02]  /*2000*/  REDG.E.ADD.64.STRONG.GPU desc[UR20][R10.64], R12 ;  /* 0x0000000c0a00798e */ /* 0x0003e4000c12e514 */
.L_x_174:
[----:B------:R-:W-:Y:S05]  /*2010*/  BSYNC.RECONVERGENT B1 ;  /* 0x0000000000017941 */ /* 0x000fea0003800200 */
.L_x_173:
[----:B------:R-:W-:Y:S04]  /*2020*/  BSSY.RECONVERGENT B1, `(.L_x_175) ;  /* 0x0000008000017945 */ /* 0x000fe80003800200 */
[----:B------:R-:W-:Y:S05]  /*2030*/  @!P2 BRA `(.L_x_176) ;  /* 0x000000000018a947 */ /* 0x000fea0003800000 */
[----:B01----:R-:W0:Y:S01]  /*2040*/  LDC.64 R10, c[0x0][0x380] ;  /* 0x0000e000ff0a7b82 */ /* 0x003e220000000a00 */
[----:B------:R-:W-:-:S04]  /*2050*/  IMAD R7, R3, 0x100, R4 ;  /* 0x0000010003077824 */ /* 0x000fc800078e0204 */
[----:B------:R-:W-:-:S04]  /*2060*/  VIADD R7, R7, 0x200 ;  /* 0x0000020007077836 */ /* 0x000fc80000000000 */
[----:B0-----:R-:W-:-:S04]  /*2070*/  IMAD.WIDE.U32 R10, R7, 0x8, R10 ;  /* 0x00000008070a7825 */ /* 0x001fc800078e000a */
[----:B------:R-:W-:-:S05]  /*2080*/  IMAD.MOV.U32 R7, RZ, RZ, RZ ;  /* 0x000000ffff077224 */ /* 0x000fca00078e00ff */
[----:B------:R4:W-:Y:S02]  /*2090*/  REDG.E.ADD.64.STRONG.GPU desc[UR20][R10.64], R6 ;  /* 0x000000060a00798e */ /* 0x0009e4000c12e514 */
.L_x_176:
[----:B------:R-:W-:Y:S05]  /*20a0*/  BSYNC.RECONVERGENT B1 ;  /* 0x0000000000017941 */ /* 0x000fea0003800200 */
.L_x_175:
[----:B------:R-:W-:Y:S04]  /*20b0*/  BSSY.RECONVERGENT B1, `(.L_x_177) ;  /* 0x0000009000017945 */ /* 0x000fe80003800200 */
[----:B------:R-:W-:Y:S05]  /*20c0*/  @!P3 BRA `(.L_x_178) ;  /* 0x00000000001cb947 */ /* 0x000fea0003800000 */
[----:B----4-:R-:W4:Y:S01]  /*20d0*/  LDC.64 R6, c[0x0][0x380] ;  /* 0x0000e000ff067b82 */ /* 0x010f220000000a00 */
[----:B------:R-:W-:Y:S01]  /*20e0*/  IMAD R9, R3, 0x100, R4 ;  /* 0x0000010003097824 */ /* 0x000fe200078e0204 */
[----:B01----:R-:W-:Y:S01]  /*20f0*/  MOV R10, R2 ;  /* 0x00000002000a7202 */ /* 0x003fe20000000f00 */
[----:B------:R-:W-:Y:S02]  /*2100*/  IMAD.MOV.U32 R11, RZ, RZ, RZ ;  /* 0x000000ffff0b7224 */ /* 0x000fe400078e00ff */
[----:B------:R-:W-:-:S04]  /*2110*/  VIADD R9, R9, 0x300 ;  /* 0x0000030009097836 */ /* 0x000fc80000000000 */
[----:B----4-:R-:W-:-:S05]  /*2120*/  IMAD.WIDE.U32 R6, R9, 0x8, R6 ;  /* 0x0000000809067825 */ /* 0x010fca00078e0006 */
[----:B------:R0:W-:Y:S02]  /*2130*/  REDG.E.ADD.64.STRONG.GPU desc[UR20][R6.64], R10 ;  /* 0x0000000a0600798e */ /* 0x0001e4000c12e514 */
.L_x_178:
[----:B------:R-:W-:Y:S05]  /*2140*/  BSYNC.RECONVERGENT B1 ;  /* 0x0000000000017941 */ /* 0x000fea0003800200 */
.L_x_177:
[----:B------:R-:W-:-:S07]  /*2150*/  VIADD R3, R3, 0x4 ;  /* 0x0000000403037836 */ /* 0x000fce0000000000 */
.L_x_170:
[----:B------:R-:W-:Y:S01]  /*2160*/  UISETP.NE.AND UP0, UPT, UR25, URZ, UPT ;  /* 0x000000ff1900728c */ /* 0x000fe2000bf05270 */
[----:B------:R-:W-:Y:S08]  /*2170*/  BSSY.RECONVERGENT B1, `(.L_x_169) ;  /* 0x0000029000017945 */ /* 0x000ff00003800200 */
[----:B------:R-:W-:Y:S05]  /*2180*/  BRA.U !UP0, `(.L_x_179) ;  /* 0x00000001089c7547 */ /* 0x000fea000b800000 */
[----:B------:R-:W-:-:S13]  /*2190*/  ISETP.NE.AND P0, PT, R5, RZ, PT ;  /* 0x000000ff0500720c */ /* 0x000fda0003f05270 */
[----:B------:R-:W-:Y:S05]  /*21a0*/  @!P0 BRA `(.L_x_180) ;  /* 0x0000000000648947 */ /* 0x000fea0003800000 */
[----:B0---4-:R-:W-:Y:S01]  /*21b0*/  IMAD R6, R3, 0x400, R0 ;  /* 0x0000040003067824 */ /* 0x011fe200078e0200 */
[----:B------:R-:W-:Y:S04]  /*21c0*/  BSSY.RECONVERGENT B2, `(.L_x_181) ;  /* 0x000000c000027945 */ /* 0x000fe80003800200 */
[----:B------:R-:W0:Y:S04]  /*21d0*/  LDS R2, [R6] ;  /* 0x0000000006027984 */ /* 0x000e280000000800 */
[----:B------:R-:W4:Y:S01]  /*21e0*/  LDS R9, [R6+0x400] ;  /* 0x0004000006097984 */ /* 0x000f220000000800 */
[----:B0-----:R-:W-:-:S02]  /*21f0*/  ISETP.NE.AND P0, PT, R2, RZ, PT ;  /* 0x000000ff0200720c */ /* 0x001fc40003f05270 */
[----:B----4-:R-:W-:-:S11]  /*2200*/  ISETP.NE.AND P1, PT, R9, RZ, PT ;  /* 0x000000ff0900720c */ /* 0x010fd60003f25270 */
[----:B------:R-:W-:Y:S05]  /*2210*/  @!P0 BRA `(.L_x_182) ;  /* 0x0000000000188947 */ /* 0x000fea0003800000 */
[----:B------:R-:W0:Y:S01]  /*2220*/  LDC.64 R6, c[0x0][0x380] ;  /* 0x0000e000ff067b82 */ /* 0x000e220000000a00 */
[----:B-1----:R-:W-:-:S04]  /*2230*/  IMAD R11, R3, 0x100, R4 ;  /* 0x00000100030b7824 */ /* 0x002fc800078e0204 */
[----:B0-----:R-:W-:-:S04]  /*2240*/  IMAD.WIDE.U32 R10, R11, 0x8, R6 ;  /* 0x000000080b0a7825 */ /* 0x001fc800078e0006 */
[----:B------:R-:W-:Y:S02]  /*2250*/  IMAD.MOV.U32 R6, RZ, RZ, R2 ;  /* 0x000000ffff067224 */ /* 0x000fe400078e0002 */
[----:B------:R-:W-:-:S05]  /*2260*/  IMAD.MOV.U32 R7, RZ, RZ, RZ ;  /* 0x000000ffff077224 */ /* 0x000fca00078e00ff */
[----:B------:R0:W-:Y:S02]  /*2270*/  REDG.E.ADD.64.STRONG.GPU desc[UR20][R10.64], R6 ;  /* 0x000000060a00798e */ /* 0x0001e4000c12e514 */
.L_x_182:
[----:B------:R-:W-:Y:S05]  /*2280*/  BSYNC.RECONVERGENT B2 ;  /* 0x0000000000027941 */ /* 0x000fea0003800200 */
.L_x_181:
[----:B------:R-:W-:Y:S04]  /*2290*/  BSSY.RECONVERGENT B2, `(.L_x_183) ;  /* 0x0000009000027945 */ /* 0x000fe80003800200 */
[----:B------:R-:W-:Y:S05]  /*22a0*/  @!P1 BRA `(.L_x_184) ;  /* 0x00000000001c9947 */ /* 0x000fea0003800000 */
[----:B0-----:R-:W0:Y:S01]  /*22b0*/  LDC.64 R6, c[0x0][0x380] ;  /* 0x0000e000ff067b82 */ /* 0x001e220000000a00 */
[----:B------:R-:W-:-:S05]  /*22c0*/  LEA R2, R3, R4, 0x8 ;  /* 0x0000000403027211 */ /* 0x000fca00078e40ff */
[----:B-1----:R-:W-:-:S04]  /*22d0*/  VIADD R11, R2, 0x100 ;  /* 0x00000100020b7836 */ /* 0x002fc80000000000 */
[----:B0-----:R-:W-:-:S04]  /*22e0*/  IMAD.WIDE.U32 R10, R11, 0x8, R6 ;  /* 0x000000080b0a7825 */ /* 0x001fc800078e0006 */
[----:B------:R-:W-:Y:S02]  /*22f0*/  IMAD.MOV.U32 R6, RZ, RZ, R9 ;  /* 0x000000ffff067224 */ /* 0x000fe400078e0009 */
[----:B------:R-:W-:-:S05]  /*2300*/  IMAD.MOV.U32 R7, RZ, RZ, RZ ;  /* 0x000000ffff077224 */ /* 0x000fca00078e00ff */
[----:B------:R4:W-:Y:S02]  /*2310*/  REDG.E.ADD.64.STRONG.GPU desc[UR20][R10.64], R6 ;  /* 0x000000060a00798e */ /* 0x0009e4000c12e514 */
.L_x_184:
[----:B------:R-:W-:Y:S05]  /*2320*/  BSYNC.RECONVERGENT B2 ;  /* 0x0000000000027941 */ /* 0x000fea0003800200 */
.L_x_183:
[----:B------:R-:W-:-:S07]  /*2330*/  VIADD R3, R3, 0x2 ;  /* 0x0000000203037836 */ /* 0x000fce0000000000 */
.L_x_180:
[----:B------:R-:W-:-:S09]  /*2340*/  UISETP.NE.AND UP0, UPT, UR9, URZ, UPT ;  /* 0x000000ff0900728c */ /* 0x000fd2000bf05270 */
[----:B------:R-:W-:Y:S05]  /*2350*/  BRA.U !UP0, `(.L_x_179) ;  /* 0x0000000108287547 */ /* 0x000fea000b800000 */
[----:B------:R-:W-:-:S05]  /*2360*/  IMAD R2, R3, 0x400, R0 ;  /* 0x0000040003027824 */ /* 0x000fca00078e0200 */
[----:B------:R-:W5:Y:S02]  /*2370*/  LDS R9, [R2] ;  /* 0x0000000002097984 */ /* 0x000f640000000800 */
[----:B-----5:R-:W-:-:S13]  /*2380*/  ISETP.NE.AND P0, PT, R9, RZ, PT ;  /* 0x000000ff0900720c */ /* 0x020fda0003f05270 */
[----:B------:R-:W-:Y:S05]  /*2390*/  @!P0 BRA `(.L_x_179) ;  /* 0x0000000000188947 */ /* 0x000fea0003800000 */
[----:B0---4-:R-:W0:Y:S01]  /*23a0*/  LDC.64 R6, c[0x0][0x380] ;  /* 0x0000e000ff067b82 */ /* 0x011e220000000a00 */
[----:B------:R-:W-:-:S04]  /*23b0*/  IMAD R3, R3, 0x100, R4 ;  /* 0x0000010003037824 */ /* 0x000fc800078e0204 */
[----:B0-----:R-:W-:Y:S01]  /*23c0*/  IMAD.WIDE.U32 R2, R3, 0x8, R6 ;  /* 0x0000000803027825 */ /* 0x001fe200078e0006 */
[----:B------:R-:W-:-:S03]  /*23d0*/  MOV R6, R9 ;  /* 0x0000000900067202 */ /* 0x000fc60000000f00 */
[----:B------:R-:W-:-:S05]  /*23e0*/  IMAD.MOV.U32 R7, RZ, RZ, RZ ;  /* 0x000000ffff077224 */ /* 0x000fca00078e00ff */
[----:B------:R0:W-:Y:S02]  /*23f0*/  REDG.E.ADD.64.STRONG.GPU desc[UR20][R2.64], R6 ;  /* 0x000000060200798e */ /* 0x0001e4000c12e514 */
.L_x_179:
[----:B------:R-:W-:Y:S05]  /*2400*/  BSYNC.RECONVERGENT B1 ;  /* 0x0000000000017941 */ /* 0x000fea0003800200 */
.L_x_169:
[----:B------:R-:W-:-:S13]  /*2410*/  ISETP.GT.U32.AND P0, PT, R4, 0x7f, PT ;  /* 0x0000007f0400780c */ /* 0x000fda0003f04070 */
[----:B------:R-:W-:Y:S05]  /*2420*/  @P0 BRA `(.L_x_150) ;  /* 0x0000000800900947 */ /* 0x000fea0003800000 */
[----:B------:R-:W-:Y:S01]  /*2430*/  UISETP.GE.U32.AND UP0, UPT, UR22, 0x7, UPT ;  /* 0x000000071600788c */ /* 0x000fe2000bf06070 */
[----:B0-----:R-:W-:-:S08]  /*2440*/  IMAD.MOV.U32 R3, RZ, RZ, RZ ;  /* 0x000000ffff037224 */ /* 0x001fd000078e00ff */
[----:B------:R-:W-:Y:S05]  /*2450*/  BRA.U !UP0, `(.L_x_185) ;  /* 0x0000000508147547 */ /* 0x000fea000b800000 */
[----:B------:R-:W0:Y:S01]  /*2460*/  LDC.64 R2, c[0x0][0x380] ;  /* 0x0000e000ff027b82 */ /* 0x000e220000000a00 */
[----:B------:R-:W-:-:S07]  /*2470*/  IMAD.MOV.U32 R9, RZ, RZ, RZ ;  /* 0x000000ffff097224 */ /* 0x000fce00078e00ff */
.L_x_202:
[C---:B01--4-:R-:W-:Y:S01]  /*2480*/  IMAD R11, R9.reuse, 0x400, R0 ;  /* 0x00000400090b7824 */ /* 0x053fe200078e0200 */
[----:B------:R-:W-:Y:S01]  /*2490*/  BSSY.RECONVERGENT B1, `(.L_x_186) ;  /* 0x0000011000017945 */ /* 0x000fe20003800200 */
[C---:B--23--:R-:W-:Y:S02]  /*24a0*/  IMAD R7, R9.reuse, 0x100, R4 ;  /* 0x0000010009077824 */ /* 0x04cfe400078e0204 */
[----:B------:R-:W-:Y:S01]  /*24b0*/  VIADD R9, R9, 0x8 ;  /* 0x0000000809097836 */ /* 0x000fe20000000000 */
[----:B---3--:R-:W1:Y:S01]  /*24c0*/  LDS R14, [R11+0x200] ;  /* 0x000200000b0e7984 */ /* 0x008e620000000800 */
[----:B0-----:R-:W-:-:S03]  /*24d0*/  IMAD.WIDE.U32 R6, R7, 0x8, R2 ;  /* 0x0000000807067825 */ /* 0x001fc600078e0002 */
[----:B------:R-:W0:Y:S04]  /*24e0*/  LDS R13, [R11+0x600] ;  /* 0x000600000b0d7984 */ /* 0x000e280000000800 */
[----:B--2---:R2:W3:Y:S04]  /*24f0*/  LDS R17, [R11+0xa00] ;  /* 0x000a00000b117984 */ /* 0x0044e80000000800 */
[----:B------:R2:W4:Y:S04]  /*2500*/  LDS R18, [R11+0xe00] ;  /* 0x000e00000b127984 */ /* 0x0005280000000800 */
[----:B------:R2:W2:Y:S04]  /*2510*/  LDS R19, [R11+0x1200] ;  /* 0x001200000b137984 */ /* 0x0004a80000000800 */
[----:B------:R0:W2:Y:S04]  /*2520*/  LDS R16, [R11+0x1600] ;  /* 0x001600000b107984 */ /* 0x0000a80000000800 */
[----:B------:R0:W2:Y:S04]  /*2530*/  LDS R12, [R11+0x1a00] ;  /* 0x001a00000b0c7984 */ /* 0x0000a80000000800 */
[----:B------:R0:W2:Y:S01]  /*2540*/  LDS R10, [R11+0x1e00] ;  /* 0x001e00000b0a7984 */ /* 0x0000a20000000800 */
[----:B-1----:R-:W-:-:S02]  /*2550*/  ISETP.NE.AND P0, PT, R14, RZ, PT ;  /* 0x000000ff0e00720c */ /* 0x002fc40003f05270 */
[----:B0-----:R-:W-:-:S11]  /*2560*/  ISETP.NE.AND P1, PT, R13, RZ, PT ;  /* 0x000000ff0d00720c */ /* 0x001fd60003f25270 */
[----:B---34-:R-:W-:Y:S05]  /*2570*/  @!P0 BRA `(.L_x_187) ;  /* 0x0000000000088947 */ /* 0x018fea0003800000 */
[----:B------:R-:W-:-:S05]  /*2580*/  HFMA2 R15, -RZ, RZ, 0, 0 ;  /* 0x00000000ff0f7431 */ /* 0x000fca00000001ff */
[----:B------:R0:W-:Y:S02]  /*2590*/  REDG.E.ADD.64.STRONG.GPU desc[UR20][R6.64+0x400], R14 ;  /* 0x0004000e0600798e */ /* 0x0001e4000c12e514 */
.L_x_187:
[----:B------:R-:W-:Y:S05]  /*25a0*/  BSYNC.RECONVERGENT B1 ;  /* 0x0000000000017941 */ /* 0x000fea0003800200 */
.L_x_186:
[----:B------:R-:W-:Y:S04]  /*25b0*/  BSSY.RECONVERGENT B1, `(.L_x_188) ;  /* 0x0000005000017945 */ /* 0x000fe80003800200 */
[----:B------:R-:W-:Y:S05]  /*25c0*/  @!P1 BRA `(.L_x_189) ;  /* 0x00000000000c9947 */ /* 0x000fea0003800000 */
[----:B0-----:R-:W-:Y:S02]  /*25d0*/  IMAD.MOV.U32 R14, RZ, RZ, R13 ;  /* 0x000000ffff0e7224 */ /* 0x001fe400078e000d */
[----:B------:R-:W-:-:S05]  /*25e0*/  IMAD.MOV.U32 R15, RZ, RZ, RZ ;  /* 0x000000ffff0f7224 */ /* 0x000fca00078e00ff */
[----:B------:R1:W-:Y:S02]  /*25f0*/  REDG.E.ADD.64.STRONG.GPU desc[UR20][R6.64+0xc00], R14 ;  /* 0x000c000e0600798e */ /* 0x0003e4000c12e514 */
.L_x_189:
[----:B------:R-:W-:Y:S05]  /*2600*/  BSYNC.RECONVERGENT B1 ;  /* 0x0000000000017941 */ /* 0x000fea0003800200 */
.L_x_188:
[----:B------:R-:W-:Y:S01]  /*2610*/  ISETP.NE.AND P6, PT, R17, RZ, PT ;  /* 0x000000ff1100720c */ /* 0x000fe20003fc5270 */
[----:B------:R-:W-:Y:S01]  /*2620*/  BSSY.RECONVERGENT B1, `(.L_x_190) ;  /* 0x000000b000017945 */ /* 0x000fe20003800200 */
[----:B------:R-:W-:Y:S02]  /*2630*/  ISETP.NE.AND P0, PT, R9, UR27, PT ;  /* 0x0000001b09007c0c */ /* 0x000fe4000bf05270 */
[----:B------:R-:W-:Y:S02]  /*2640*/  ISETP.NE.AND P1, PT, R18, RZ, PT ;  /* 0x000000ff1200720c */ /* 0x000fe40003f25270 */
[----:B--2---:R-:W-:Y:S02]  /*2650*/  ISETP.NE.AND P2, PT, R19, RZ, PT ;  /* 0x000000ff1300720c */ /* 0x004fe40003f45270 */
[----:B------:R-:W-:Y:S02]  /*2660*/  ISETP.NE.AND P3, PT, R16, RZ, PT ;  /* 0x000000ff1000720c */ /* 0x000fe40003f65270 */
[----:B------:R-:W-:-:S02]  /*2670*/  ISETP.NE.AND P4, PT, R12, RZ, PT ;  /* 0x000000ff0c00720c */ /* 0x000fc40003f85270 */
[----:B------:R-:W-:Y:S01]  /*2680*/  ISETP.NE.AND P5, PT, R10, RZ, PT ;  /* 0x000000ff0a00720c */ /* 0x000fe20003fa5270 */
[----:B------:R-:W-:-:S12]  /*2690*/  @!P6 BRA `(.L_x_191) ;  /* 0x00000000000ce947 */ /* 0x000fd80003800000 */
[----:B01----:R-:W-:Y:S02]  /*26a0*/  IMAD.MOV.U32 R14, RZ, RZ, R17 ;  /* 0x000000ffff0e7224 */ /* 0x003fe400078e0011 */
[----:B------:R-:W-:-:S05]  /*26b0*/  IMAD.MOV.U32 R15, RZ, RZ, RZ ;  /* 0x000000ffff0f7224 */ /* 0x000fca00078e00ff */
[----:B------:R2:W-:Y:S02]  /*26c0*/  REDG.E.ADD.64.STRONG.GPU desc[UR20][R6.64+0x1400], R14 ;  /* 0x0014000e0600798e */ /* 0x0005e4000c12e514 */
.L_x_191:
[----:B------:R-:W-:Y:S05]  /*26d0*/  BSYNC.RECONVERGENT B1 ;  /* 0x0000000000017941 */ /* 0x000fea0003800200 */
.L_x_190:
[----:B------:R-:W-:Y:S04]  /*26e0*/  BSSY.RECONVERGENT B1, `(.L_x_192) ;  /* 0x0000005000017945 */ /* 0x000fe80003800200 */
[----:B------:R-:W-:Y:S05]  /*26f0*/  @!P1 BRA `(.L_x_193) ;  /* 0x00000000000c9947 */ /* 0x000fea0003800000 */
[----:B012---:R-:W-:Y:S02]  /*2700*/  IMAD.MOV.U32 R14, RZ, RZ, R18 ;  /* 0x000000ffff0e7224 */ /* 0x007fe400078e0012 */
[----:B------:R-:W-:-:S05]  /*2710*/  IMAD.MOV.U32 R15, RZ, RZ, RZ ;  /* 0x000000ffff0f7224 */ /* 0x000fca00078e00ff */
[----:B------:R3:W-:Y:S02]  /*2720*/  REDG.E.ADD.64.STRONG.GPU desc[UR20][R6.64+0x1c00], R14 ;  /* 0x001c000e0600798e */ /* 0x0007e4000c12e514 */
.L_x_193:
[----:B------:R-:W-:Y:S05]  /*2730*/  BSYNC.RECONVERGENT B1 ;  /* 0x0000000000017941 */ /* 0x000fea0003800200 */
.L_x_192:
[----:B------:R-:W-:Y:S04]  /*2740*/  BSSY.RECONVERGENT B1, `(.L_x_194) ;  /* 0x0000005000017945 */ /* 0x000fe80003800200 */
[----:B------:R-:W-:Y:S05]  /*2750*/  @!P2 BRA `(.L_x_195) ;  /* 0x00000000000ca947 */ /* 0x000fea0003800000 */
[----:B0123--:R-:W-:Y:S01]  /*2760*/  MOV R14, R19 ;  /* 0x00000013000e7202 */ /* 0x00ffe20000000f00 */
[----:B------:R-:W-:-:S05]  /*2770*/  IMAD.MOV.U32 R15, RZ, RZ, RZ ;  /* 0x000000ffff0f7224 */ /* 0x000fca00078e00ff */
[----:B------:R4:W-:Y:S02]  /*2780*/  REDG.E.ADD.64.STRONG.GPU desc[UR20][R6.64+0x2400], R14 ;  /* 0x0024000e0600798e */ /* 0x0009e4000c12e514 */
.L_x_195:
[----:B------:R-:W-:Y:S05]  /*2790*/  BSYNC.RECONVERGENT B1 ;  /* 0x0000000000017941 */ /* 0x000fea0003800200 */
.L_x_194:
[----:B------:R-:W-:Y:S04]  /*27a0*/  BSSY.RECONVERGENT B1, `(.L_x_196) ;  /* 0x0000004000017945 */ /* 0x000fe80003800200 */
[----:B------:R-:W-:Y:S05]  /*27b0*/  @!P3 BRA `(.L_x_197) ;  /* 0x000000000008b947 */ /* 0x000fea0003800000 */
[----:B------:R-:W-:-:S05]  /*27c0*/  IMAD.MOV.U32 R17, RZ, RZ, RZ ;  /* 0x000000ffff117224 */ /* 0x000fca00078e00ff */
[----:B------:R0:W-:Y:S02]  /*27d0*/  REDG.E.ADD.64.STRONG.GPU desc[UR20][R6.64+0x2c00], R16 ;  /* 0x002c00100600798e */ /* 0x0001e4000c12e514 */
.L_x_197:
[----:B------:R-:W-:Y:S05]  /*27e0*/  BSYNC.RECONVERGENT B1 ;  /* 0x0000000000017941 */ /* 0x000fea0003800200 */
.L_x_196:
[----:B------:R-:W-:Y:S04]  /*27f0*/  BSSY.RECONVERGENT B1, `(.L_x_198) ;  /* 0x0000004000017945 */ /* 0x000fe80003800200 */
[----:B------:R-:W-:Y:S05]  /*2800*/  @!P4 BRA `(.L_x_199) ;  /* 0x000000000008c947 */ /* 0x000fea0003800000 */
[----:B------:R-:W-:-:S05]  /*2810*/  IMAD.MOV.U32 R13, RZ, RZ, RZ ;  /* 0x000000ffff0d7224 */ /* 0x000fca00078e00ff */
[----:B------:R0:W-:Y:S02]  /*2820*/  REDG.E.ADD.64.STRONG.GPU desc[UR20][R6.64+0x3400], R12 ;  /* 0x0034000c0600798e */ /* 0x0001e4000c12e514 */
.L_x_199:
[----:B------:R-:W-:Y:S05]  /*2830*/  BSYNC.RECONVERGENT B1 ;  /* 0x0000000000017941 */ /* 0x000fea0003800200 */
.L_x_198:
[----:B------:R-:W-:Y:S04]  /*2840*/  BSSY.RECONVERGENT B1, `(.L_x_200) ;  /* 0x0000004000017945 */ /* 0x000fe80003800200 */
[----:B------:R-:W-:Y:S05]  /*2850*/  @!P5 BRA `(.L_x_201) ;  /* 0x000000000008d947 */ /* 0x000fea0003800000 */
[----:B------:R-:W-:-:S05]  /*2860*/  IMAD.MOV.U32 R11, RZ, RZ, RZ ;  /* 0x000000ffff0b7224 */ /* 0x000fca00078e00ff */
[----:B------:R0:W-:Y:S02]  /*2870*/  REDG.E.ADD.64.STRONG.GPU desc[UR20][R6.64+0x3c00], R10 ;  /* 0x003c000a0600798e */ /* 0x0001e4000c12e514 */
.L_x_201:
[----:B------:R-:W-:Y:S05]  /*2880*/  BSYNC.RECONVERGENT B1 ;  /* 0x0000000000017941 */ /* 0x000fea0003800200 */
.L_x_200:
[----:B------:R-:W-:Y:S05]  /*2890*/  @P0 BRA `(.L_x_202) ;  /* 0xfffffff800f80947 */ /* 0x000fea000383ffff */
[----:B------:R-:W-:-:S07]  /*28a0*/  IMAD.U32 R3, RZ, RZ, UR27 ;  /* 0x0000001bff037e24 */ /* 0x000fce000f8e00ff */
.L_x_185:
[----:B------:R-:W-:-:S09]  /*28b0*/  UISETP.NE.AND UP0, UPT, UR24, URZ, UPT ;  /* 0x000000ff1800728c */ /* 0x000fd2000bf05270 */
[----:B------:R-:W-:Y:S05]  /*28c0*/  BRA.U !UP0, `(.L_x_150) ;  /* 0x0000000508687547 */ /* 0x000fea000b800000 */
[----:B------:R-:W-:-:S13]  /*28d0*/  ISETP.GE.U32.AND P0, PT, R8, 0x3, PT ;  /* 0x000000030800780c */ /* 0x000fda0003f06070 */
[----:B------:R-:W-:Y:S05]  /*28e0*/  @!P0 BRA `(.L_x_203) ;  /* 0x0000000000bc8947 */ /* 0x000fea0003800000 */
[----:B01234-:R-:W-:Y:S01]  /*28f0*/  IMAD R7, R3, 0x400, R0 ;  /* 0x0000040003077824 */ /* 0x01ffe200078e0200 */
[----:B------:R-:W-:Y:S04]  /*2900*/  BSSY.RECONVERGENT B1, `(.L_x_204) ;  /* 0x000000f000017945 */ /* 0x000fe80003800200 */
[----:B------:R-:W0:Y:S04]  /*2910*/  LDS R10, [R7+0x200] ;  /* 0x00020000070a7984 */ /* 0x000e280000000800 */
[----:B------:R-:W1:Y:S04]  /*2920*/  LDS R12, [R7+0x600] ;  /* 0x00060000070c7984 */ /* 0x000e680000000800 */
[----:B------:R-:W2:Y:S04]  /*2930*/  LDS R6, [R7+0xa00] ;  /* 0x000a000007067984 */ /* 0x000ea80000000800 */
[----:B------:R-:W3:Y:S01]  /*2940*/  LDS R2, [R7+0xe00] ;  /* 0x000e000007027984 */ /* 0x000ee20000000800 */
[----:B0-----:R-:W-:-:S02]  /*2950*/  ISETP.NE.AND P0, PT, R10, RZ, PT ;  /* 0x000000ff0a00720c */ /* 0x001fc40003f05270 */
[----:B-1----:R-:W-:Y:S02]  /*2960*/  ISETP.NE.AND P1, PT, R12, RZ, PT ;  /* 0x000000ff0c00720c */ /* 0x002fe40003f25270 */
[----:B--2---:R-:W-:Y:S02]  /*2970*/  ISETP.NE.AND P2, PT, R6, RZ, PT ;  /* 0x000000ff0600720c */ /* 0x004fe40003f45270 */
[----:B---3--:R-:W-:-:S07]  /*2980*/  ISETP.NE.AND P3, PT, R2, RZ, PT ;  /* 0x000000ff0200720c */ /* 0x008fce0003f65270 */
[----:B------:R-:W-:Y:S06]  /*2990*/  @!P0 BRA `(.L_x_205) ;  /* 0x0000000000148947 */ /* 0x000fec0003800000 */
[----:B------:R-:W0:Y:S01]  /*29a0*/  LDC.64 R8, c[0x0][0x380] ;  /* 0x0000e000ff087b82 */ /* 0x000e220000000a00 */
[----:B------:R-:W-:Y:S01]  /*29b0*/  LEA R7, R3, R4, 0x8 ;  /* 0x0000000403077211 */ /* 0x000fe200078e40ff */
[----:B------:R-:W-:-:S04]  /*29c0*/  IMAD.MOV.U32 R11, RZ, RZ, RZ ;  /* 0x000000ffff0b7224 */ /* 0x000fc800078e00ff */
[----:B0-----:R-:W-:-:S05]  /*29d0*/  IMAD.WIDE.U32 R8, R7, 0x8, R8 ;  /* 0x0000000807087825 */ /* 0x001fca00078e0008 */
[----:B------:R0:W-:Y:S02]  /*29e0*/  REDG.E.ADD.64.STRONG.GPU desc[UR20][R8.64+0x400], R10 ;  /* 0x0004000a0800798e */ /* 0x0001e4000c12e514 */
.L_x_205:
[----:B------:R-:W-:Y:S05]  /*29f0*/  BSYNC.RECONVERGENT B1 ;  /* 0x0000000000017941 */ /* 0x000fea0003800200 */
.L_x_204:
[----:B------:R-:W-:Y:S04]  /*2a00*/  BSSY.RECONVERGENT B1, `(.L_x_206) ;  /* 0x0000009000017945 */ /* 0x000fe80003800200 */
[----:B------:R-:W-:Y:S05]  /*2a10*/  @!P1 BRA `(.L_x_207) ;  /* 0x00000000001c9947 */ /* 0x000fea0003800000 */
[----:B0-----:R-:W0:Y:S01]  /*2a20*/  LDC.64 R8, c[0x0][0x380] ;  /* 0x0000e000ff087b82 */ /* 0x001e220000000a00 */
[----:B------:R-:W-:Y:S02]  /*2a30*/  IMAD R7, R3, 0x100, R4 ;  /* 0x0000010003077824 */ /* 0x000fe400078e0204 */
[----:B------:R-:W-:Y:S02]  /*2a40*/  IMAD.MOV.U32 R10, RZ, RZ, R12 ;  /* 0x000000ffff0a7224 */ /* 0x000fe400078e000c */
[----:B------:R-:W-:Y:S02]  /*2a50*/  VIADD R7, R7, 0x100 ;  /* 0x0000010007077836 */ /* 0x000fe40000000000 */
[----:B------:R-:W-:Y:S02]  /*2a60*/  IMAD.MOV.U32 R11, RZ, RZ, RZ ;  /* 0x000000ffff0b7224 */ /* 0x000fe400078e00ff */
[----:B0-----:R-:W-:-:S05]  /*2a70*/  IMAD.WIDE.U32 R8, R7, 0x8, R8 ;  /* 0x0000000807087825 */ /* 0x001fca00078e0008 */
[----:B------:R1:W-:Y:S02]  /*2a80*/  REDG.E.ADD.64.STRONG.GPU desc[UR20][R8.64+0x400], R10 ;  /* 0x0004000a0800798e */ /* 0x0003e4000c12e514 */
.L_x_207:
[----:B------:R-:W-:Y:S05]  /*2a90*/  BSYNC.RECONVERGENT B1 ;  /* 0x0000000000017941 */ /* 0x000fea0003800200 */
.L_x_206:
[----:B------:R-:W-:Y:S04]  /*2aa0*/  BSSY.RECONVERGENT B1, `(.L_x_208) ;  /* 0x0000008000017945 */ /* 0x000fe80003800200 */
[----:B------:R-:W-:Y:S05]  /*2ab0*/  @!P2 BRA `(.L_x_209) ;  /* 0x000000000018a947 */ /* 0x000fea0003800000 */
[----:B01----:R-:W0:Y:S01]  /*2ac0*/  LDC.64 R8, c[0x0][0x380] ;  /* 0x0000e000ff087b82 */ /* 0x003e220000000a00 */
[----:B------:R-:W-:-:S05]  /*2ad0*/  IMAD R7, R3, 0x100, R4 ;  /* 0x0000010003077824 */ /* 0x000fca00078e0204 */
[----:B------:R-:W-:-:S05]  /*2ae0*/  IADD3 R7, PT, PT, R7, 0x200, RZ ;  /* 0x0000020007077810 */ /* 0x000fca0007ffe0ff */
[----:B0-----:R-:W-:-:S04]  /*2af0*/  IMAD.WIDE.U32 R8, R7, 0x8, R8 ;  /* 0x0000000807087825 */ /* 0x001fc800078e0008 */
[----:B------:R-:W-:-:S05]  /*2b00*/  IMAD.MOV.U32 R7, RZ, RZ, RZ ;  /* 0x000000ffff077224 */ /* 0x000fca00078e00ff */
[----:B------:R2:W-:Y:S02]  /*2b10*/  REDG.E.ADD.64.STRONG.GPU desc[UR20][R8.64+0x400], R6 ;  /* 0x000400060800798e */ /* 0x0005e4000c12e514 */
.L_x_209:
[----:B------:R-:W-:Y:S05]  /*2b20*/  BSYNC.RECONVERGENT B1 ;  /* 0x0000000000017941 */ /* 0x000fea0003800200 */
.L_x_208:
[----:B------:R-:W-:Y:S04]  /*2b30*/  BSSY.RECONVERGENT B1, `(.L_x_210) ;  /* 0x0000009000017945 */ /* 0x000fe80003800200 */
[----:B------:R-:W-:Y:S05]  /*2b40*/  @!P3 BRA `(.L_x_211) ;  /* 0x00000000001cb947 */ /* 0x000fea0003800000 */
[----:B--2---:R-:W2:Y:S01]  /*2b50*/  LDC.64 R6, c[0x0][0x380] ;  /* 0x0000e000ff067b82 */ /* 0x004ea20000000a00 */
[----:B01----:R-:W-:Y:S02]  /*2b60*/  IMAD R9, R3, 0x100, R4 ;  /* 0x0000010003097824 */ /* 0x003fe400078e0204 */
[----:B------:R-:W-:Y:S02]  /*2b70*/  IMAD.MOV.U32 R8, RZ, RZ, R2 ;  /* 0x000000ffff087224 */ /* 0x000fe400078e0002 */
[----:B------:R-:W-:-:S04]  /*2b80*/  VIADD R9, R9, 0x300 ;  /* 0x0000030009097836 */ /* 0x000fc80000000000 */
[----:B--2---:R-:W-:-:S04]  /*2b90*/  IMAD.WIDE.U32 R6, R9, 0x8, R6 ;  /* 0x0000000809067825 */ /* 0x004fc800078e0006 */
[----:B------:R-:W-:-:S05]  /*2ba0*/  IMAD.MOV.U32 R9, RZ, RZ, RZ ;  /* 0x000000ffff097224 */ /* 0x000fca00078e00ff */
[----:B------:R3:W-:Y:S02]  /*2bb0*/  REDG.E.ADD.64.STRONG.GPU desc[UR20][R6.64+0x400], R8 ;  /* 0x000400080600798e */ /* 0x0007e4000c12e514 */
.L_x_211:
[----:B------:R-:W-:Y:S05]  /*2bc0*/  BSYNC.RECONVERGENT B1 ;  /* 0x0000000000017941 */ /* 0x000fea0003800200 */
.L_x_210:
[----:B------:R-:W-:-:S07]  /*2bd0*/  VIADD R3, R3, 0x4 ;  /* 0x0000000403037836 */ /* 0x000fce0000000000 */
.L_x_203:
[----:B------:R-:W-:-:S09]  /*2be0*/  UISETP.NE.AND UP0, UPT, UR25, URZ, UPT ;  /* 0x000000ff1900728c */ /* 0x000fd2000bf05270 */
[----:B------:R-:W-:Y:S05]  /*2bf0*/  BRA.U !UP0, `(.L_x_150) ;  /* 0x00000001089c7547 */ /* 0x000fea000b800000 */
[----:B------:R-:W-:-:S13]  /*2c00*/  ISETP.NE.AND P0, PT, R5, RZ, PT ;  /* 0x000000ff0500720c */ /* 0x000fda0003f05270 */
[----:B------:R-:W-:Y:S05]  /*2c10*/  @!P0 BRA `(.L_x_212) ;  /* 0x0000000000648947 */ /* 0x000fea0003800000 */
[----:B01234-:R-:W-:Y:S01]  /*2c20*/  LEA R6, R3, R0, 0xa ;  /* 0x0000000003067211 */ /* 0x01ffe200078e50ff */
[----:B------:R-:W-:Y:S04]  /*2c30*/  BSSY.RECONVERGENT B1, `(.L_x_213) ;  /* 0x000000c000017945 */ /* 0x000fe80003800200 */
[----:B------:R-:W0:Y:S04]  /*2c40*/  LDS R2, [R6+0x200] ;  /* 0x0002000006027984 */ /* 0x000e280000000800 */
[----:B------:R-:W1:Y:S01]  /*2c50*/  LDS R5, [R6+0x600] ;  /* 0x0006000006057984 */ /* 0x000e620000000800 */
[----:B0-----:R-:W-:-:S02]  /*2c60*/  ISETP.NE.AND P0, PT, R2, RZ, PT ;  /* 0x000000ff0200720c */ /* 0x001fc40003f05270 */
[----:B-1----:R-:W-:-:S11]  /*2c70*/  ISETP.NE.AND P1, PT, R5, RZ, PT ;  /* 0x000000ff0500720c */ /* 0x002fd60003f25270 */
[----:B------:R-:W-:Y:S05]  /*2c80*/  @!P0 BRA `(.L_x_214) ;  /* 0x0000000000188947 */ /* 0x000fea0003800000 */
[----:B------:R-:W0:Y:S01]  /*2c90*/  LDC.64 R6, c[0x0][0x380] ;  /* 0x0000e000ff067b82 */ /* 0x000e220000000a00 */
[----:B------:R-:W-:-:S04]  /*2ca0*/  IMAD R9, R3, 0x100, R4 ;  /* 0x0000010003097824 */ /* 0x000fc800078e0204 */
[----:B0-----:R-:W-:-:S04]  /*2cb0*/  IMAD.WIDE.U32 R8, R9, 0x8, R6 ;  /* 0x0000000809087825 */ /* 0x001fc800078e0006 */
[----:B------:R-:W-:Y:S02]  /*2cc0*/  IMAD.MOV.U32 R6, RZ, RZ, R2 ;  /* 0x000000ffff067224 */ /* 0x000fe400078e0002 */
[----:B------:R-:W-:-:S05]  /*2cd0*/  IMAD.MOV.U32 R7, RZ, RZ, RZ ;  /* 0x000000ffff077224 */ /* 0x000fca00078e00ff */
[----:B------:R0:W-:Y:S02]  /*2ce0*/  REDG.E.ADD.64.STRONG.GPU desc[UR20][R8.64+0x400], R6 ;  /* 0x000400060800798e */ /* 0x0001e4000c12e514 */
.L_x_214:
[----:B------:R-:W-:Y:S05]  /*2cf0*/  BSYNC.RECONVERGENT B1 ;  /* 0x0000000000017941 */ /* 0x000fea0003800200 */
.L_x_213:
[----:B------:R-:W-:Y:S04]  /*2d00*/  BSSY.RECONVERGENT B1, `(.L_x_215) ;  /* 0x0000009000017945 */ /* 0x000fe80003800200 */
[----:B------:R-:W-:Y:S05]  /*2d10*/  @!P1 BRA `(.L_x_216) ;  /* 0x00000000001c9947 */ /* 0x000fea0003800000 */
[----:B0-----:R-:W0:Y:S01]  /*2d20*/  LDC.64 R6, c[0x0][0x380] ;  /* 0x0000e000ff067b82 */ /* 0x001e220000000a00 */
[----:B------:R-:W-:-:S04]  /*2d30*/  IMAD R2, R3, 0x100, R4 ;  /* 0x0000010003027824 */ /* 0x000fc800078e0204 */
[----:B------:R-:W-:-:S04]  /*2d40*/  VIADD R9, R2, 0x100 ;  /* 0x0000010002097836 */ /* 0x000fc80000000000 */
[----:B0-----:R-:W-:-:S04]  /*2d50*/  IMAD.WIDE.U32 R8, R9, 0x8, R6 ;  /* 0x0000000809087825 */ /* 0x001fc800078e0006 */
[----:B------:R-:W-:Y:S02]  /*2d60*/  HFMA2 R7, -RZ, RZ, 0, 0 ;  /* 0x00000000ff077431 */ /* 0x000fe400000001ff */
[----:B------:R-:W-:-:S05]  /*2d70*/  IMAD.MOV.U32 R6, RZ, RZ, R5 ;  /* 0x000000ffff067224 */ /* 0x000fca00078e0005 */
[----:B------:R1:W-:Y:S02]  /*2d80*/  REDG.E.ADD.64.STRONG.GPU desc[UR20][R8.64+0x400], R6 ;  /* 0x000400060800798e */ /* 0x0003e4000c12e514 */
.L_x_216:
[----:B------:R-:W-:Y:S05]  /*2d90*/  BSYNC.RECONVERGENT B1 ;  /* 0x0000000000017941 */ /* 0x000fea0003800200 */
.L_x_215:
[----:B------:R-:W-:-:S07]  /*2da0*/  VIADD R3, R3, 0x2 ;  /* 0x0000000203037836 */ /* 0x000fce0000000000 */
.L_x_212:
[----:B------:R-:W-:-:S09]  /*2db0*/  UISETP.NE.AND UP0, UPT, UR9, URZ, UPT ;  /* 0x000000ff0900728c */ /* 0x000fd2000bf05270 */
[----:B------:R-:W-:Y:S05]  /*2dc0*/  BRA.U !UP0, `(.L_x_150) ;  /* 0x0000000108287547 */ /* 0x000fea000b800000 */
[----:B------:R-:W-:-:S05]  /*2dd0*/  IMAD R2, R3, 0x400, R0 ;  /* 0x0000040003027824 */ /* 0x000fca00078e0200 */
[----:B------:R-:W5:Y:S02]  /*2de0*/  LDS R5, [R2+0x200] ;  /* 0x0002000002057984 */ /* 0x000f640000000800 */
[----:B-----5:R-:W-:-:S13]  /*2df0*/  ISETP.NE.AND P0, PT, R5, RZ, PT ;  /* 0x000000ff0500720c */ /* 0x020fda0003f05270 */
[----:B------:R-:W-:Y:S05]  /*2e00*/  @!P0 BRA `(.L_x_150) ;  /* 0x0000000000188947 */ /* 0x000fea0003800000 */
[----:B01234-:R-:W0:Y:S01]  /*2e10*/  LDC.64 R6, c[0x0][0x380] ;  /* 0x0000e000ff067b82 */ /* 0x01fe220000000a00 */
[----:B------:R-:W-:-:S04]  /*2e20*/  IMAD R3, R3, 0x100, R4 ;  /* 0x0000010003037824 */ /* 0x000fc800078e0204 */
[----:B0-----:R-:W-:-:S04]  /*2e30*/  IMAD.WIDE.U32 R2, R3, 0x8, R6 ;  /* 0x0000000803027825 */ /* 0x001fc800078e0006 */
[----:B------:R-:W-:Y:S02]  /*2e40*/  IMAD.MOV.U32 R6, RZ, RZ, R5 ;  /* 0x000000ffff067224 */ /* 0x000fe400078e0005 */
[----:B------:R-:W-:-:S05]  /*2e50*/  IMAD.MOV.U32 R7, RZ, RZ, RZ ;  /* 0x000000ffff077224 */ /* 0x000fca00078e00ff */
[----:B------:R0:W-:Y:S02]  /*2e60*/  REDG.E.ADD.64.STRONG.GPU desc[UR20][R2.64+0x400], R6 ;  /* 0x000400060200798e */ /* 0x0001e4000c12e514 */
.L_x_150:
[----:B------:R-:W-:Y:S05]  /*2e70*/  BSYNC.RECONVERGENT B0 ;  /* 0x0000000000007941 */ /* 0x000fea0003800200 */
.L_x_149:
[----:B------:R-:W-:Y:S01]  /*2e80*/  BAR.SYNC.DEFER_BLOCKING 0x0 ;  /* 0x0000000000007b1d */ /* 0x000fe20000010000 */
[----:B------:R-:W-:-:S04]  /*2e90*/  UIADD3 UR6, UP0, UPT, UR6, 0x1, URZ ;  /* 0x0000000106067890 */ /* 0x000fc8000ff1e0ff */
[----:B------:R-:W-:Y:S02]  /*2ea0*/  UIADD3.X UR7, UPT, UPT, URZ, UR7, URZ, UP0, !UPT ;  /* 0x00000007ff077290 */ /* 0x000fe400087fe4ff */
[----:B------:R-:W-:-:S04]  /*2eb0*/  UISETP.NE.U32.AND UP0, UPT, UR6, UR11, UPT ;  /* 0x0000000b0600728c */ /* 0x000fc8000bf05070 */
[----:B------:R-:W-:-:S09]  /*2ec0*/  UISETP.NE.AND.EX UP0, UPT, UR7, UR12, UPT, UP0 ;  /* 0x0000000c0700728c */ /* 0x000fd2000bf05300 */
[----:B------:R-:W-:Y:S05]  /*2ed0*/  BRA.U UP0, `(.L_x_217) ;  /* 0xffffffd100f07547 */ /* 0x000fea000b83ffff */
[----:B------:R-:W-:Y:S05]  /*2ee0*/  EXIT ;  /* 0x000000000000794d */ /* 0x000fea0003800000 */
.L_x_218:
        /* <DEDUP_REMOVED lines=9> */
.L_x_311:


//--------------------- .text._ZN3cub18CUB_300001_SM_10006detail10radix_sort31DeviceRadixSortSingleTileKernelINS1_5radix10policy_hubIiNS0_8NullTypeEyE10Policy1000ELNS0_9SortOrderE0EiS6_yNS1_21identity_decomposer_tEEEvPKT1_PSB_PKT2_PSF_T3_iiT4_ --------------------------
	.section	.text._ZN3cub18CUB_300001_SM_10006detail10radix_sort31DeviceRadixSortSingleTileKernelINS1_5radix10policy_hubIiNS0_8NullTypeEyE10Policy1000ELNS0_9SortOrderE0EiS6_yNS1_21identity_decomposer_tEEEvPKT1_PSB_PKT2_PSF_T3_iiT4_,"ax",@progbits
	.align	128
        .global         _ZN3cub18CUB_300001_SM_10006detail10radix_sort31DeviceRadixSortSingleTileKernelINS1_5radix10policy_hubIiNS0_8NullTypeEyE10Policy1000ELNS0_9SortOrderE0EiS6_yNS1_21identity_decomposer_tEEEvPKT1_PSB_PKT2_PSF_T3_iiT4_
        .type           _ZN3cub18CUB_300001_SM_10006detail10radix_sort31DeviceRadixSortSingleTileKernelINS1_5radix10policy_hubIiNS0_8NullTypeEyE10Policy1000ELNS0_9SortOrderE0EiS6_yNS1_21identity_decomposer_tEEEvPKT1_PSB_PKT2_PSF_T3_iiT4_,@function
        .size           _ZN3cub18CUB_300001_SM_10006detail10radix_sort31DeviceRadixSortSingleTileKernelINS1_5radix10policy_hubIiNS0_8NullTypeEyE10Policy1000ELNS0_9SortOrderE0EiS6_yNS1_21identity_decomposer_tEEEvPKT1_PSB_PKT2_PSF_T3_iiT4_,(.L_x_312 - _ZN3cub18CUB_300001_SM_10006detail10radix_sort31DeviceRadixSortSingleTileKernelINS1_5radix10policy_hubIiNS0_8NullTypeEyE10Policy1000ELNS0_9SortOrderE0EiS6_yNS1_21identity_decomposer_tEEEvPKT1_PSB_PKT2_PSF_T3_iiT4_)
        .other          _ZN3cub18CUB_300001_SM_10006detail10radix_sort31DeviceRadixSortSingleTileKernelINS1_5radix10policy_hubIiNS0_8NullTypeEyE10Policy1000ELNS0_9SortOrderE0EiS6_yNS1_21identity_decomposer_tEEEvPKT1_PSB_PKT2_PSF_T3_iiT4_,@"STO_CUDA_ENTRY STV_DEFAULT"
_ZN3cub18CUB_300001_SM_10006detail10radix_sort31DeviceRadixSortSingleTileKernelINS1_5radix10policy_hubIiNS0_8NullTypeEyE10Policy1000ELNS0_9SortOrderE0EiS6_yNS1_21identity_decomposer_tEEEvPKT1_PSB_PKT2_PSF_T3_iiT4_:
.text._ZN3cub18CUB_300001_SM_10006detail10radix_sort31DeviceRadixSortSingleTileKernelINS1_5radix10policy_hubIiNS0_8NullTypeEyE10Policy1000ELNS0_9SortOrderE0EiS6_yNS1_21identity_decomposer_tEEEvPKT1_PSB_PKT2_PSF_T3_iiT4_:
[----:B------:R-:W-:Y:S01]  /*0000*/  LDC R1, c[0x0][0x37c] ;  /* 0x0000df00ff017b82 */ /* 0x000fe20000000800 */
[----:B------:R-:W0:Y:S01]  /*0010*/  S2R R0, SR_TID.X ;  /* 0x0000000000007919 */ /* 0x000e220000002100 */
[----:B------:R-:W1:Y:S06]  /*0020*/  LDCU UR4, c[0x0][0x3a0] ;  /* 0x00007400ff0477ac */ /* 0x000e6c0008000800 */
[----:B------:R-:W2:Y:S01]  /*0030*/  LDC.64 R4, c[0x0][0x380] ;  /* 0x0000e000ff047b82 */ /* 0x000ea20000000a00 */
[----:B------:R-:W3:Y:S01]  /*0040*/  LDCU.64 UR8, c[0x0][0x358] ;  /* 0x00006b00ff0877ac */ /* 0x000ee20008000a00 */
[----:B------:R-:W-:-:S02]  /*0050*/  IMAD.MOV.U32 R13, RZ, RZ, -0x1 ;  /* 0xffffffffff0d7424 */ /* 0x000fc400078e00ff */
[----:B------:R-:W-:Y:S02]  /*0060*/  IMAD.MOV.U32 R14, RZ, RZ, -0x1 ;  /* 0xffffffffff0e7424 */ /* 0x000fe400078e00ff */
[----:B------:R-:W-:Y:S02]  /*0070*/  IMAD.MOV.U32 R20, RZ, RZ, -0x1 ;  /* 0xffffffffff147424 */ /* 0x000fe400078e00ff */
[----:B------:R-:W-:Y:S01]  /*0080*/  IMAD.MOV.U32 R21, RZ, RZ, -0x1 ;  /* 0xffffffffff157424 */ /* 0x000fe200078e00ff */
[----:B------:R-:W4:Y:S01]  /*0090*/  S2UR UR6, SR_CgaCtaId ;  /* 0x00000000000679c3 */ /* 0x000f220000008800 */
[----:B------:R-:W2:Y:S01]  /*00a0*/  S2R R23, SR_LANEID ;  /* 0x0000000000177919 */ /* 0x000ea20000000000 */
[----:B------:R-:W-:Y:S01]  /*00b0*/  IMAD.MOV.U32 R25, RZ, RZ, -0x1 ;  /* 0xffffffffff197424 */ /* 0x000fe200078e00ff */
[----:B------:R-:W1:Y:S01]  /*00c0*/  LDCU UR10, c[0x0][0x3ac] ;  /* 0x00007580ff0a77ac */ /* 0x000e620008000800 */
[----:B0-----:R-:W-:-:S04]  /*00d0*/  IMAD R7, R0, 0x13, RZ ;  /* 0x0000001300077824 */ /* 0x001fc800078e02ff */
[C---:B------:R-:W-:Y:S01]  /*00e0*/  VIADD R2, R7.reuse, 0x1 ;  /* 0x0000000107027836 */ /* 0x040fe20000000000 */
[C---:B-1----:R-:W-:Y:S01]  /*00f0*/  ISETP.GE.AND P1, PT, R7.reuse, UR4, PT ;  /* 0x0000000407007c0c */ /* 0x042fe2000bf26270 */
[----:B--2---:R-:W-:-:S03]  /*0100*/  IMAD.WIDE.U32 R4, R7, 0x4, R4 ;  /* 0x0000000407047825 */ /* 0x004fc600078e0004 */
[----:B------:R-:W-:Y:S01]  /*0110*/  ISETP.GE.AND P2, PT, R2, UR4, PT ;  /* 0x0000000402007c0c */ /* 0x000fe2000bf46270 */
[C---:B------:R-:W-:Y:S02]  /*0120*/  VIADD R2, R7.reuse, 0x2 ;  /* 0x0000000207027836 */ /* 0x040fe40000000000 */
[----:B------:R-:W-:-:S03]  /*0130*/  VIADD R3, R7, 0x3 ;  /* 0x0000000307037836 */ /* 0x000fc60000000000 */
[----:B------:R-:W-:Y:S01]  /*0140*/  ISETP.GE.AND P3, PT, R2, UR4, PT ;  /* 0x0000000402007c0c */ /* 0x000fe2000bf66270 */
[----:B------:R-:W-:Y:S01]  /*0150*/  VIADD R2, R7, 0x4 ;  /* 0x0000000407027836 */ /* 0x000fe20000000000 */
[----:B------:R-:W-:Y:S01]  /*0160*/  ISETP.GE.AND P4, PT, R3, UR4, PT ;  /* 0x0000000403007c0c */ /* 0x000fe2000bf86270 */
[----:B---3--:R-:W2:Y:S03]  /*0170*/  @!P1 LDG.E R12, desc[UR8][R4.64] ;  /* 0x00000008040c9981 */ /* 0x008ea6000c1e1900 */
[----:B------:R-:W-:Y:S01]  /*0180*/  ISETP.GE.AND P5, PT, R2, UR4, PT ;  /* 0x0000000402007c0c */ /* 0x000fe2000bfa6270 */
[----:B------:R-:W3:Y:S06]  /*0190*/  @!P2 LDG.E R6, desc[UR8][R4.64+0x4] ;  /* 0x000004080406a981 */ /* 0x000eec000c1e1900 */
[----:B------:R-:W5:Y:S04]  /*01a0*/  @!P3 LDG.E R8, desc[UR8][R4.64+0x8] ;  /* 0x000008080408b981 */ /* 0x000f68000c1e1900 */
[----:B------:R-:W4:Y:S04]  /*01b0*/  @!P4 LDG.E R9, desc[UR8][R4.64+0xc] ;  /* 0x00000c080409c981 */ /* 0x000f28000c1e1900 */
[----:B------:R-:W4:Y:S01]  /*01c0*/  @!P5 LDG.E R10, desc[UR8][R4.64+0x10] ;  /* 0x00001008040ad981 */ /* 0x000f22000c1e1900 */
[----:B------:R-:W-:-:S02]  /*01d0*/  VIADD R2, R7, 0x5 ;  /* 0x0000000507027836 */ /* 0x000fc40000000000 */
[C---:B------:R-:W-:Y:S02]  /*01e0*/  VIADD R11, R7.reuse, 0x7 ;  /* 0x00000007070b7836 */ /* 0x040fe40000000000 */
[----:B------:R-:W-:Y:S01]  /*01f0*/  VIADD R3, R7, 0x6 ;  /* 0x0000000607037836 */ /* 0x000fe20000000000 */
[----:B------:R-:W-:Y:S01]  /*0200*/  ISETP.GE.AND P6, PT, R2, UR4, PT ;  /* 0x0000000402007c0c */ /* 0x000fe2000bfc6270 */
[----:B------:R-:W-:-:S03]  /*0210*/  IMAD.MOV.U32 R2, RZ, RZ, -0x1 ;  /* 0xffffffffff027424 */ /* 0x000fc600078e00ff */
[----:B------:R-:W-:Y:S01]  /*0220*/  ISETP.GE.AND P0, PT, R3, UR4, PT ;  /* 0x0000000403007c0c */ /* 0x000fe2000bf06270 */
[----:B------:R-:W-:Y:S02]  /*0230*/  IMAD.MOV.U32 R3, RZ, RZ, -0x1 ;  /* 0xffffffffff037424 */ /* 0x000fe400078e00ff */
[----:B------:R-:W-:-:S06]  /*0240*/  VIADD R15, R7, 0xb ;  /* 0x0000000b070f7836 */ /* 0x000fcc0000000000 */
[----:B------:R-:W4:Y:S01]  /*0250*/  @!P6 LDG.E R17, desc[UR8][R4.64+0x14] ;  /* 0x000014080411e981 */ /* 0x000f22000c1e1900 */
[----:B--2---:R-:W-:Y:S01]  /*0260*/  @!P1 LOP3.LUT R2, R12, 0x80000000, RZ, 0x3c, !PT ;  /* 0x800000000c029812 */ /* 0x004fe200078e3cff */
[----:B------:R-:W-:Y:S01]  /*0270*/  IMAD.MOV.U32 R12, RZ, RZ, -0x1 ;  /* 0xffffffffff0c7424 */ /* 0x000fe200078e00ff */
[----:B------:R-:W-:Y:S01]  /*0280*/  ISETP.GE.AND P1, PT, R11, UR4, PT ;  /* 0x000000040b007c0c */ /* 0x000fe2000bf26270 */
[C---:B------:R-:W-:Y:S01]  /*0290*/  VIADD R11, R7.reuse, 0x8 ;  /* 0x00000008070b7836 */ /* 0x040fe20000000000 */
[----:B---3--:R-:W-:Y:S01]  /*02a0*/  @!P2 LOP3.LUT R3, R6, 0x80000000, RZ, 0x3c, !PT ;  /* 0x800000000603a812 */ /* 0x008fe200078e3cff */
[----:B------:R-:W-:-:S03]  /*02b0*/  VIADD R6, R7, 0x9 ;  /* 0x0000000907067836 */ /* 0x000fc60000000000 */
[----:B------:R-:W-:Y:S01]  /*02c0*/  ISETP.GE.AND P2, PT, R11, UR4, PT ;  /* 0x000000040b007c0c */ /* 0x000fe2000bf46270 */
[----:B------:R-:W-:Y:S01]  /*02d0*/  VIADD R11, R7, 0xa ;  /* 0x0000000a070b7836 */ /* 0x000fe20000000000 */
[----:B-----5:R-:W-:Y:S02]  /*02e0*/  @!P3 LOP3.LUT R12, R8, 0x80000000, RZ, 0x3c, !PT ;  /* 0x80000000080cb812 */ /* 0x020fe400078e3cff */
[----:B------:R-:W-:Y:S02]  /*02f0*/  ISETP.GE.AND P3, PT, R6, UR4, PT ;  /* 0x0000000406007c0c */ /* 0x000fe4000bf66270 */
[----:B----4-:R-:W-:Y:S01]  /*0300*/  @!P4 LOP3.LUT R13, R9, 0x80000000, RZ, 0x3c, !PT ;  /* 0x80000000090dc812 */ /* 0x010fe200078e3cff */
[----:B------:R-:W2:Y:S01]  /*0310*/  @!P0 LDG.E R6, desc[UR8][R4.64+0x18] ;  /* 0x0000180804068981 */ /* 0x000ea2000c1e1900 */
[----:B------:R-:W-:Y:S02]  /*0320*/  ISETP.GE.AND P4, PT, R11, UR4, PT ;  /* 0x000000040b007c0c */ /* 0x000fe4000bf86270 */
[----:B------:R-:W-:Y:S01]  /*0330*/  @!P5 LOP3.LUT R14, R10, 0x80000000, RZ, 0x3c, !PT ;  /* 0x800000000a0ed812 */ /* 0x000fe200078e3cff */
[----:B------:R-:W3:Y:S01]  /*0340*/  @!P1 LDG.E R8, desc[UR8][R4.64+0x1c] ;  /* 0x00001c0804089981 */ /* 0x000ee2000c1e1900 */
[----:B------:R-:W-:-:S03]  /*0350*/  ISETP.GE.AND P5, PT, R15, UR4, PT ;  /* 0x000000040f007c0c */ /* 0x000fc6000bfa6270 */
[----:B------:R-:W4:Y:S04]  /*0360*/  @!P2 LDG.E R9, desc[UR8][R4.64+0x20] ;  /* 0x000020080409a981 */ /* 0x000f28000c1e1900 */
[----:B------:R-:W5:Y:S04]  /*0370*/  @!P3 LDG.E R10, desc[UR8][R4.64+0x24] ;  /* 0x00002408040ab981 */ /* 0x000f68000c1e1900 */
[----:B------:R-:W5:Y:S04]  /*0380*/  @!P4 LDG.E R11, desc[UR8][R4.64+0x28] ;  /* 0x00002808040bc981 */ /* 0x000f68000c1e1900 */
[----:B------:R-:W5:Y:S01]  /*0390*/  @!P5 LDG.E R22, desc[UR8][R4.64+0x2c] ;  /* 0x00002c080416d981 */ /* 0x000f62000c1e1900 */
[----:B------:R-:W-:-:S02]  /*03a0*/  VIADD R16, R7, 0xc ;  /* 0x0000000c07107836 */ /* 0x000fc40000000000 */
[----:B------:R-:W-:Y:S01]  /*03b0*/  IMAD.MOV.U32 R15, RZ, RZ, -0x1 ;  /* 0xffffffffff0f7424 */ /* 0x000fe200078e00ff */
[----:B------:R-:W-:Y:S01]  /*03c0*/  @!P6 LOP3.LUT R15, R17, 0x80000000, RZ, 0x3c, !PT ;  /* 0x80000000110fe812 */ /* 0x000fe200078e3cff */
[C---:B------:R-:W-:Y:S01]  /*03d0*/  VIADD R18, R7.reuse, 0xd ;  /* 0x0000000d07127836 */ /* 0x040fe20000000000 */
[----:B------:R-:W-:Y:S01]  /*03e0*/  ISETP.GE.AND P6, PT, R16, UR4, PT ;  /* 0x0000000410007c0c */ /* 0x000fe2000bfc6270 */
[----:B------:R-:W-:Y:S02]  /*03f0*/  IMAD.MOV.U32 R16, RZ, RZ, -0x1 ;  /* 0xffffffffff107424 */ /* 0x000fe400078e00ff */
[----:B------:R-:W-:Y:S02]  /*0400*/  IMAD.MOV.U32 R17, RZ, RZ, -0x1 ;  /* 0xffffffffff117424 */ /* 0x000fe400078e00ff */
[----:B------:R-:W-:-:S08]  /*0410*/  VIADD R19, R7, 0xe ;  /* 0x0000000e07137836 */ /* 0x000fd00000000000 */
[----:B------:R-:W5:Y:S01]  /*0420*/  @!P6 LDG.E R24, desc[UR8][R4.64+0x30] ;  /* 0x000030080418e981 */ /* 0x000f62000c1e1900 */
[----:B--2---:R-:W-:Y:S01]  /*0430*/  @!P0 LOP3.LUT R16, R6, 0x80000000, RZ, 0x3c, !PT ;  /* 0x8000000006108812 */ /* 0x004fe200078e3cff */
[C---:B------:R-:W-:Y:S01]  /*0440*/  VIADD R6, R7.reuse, 0xf ;  /* 0x0000000f07067836 */ /* 0x040fe20000000000 */
[----:B------:R-:W-:Y:S01]  /*0450*/  ISETP.GE.AND P0, PT, R18, UR4, PT ;  /* 0x0000000412007c0c */ /* 0x000fe2000bf06270 */
[----:B------:R-:W-:Y:S01]  /*0460*/  IMAD.MOV.U32 R18, RZ, RZ, -0x1 ;  /* 0xffffffffff127424 */ /* 0x000fe200078e00ff */
[----:B---3--:R-:W-:Y:S01]  /*0470*/  @!P1 LOP3.LUT R17, R8, 0x80000000, RZ, 0x3c, !PT ;  /* 0x8000000008119812 */ /* 0x008fe200078e3cff */
[----:B------:R-:W-:Y:S01]  /*0480*/  VIADD R8, R7, 0x10 ;  /* 0x0000001007087836 */ /* 0x000fe20000000000 */
[----:B----4-:R-:W-:Y:S02]  /*0490*/  @!P2 LOP3.LUT R18, R9, 0x80000000, RZ, 0x3c, !PT ;  /* 0x800000000912a812 */ /* 0x010fe400078e3cff */
[----:B------:R-:W-:Y:S01]  /*04a0*/  ISETP.GE.AND P2, PT, R6, UR4, PT ;  /* 0x0000000406007c0c */ /* 0x000fe2000bf46270 */
[----:B------:R-:W-:-:S02]  /*04b0*/  VIADD R6, R7, 0x11 ;  /* 0x0000001107067836 */ /* 0x000fc40000000000 */
[----:B------:R-:W-:Y:S01]  /*04c0*/  VIADD R7, R7, 0x12 ;  /* 0x0000001207077836 */ /* 0x000fe20000000000 */
[----:B------:R-:W-:Y:S01]  /*04d0*/  ISETP.GE.AND P1, PT, R19, UR4, PT ;  /* 0x0000000413007c0c */ /* 0x000fe2000bf26270 */
[----:B------:R-:W-:Y:S01]  /*04e0*/  IMAD.MOV.U32 R19, RZ, RZ, -0x1 ;  /* 0xffffffffff137424 */ /* 0x000fe200078e00ff */
[----:B-----5:R-:W-:Y:S02]  /*04f0*/  @!P3 LOP3.LUT R19, R10, 0x80000000, RZ, 0x3c, !PT ;  /* 0x800000000a13b812 */ /* 0x020fe400078e3cff */
[----:B------:R-:W-:Y:S02]  /*0500*/  @!P4 LOP3.LUT R20, R11, 0x80000000, RZ, 0x3c, !PT ;  /* 0x800000000b14c812 */ /* 0x000fe400078e3cff */
[----:B------:R-:W-:Y:S02]  /*0510*/  @!P5 LOP3.LUT R21, R22, 0x80000000, RZ, 0x3c, !PT ;  /* 0x800000001615d812 */ /* 0x000fe400078e3cff */
[----:B------:R-:W-:Y:S02]  /*0520*/  ISETP.GE.AND P3, PT, R8, UR4, PT ;  /* 0x0000000408007c0c */ /* 0x000fe4000bf66270 */
[----:B------:R-:W-:Y:S01]  /*0530*/  ISETP.GE.AND P4, PT, R6, UR4, PT ;  /* 0x0000000406007c0c */ /* 0x000fe2000bf86270 */
[----:B------:R-:W2:Y:S01]  /*0540*/  @!P2 LDG.E R8, desc[UR8][R4.64+0x3c] ;  /* 0x00003c080408a981 */ /* 0x000ea2000c1e1900 */
[----:B------:R-:W-:Y:S01]  /*0550*/  ISETP.GE.AND P5, PT, R7, UR4, PT ;  /* 0x0000000407007c0c */ /* 0x000fe2000bfa6270 */
[----:B------:R-:W0:Y:S02]  /*0560*/  LDCU.64 UR4, c[0x0][0x3a8] ;  /* 0x00007500ff0477ac */ /* 0x000e240008000a00 */
[----:B------:R-:W3:Y:S04]  /*0570*/  @!P0 LDG.E R6, desc[UR8][R4.64+0x34] ;  /* 0x0000340804068981 */ /* 0x000ee8000c1e1900 */
[----:B------:R-:W4:Y:S04]  /*0580*/  @!P1 LDG.E R7, desc[UR8][R4.64+0x38] ;  /* 0x0000380804079981 */ /* 0x000f28000c1e1900 */
[----:B------:R-:W5:Y:S04]  /*0590*/  @!P3 LDG.E R9, desc[UR8][R4.64+0x40] ;  /* 0x000040080409b981 */ /* 0x000f68000c1e1900 */
[----:B------:R-:W5:Y:S04]  /*05a0*/  @!P4 LDG.E R10, desc[UR8][R4.64+0x44] ;  /* 0x00004408040ac981 */ /* 0x000f68000c1e1900 */
[----:B------:R-:W5:Y:S01]  /*05b0*/  @!P5 LDG.E R11, desc[UR8][R4.64+0x48] ;  /* 0x00004808040bd981 */ /* 0x000f62000c1e1900 */
[----:B0-----:R-:W-:-:S02]  /*05c0*/  UIADD3 UR7, UPT, UPT, UR4, 0x6, URZ ;  /* 0x0000000604077890 */ /* 0x001fc4000fffe0ff */
[----:B------:R-:W-:-:S03]  /*05d0*/  UIADD3 UR5, UPT, UPT, -UR4, UR5, URZ ;  /* 0x0000000504057290 */ /* 0x000fc6000fffe1ff */
[----:B------:R-:W-:Y:S02]  /*05e0*/  UMOV UR4, 0x400 ;  /* 0x0000040000047882 */ /* 0x000fe40000000000 */
[----:B------:R-:W-:Y:S01]  /*05f0*/  ULEA UR4, UR6, UR4, 0x18 ;  /* 0x0000000406047291 */ /* 0x000fe2000f8ec0ff */
[----:B------:R-:W-:-:S05]  /*0600*/  SHF.R.U32.HI R105, RZ, 0x5, R0 ;  /* 0x00000005ff697819 */ /* 0x000fca0000011600 */
[----:B------:R-:W-:Y:S01]  /*0610*/  LEA R29, R0, UR4, 0x2 ;  /* 0x00000004001d7c11 */ /* 0x000fe2000f8e10ff */
[----:B------:R-:W-:Y:S01]  /*0620*/  IMAD.MOV.U32 R22, RZ, RZ, -0x1 ;  /* 0xffffffffff167424 */ /* 0x000fe200078e00ff */
[----:B------:R-:W-:-:S03]  /*0630*/  @!P6 LOP3.LUT R22, R24, 0x80000000, RZ, 0x3c, !PT ;  /* 0x800000001816e812 */ /* 0x000fc600078e3cff */
[----:B------:R-:W-:Y:S01]  /*0640*/  IMAD R31, R0, 0x80, R29 ;  /* 0x00000080001f7824 */ /* 0x000fe200078e021d */
[----:B------:R-:W-:Y:S01]  /*0650*/  LEA R32, R105, UR4, 0x2 ;  /* 0x0000000469207c11 */ /* 0x000fe2000f8e10ff */
[----:B------:R-:W-:Y:S02]  /*0660*/  IMAD.MOV.U32 R24, RZ, RZ, -0x1 ;  /* 0xffffffffff187424 */ /* 0x000fe400078e00ff */
[----:B------:R-:W-:Y:S02]  /*0670*/  IMAD.MOV.U32 R26, RZ, RZ, -0x1 ;  /* 0xffffffffff1a7424 */ /* 0x000fe400078e00ff */
[----:B------:R-:W-:Y:S02]  /*0680*/  IMAD.MOV.U32 R27, RZ, RZ, -0x1 ;  /* 0xffffffffff1b7424 */ /* 0x000fe400078e00ff */
[----:B------:R-:W-:Y:S02]  /*0690*/  IMAD.MOV.U32 R28, RZ, RZ, -0x1 ;  /* 0xffffffffff1c7424 */ /* 0x000fe400078e00ff */
[----:B------:R-:W-:-:S02]  /*06a0*/  IMAD.MOV.U32 R30, RZ, RZ, -0x1 ;  /* 0xffffffffff1e7424 */ /* 0x000fc400078e00ff */
[----:B------:R-:W-:Y:S01]  /*06b0*/  IMAD R33, R0, -0x38, R31 ;  /* 0xffffffc800217824 */ /* 0x000fe200078e021f */
[----:B------:R-:W-:Y:S01]  /*06c0*/  BAR.SYNC.DEFER_BLOCKING 0x0 ;  /* 0x0000000000007b1d */ /* 0x000fe20000010000 */
[----:B--2---:R-:W-:Y:S02]  /*06d0*/  @!P2 LOP3.LUT R26, R8, 0x80000000, RZ, 0x3c, !PT ;  /* 0x80000000081aa812 */ /* 0x004fe400078e3cff */
[----:B---3--:R-:W-:Y:S02]  /*06e0*/  @!P0 LOP3.LUT R24, R6, 0x80000000, RZ, 0x3c, !PT ;  /* 0x8000000006188812 */ /* 0x008fe400078e3cff */
[----:B----4-:R-:W-:Y:S02]  /*06f0*/  @!P1 LOP3.LUT R25, R7, 0x80000000, RZ, 0x3c, !PT ;  /* 0x8000000007199812 */ /* 0x010fe400078e3cff */
[----:B-----5:R-:W-:Y:S02]  /*0700*/  @!P3 LOP3.LUT R27, R9, 0x80000000, RZ, 0x3c, !PT ;  /* 0x80000000091bb812 */ /* 0x020fe400078e3cff */
[----:B------:R-:W-:-:S02]  /*0710*/  @!P4 LOP3.LUT R28, R10, 0x80000000, RZ, 0x3c, !PT ;  /* 0x800000000a1cc812 */ /* 0x000fc400078e3cff */
[----:B------:R-:W-:-:S07]  /*0720*/  @!P5 LOP3.LUT R30, R11, 0x80000000, RZ, 0x3c, !PT ;  /* 0x800000000b1ed812 */ /* 0x000fce00078e3cff */
.L_x_220:
[----:B------:R-:W-:Y:S01]  /*0730*/  UISETP.LT.AND UP0, UPT, UR5, 0x6, UPT ;  /* 0x000000060500788c */ /* 0x000fe2000bf01270 */
[----:B------:R-:W-:Y:S01]  /*0740*/  STS [R29], RZ ;  /* 0x000000ff1d007388 */ /* 0x000fe20000000800 */
[----:B------:R-:W-:Y:S01]  /*0750*/  UIADD3 UR6, UPT, UPT, UR7, -0x6, URZ ;  /* 0xfffffffa07067890 */ /* 0x000fe2000fffe0ff */
[----:B------:R-:W-:Y:S01]  /*0760*/  ISETP.NE.AND P1, PT, R23, 0x1f, PT ;  /* 0x0000001f1700780c */ /* 0x000fe20003f25270 */
[----:B------:R-:W-:Y:S01]  /*0770*/  USEL UR4, UR5, 0x6, UP0 ;  /* 0x0000000605047887 */ /* 0x000fe20008000000 */
[----:B------:R-:W-:Y:S01]  /*0780*/  STS [R29+0x400], RZ ;  /* 0x000400ff1d007388 */ /* 0x000fe20000000800 */
[C---:B------:R-:W-:Y:S01]  /*0790*/  ISETP.NE.AND P2, PT, R105.reuse, 0x6, PT ;  /* 0x000000066900780c */ /* 0x040fe20003f45270 */
[----:B------:R-:W-:Y:S01]  /*07a0*/  UISETP.GE.AND UP0, UPT, UR7, UR10, UPT ;  /* 0x0000000a0700728c */ /* 0x000fe2000bf06270 */
[----:B0-2---:R-:W-:Y:S01]  /*07b0*/  SHF.R.U32.HI R4, RZ, UR6, R2 ;  /* 0x00000006ff047c19 */ /* 0x005fe20008011602 */
[----:B------:R-:W-:Y:S01]  /*07c0*/  UBMSK UR4, URZ, UR4 ;  /* 0x00000004ff04729b */ /* 0x000fe20008000000 */
[----:B------:R-:W-:Y:S01]  /*07d0*/  STS [R29+0x800], RZ ;  /* 0x000800ff1d007388 */ /* 0x000fe20000000800 */
[----:B------:R-:W-:-:S03]  /*07e0*/  ISETP.NE.AND P3, PT, R105, 0x7, PT ;  /* 0x000000076900780c */ /* 0x000fc60003f65270 */
[----:B------:R-:W-:Y:S01]  /*07f0*/  STS [R29+0xc00], RZ ;  /* 0x000c00ff1d007388 */ /* 0x000fe20000000800 */
[----:B------:R-:W-:-:S03]  /*0800*/  LOP3.LUT R4, R4, UR4, RZ, 0xc0, !PT ;  /* 0x0000000404047c12 */ /* 0x000fc6000f8ec0ff */
[----:B------:R-:W-:Y:S02]  /*0810*/  STS [R29+0x1000], RZ ;  /* 0x001000ff1d007388 */ /* 0x000fe40000000800 */
[----:B------:R-:W-:Y:S01]  /*0820*/  IMAD.SHL.U32 R5, R4, 0x400, RZ ;  /* 0x0000040004057824 */ /* 0x000fe200078e00ff */
[----:B------:R-:W-:Y:S01]  /*0830*/  SHF.R.U32.HI R4, RZ, 0x4, R4 ;  /* 0x00000004ff047819 */ /* 0x000fe20000011604 */
[----:B------:R-:W-:Y:S03]  /*0840*/  STS [R29+0x1400], RZ ;  /* 0x001400ff1d007388 */ /* 0x000fe60000000800 */
[----:B------:R-:W-:Y:S01]  /*0850*/  LOP3.LUT R36, R5, 0x7c00, RZ, 0xc0, !PT ;  /* 0x00007c0005247812 */ /* 0x000fe200078ec0ff */
[----:B------:R-:W-:Y:S01]  /*0860*/  STS [R29+0x1800], RZ ;  /* 0x001800ff1d007388 */ /* 0x000fe20000000800 */
[----:B------:R-:W-:-:S03]  /*0870*/  LOP3.LUT R4, R4, 0xffffffe, RZ, 0xc0, !PT ;  /* 0x0ffffffe04047812 */ /* 0x000fc600078ec0ff */
[----:B------:R-:W-:Y:S01]  /*0880*/  STS [R29+0x1c00], RZ ;  /* 0x001c00ff1d007388 */ /* 0x000fe20000000800 */
[----:B------:R-:W-:Y:S02]  /*0890*/  IADD3 R36, PT, PT, R4, R29, R36 ;  /* 0x0000001d04247210 */ /* 0x000fe40007ffe024 */
[----:B------:R-:W-:Y:S01]  /*08a0*/  SHF.R.U32.HI R4, RZ, UR6, R3 ;  /* 0x00000006ff047c19 */ /* 0x000fe20008011603 */
[----:B------:R-:W-:Y:S03]  /*08b0*/  STS [R29+0x2000], RZ ;  /* 0x002000ff1d007388 */ /* 0x000fe60000000800 */
[----:B------:R-:W-:Y:S01]  /*08c0*/  LOP3.LUT R4, R4, UR4, RZ, 0xc0, !PT ;  /* 0x0000000404047c12 */ /* 0x000fe2000f8ec0ff */
[----:B------:R-:W-:Y:S03]  /*08d0*/  STS [R29+0x2400], RZ ;  /* 0x002400ff1d007388 */ /* 0x000fe60000000800 */
[----:B------:R-:W-:Y:S01]  /*08e0*/  SHF.R.U32.HI R6, RZ, 0x4, R4 ;  /* 0x00000004ff067819 */ /* 0x000fe20000011604 */
[----:B------:R-:W-:Y:S01]  /*08f0*/  STS [R29+0x2800], RZ ;  /* 0x002800ff1d007388 */ /* 0x000fe20000000800 */
[----:B------:R-:W-:-:S02]  /*0900*/  IMAD.SHL.U32 R5, R4, 0x400, RZ ;  /* 0x0000040004057824 */ /* 0x000fc400078e00ff */
[----:B------:R-:W-:Y:S01]  /*0910*/  LOP3.LUT R6, R6, 0xffffffe, RZ, 0xc0, !PT ;  /* 0x0ffffffe06067812 */ /* 0x000fe200078ec0ff */
[----:B------:R-:W-:Y:S02]  /*0920*/  STS [R29+0x2c00], RZ ;  /* 0x002c00ff1d007388 */ /* 0x000fe40000000800 */
[----:B------:R-:W-:Y:S02]  /*0930*/  LOP3.LUT R4, R5, 0x7c00, RZ, 0xc0, !PT ;  /* 0x00007c0005047812 */ /* 0x000fe400078ec0ff */
[----:B------:R-:W-:Y:S02]  /*0940*/  STS [R29+0x3000], RZ ;  /* 0x003000ff1d007388 */ /* 0x000fe40000000800 */
[----:B------:R-:W-:Y:S02]  /*0950*/  IADD3 R37, PT, PT, R6, R29, R4 ;  /* 0x0000001d06257210 */ /* 0x000fe40007ffe004 */
[----:B------:R-:W-:Y:S01]  /*0960*/  STS [R29+0x3400], RZ ;  /* 0x003400ff1d007388 */ /* 0x000fe20000000800 */
[----:B------:R-:W-:-:S03]  /*0970*/  SHF.R.U32.HI R4, RZ, UR6, R12 ;  /* 0x00000006ff047c19 */ /* 0x000fc6000801160c */
        /* <DEDUP_REMOVED lines=10> */
[----:B------:R-:W-:-:S03]  /*0a20*/  IADD3 R39, PT, PT, R39, R29, R6 ;  /* 0x0000001d27277210 */ /* 0x000fc60007ffe006 */
[----:B------:R-:W-:Y:S04]  /*0a30*/  STS [R29+0x4c00], RZ ;  /* 0x004c00ff1d007388 */ /* 0x000fe80000000800 */
        /* <DEDUP_REMOVED lines=13> */
[----:B------:R-:W0:Y:S02]  /*0b10*/  LDS.U16 R34, [R36] ;  /* 0x0000000024227984 */ /* 0x000e240000000400 */
[----:B0-----:R-:W-:-:S05]  /*0b20*/  VIADD R5, R34, 0x1 ;  /* 0x0000000122057836 */ /* 0x001fca0000000000 */
[----:B------:R0:W-:Y:S04]  /*0b30*/  STS.U16 [R36], R5 ;  /* 0x0000000524007388 */ /* 0x0001e80000000400 */
[----:B------:R-:W1:Y:S01]  /*0b40*/  LDS.U16 R38, [R37] ;  /* 0x0000000025267984 */ /* 0x000e620000000400 */
[----:B0-----:R-:W-:-:S04]  /*0b50*/  SHF.R.U32.HI R5, RZ, UR6, R13 ;  /* 0x00000006ff057c19 */ /* 0x001fc8000801160d */
[----:B------:R-:W-:-:S05]  /*0b60*/  LOP3.LUT R5, R5, UR4, RZ, 0xc0, !PT ;  /* 0x0000000405057c12 */ /* 0x000fca000f8ec0ff */
[----:B------:R-:W-:Y:S01]  /*0b70*/  IMAD.SHL.U32 R6, R5, 0x400, RZ ;  /* 0x0000040005067824 */ /* 0x000fe200078e00ff */
[----:B------:R-:W-:-:S04]  /*0b80*/  SHF.R.U32.HI R5, RZ, 0x4, R5 ;  /* 0x00000004ff057819 */ /* 0x000fc80000011605 */
[----:B------:R-:W-:Y:S02]  /*0b90*/  LOP3.LUT R8, R6, 0x7c00, RZ, 0xc0, !PT ;  /* 0x00007c0006087812 */ /* 0x000fe400078ec0ff */
[----:B------:R-:W-:-:S04]  /*0ba0*/  LOP3.LUT R5, R5, 0xffffffe, RZ, 0xc0, !PT ;  /* 0x0ffffffe05057812 */ /* 0x000fc800078ec0ff */
[----:B------:R-:W-:Y:S01]  /*0bb0*/  IADD3 R41, PT, PT, R5, R29, R8 ;  /* 0x0000001d05297210 */ /* 0x000fe20007ffe008 */
[----:B-1----:R-:W-:-:S05]  /*0bc0*/  VIADD R4, R38, 0x1 ;  /* 0x0000000126047836 */ /* 0x002fca0000000000 */
[----:B------:R0:W-:Y:S04]  /*0bd0*/  STS.U16 [R37], R4 ;  /* 0x0000000425007388 */ /* 0x0001e80000000400 */
[----:B------:R-:W1:Y:S01]  /*0be0*/  LDS.U16 R40, [R39] ;  /* 0x0000000027287984 */ /* 0x000e620000000400 */
[----:B0-----:R-:W-:-:S04]  /*0bf0*/  SHF.R.U32.HI R4, RZ, UR6, R14 ;  /* 0x00000006ff047c19 */ /* 0x001fc8000801160e */
[----:B------:R-:W-:-:S05]  /*0c00*/  LOP3.LUT R4, R4, UR4, RZ, 0xc0, !PT ;  /* 0x0000000404047c12 */ /* 0x000fca000f8ec0ff */
[----:B------:R-:W-:Y:S01]  /*0c10*/  IMAD.SHL.U32 R5, R4, 0x400, RZ ;  /* 0x0000040004057824 */ /* 0x000fe200078e00ff */
[----:B------:R-:W-:-:S04]  /*0c20*/  SHF.R.U32.HI R4, RZ, 0x4, R4 ;  /* 0x00000004ff047819 */ /* 0x000fc80000011604 */
[----:B------:R-:W-:Y:S02]  /*0c30*/  LOP3.LUT R8, R5, 0x7c00, RZ, 0xc0, !PT ;  /* 0x00007c0005087812 */ /* 0x000fe400078ec0ff */
[----:B------:R-:W-:Y:S02]  /*0c40*/  LOP3.LUT R43, R4, 0xffffffe, RZ, 0xc0, !PT ;  /* 0x0ffffffe042b7812 */ /* 0x000fe400078ec0ff */
[----:B------:R-:W-:Y:S02]  /*0c50*/  SHF.R.U32.HI R5, RZ, UR6, R15 ;  /* 0x00000006ff057c19 */ /* 0x000fe4000801160f */
[----:B------:R-:W-:Y:S02]  /*0c60*/  IADD3 R43, PT, PT, R43, R29, R8 ;  /* 0x0000001d2b2b7210 */ /* 0x000fe40007ffe008 */
[----:B------:R-:W-:Y:S01]  /*0c70*/  LOP3.LUT R5, R5, UR4, RZ, 0xc0, !PT ;  /* 0x0000000405057c12 */ /* 0x000fe2000f8ec0ff */
[----:B-1----:R-:W-:-:S05]  /*0c80*/  VIADD R6, R40, 0x1 ;  /* 0x0000000128067836 */ /* 0x002fca0000000000 */
[----:B------:R0:W-:Y:S04]  /*0c90*/  STS.U16 [R39], R6 ;  /* 0x0000000627007388 */ /* 0x0001e80000000400 */
[----:B------:R-:W1:Y:S01]  /*0ca0*/  LDS.U16 R42, [R41] ;  /* 0x00000000292a7984 */ /* 0x000e620000000400 */
[----:B0-----:R-:W-:Y:S01]  /*0cb0*/  IMAD.SHL.U32 R6, R5, 0x400, RZ ;  /* 0x0000040005067824 */ /* 0x001fe200078e00ff */
        /* <DEDUP_REMOVED lines=127> */
[----:B0-----:R-:W-:Y:S01]  /*14b0*/  SHF.R.U32.HI R4, RZ, UR6, R30 ;  /* 0x00000006ff047c19 */ /* 0x001fe2000801161e */
[----:B------:R-:W0:Y:S03]  /*14c0*/  S2UR UR6, SR_CgaCtaId ;  /* 0x00000000000679c3 */ /* 0x000e260000008800 */
[----:B------:R-:W-:Y:S01]  /*14d0*/  LOP3.LUT R4, R4, UR4, RZ, 0xc0, !PT ;  /* 0x0000000404047c12 */ /* 0x000fe2000f8ec0ff */
[----:B------:R-:W-:-:S04]  /*14e0*/  UMOV UR4, 0x400 ;  /* 0x0000040000047882 */ /* 0x000fc80000000000 */
[----:B------:R-:W-:Y:S01]  /*14f0*/  IMAD.SHL.U32 R5, R4, 0x400, RZ ;  /* 0x0000040004057824 */ /* 0x000fe200078e00ff */
[----:B------:R-:W-:-:S04]  /*1500*/  SHF.R.U32.HI R4, RZ, 0x4, R4 ;  /* 0x00000004ff047819 */ /* 0x000fc80000011604 */
[----:B------:R-:W-:Y:S02]  /*1510*/  LOP3.LUT R8, R5, 0x7c00, RZ, 0xc0, !PT ;  /* 0x00007c0005087812 */ /* 0x000fe400078ec0ff */
[----:B------:R-:W-:-:S04]  /*1520*/  LOP3.LUT R71, R4, 0xffffffe, RZ, 0xc0, !PT ;  /* 0x0ffffffe04477812 */ /* 0x000fc800078ec0ff */
[----:B------:R-:W-:Y:S01]  /*1530*/  IADD3 R71, PT, PT, R71, R29, R8 ;  /* 0x0000001d47477210 */ /* 0x000fe20007ffe008 */
[----:B0-----:R-:W-:Y:S01]  /*1540*/  ULEA UR4, UR6, UR4, 0x18 ;  /* 0x0000000406047291 */ /* 0x001fe2000f8ec0ff */
[----:B-1----:R-:W-:-:S05]  /*1550*/  VIADD R6, R68, 0x1 ;  /* 0x0000000144067836 */ /* 0x002fca0000000000 */
[----:B------:R-:W-:Y:S04]  /*1560*/  STS.U16 [R67], R6 ;  /* 0x0000000643007388 */ /* 0x000fe80000000400 */
[----:B------:R-:W0:Y:S02]  /*1570*/  LDS.U16 R70, [R69] ;  /* 0x0000000045467984 */ /* 0x000e240000000400 */
[----:B0-----:R-:W-:-:S05]  /*1580*/  VIADD R4, R70, 0x1 ;  /* 0x0000000146047836 */ /* 0x001fca0000000000 */
[----:B------:R-:W-:Y:S04]  /*1590*/  STS.U16 [R69], R4 ;  /* 0x0000000445007388 */ /* 0x000fe80000000400 */
[----:B------:R-:W0:Y:S02]  /*15a0*/  LDS.U16 R72, [R71] ;  /* 0x0000000047487984 */ /* 0x000e240000000400 */
[----:B0-----:R-:W-:-:S05]  /*15b0*/  VIADD R6, R72, 0x1 ;  /* 0x0000000148067836 */ /* 0x001fca0000000000 */
[----:B------:R-:W-:Y:S01]  /*15c0*/  STS.U16 [R71], R6 ;  /* 0x0000000647007388 */ /* 0x000fe20000000400 */
[----:B------:R-:W-:Y:S06]  /*15d0*/  BAR.SYNC.DEFER_BLOCKING 0x0 ;  /* 0x0000000000007b1d */ /* 0x000fec0000010000 */
[----:B------:R-:W-:Y:S04]  /*15e0*/  LDS R73, [R31] ;  /* 0x000000001f497984 */ /* 0x000fe80000000800 */
[----:B------:R-:W0:Y:S04]  /*15f0*/  LDS R74, [R31+0x4] ;  /* 0x000004001f4a7984 */ /* 0x000e280000000800 */
        /* <DEDUP_REMOVED lines=13> */
[----:B------:R-:W1:Y:S01]  /*16d0*/  LDS R86, [R31+0x34] ;  /* 0x000034001f567984 */ /* 0x000e620000000800 */
[----:B--2---:R-:W-:-:S03]  /*16e0*/  IMAD.IADD R76, R76, 0x1, R75 ;  /* 0x000000014c4c7824 */ /* 0x004fc600078e024b */
[----:B------:R-:W2:Y:S01]  /*16f0*/  LDS R87, [R31+0x38] ;  /* 0x000038001f577984 */ /* 0x000ea20000000800 */
[----:B---3--:R-:W-:-:S03]  /*1700*/  IMAD.IADD R77, R77, 0x1, R76 ;  /* 0x000000014d4d7824 */ /* 0x008fc600078e024c */
[----:B------:R-:W3:Y:S01]  /*1710*/  LDS R88, [R31+0x3c] ;  /* 0x00003c001f587984 */ /* 0x000ee20000000800 */
[----:B----4-:R-:W-:-:S03]  /*1720*/  IMAD.IADD R78, R78, 0x1, R77 ;  /* 0x000000014e4e7824 */ /* 0x010fc600078e024d */
[----:B------:R-:W4:Y:S01]  /*1730*/  LDS R89, [R31+0x40] ;  /* 0x000040001f597984 */ /* 0x000f220000000800 */
[----:B-----5:R-:W-:-:S03]  /*1740*/  IMAD.IADD R79, R79, 0x1, R78 ;  /* 0x000000014f4f7824 */ /* 0x020fc600078e024e */
[----:B------:R-:W5:Y:S01]  /*1750*/  LDS R90, [R31+0x44] ;  /* 0x000044001f5a7984 */ /* 0x000f620000000800 */
[----:B------:R-:W-:-:S03]  /*1760*/  IMAD.IADD R80, R80, 0x1, R79 ;  /* 0x0000000150507824 */ /* 0x000fc600078e024f */
        /* <DEDUP_REMOVED lines=29> */
[----:B------:R-:W-:-:S04]  /*1940*/  IMAD.IADD R95, R95, 0x1, R94 ;  /* 0x000000015f5f7824 */ /* 0x000fc800078e025e */
[----:B0-----:R-:W-:-:S04]  /*1950*/  IMAD.IADD R96, R96, 0x1, R95 ;  /* 0x0000000160607824 */ /* 0x001fc800078e025f */
[----:B-1----:R-:W-:-:S04]  /*1960*/  IMAD.IADD R97, R97, 0x1, R96 ;  /* 0x0000000161617824 */ /* 0x002fc800078e0260 */
[----:B--2---:R-:W-:-:S04]  /*1970*/  IMAD.IADD R98, R98, 0x1, R97 ;  /* 0x0000000162627824 */ /* 0x004fc800078e0261 */
[----:B---3--:R-:W-:-:S04]  /*1980*/  IMAD.IADD R99, R99, 0x1, R98 ;  /* 0x0000000163637824 */ /* 0x008fc800078e0262 */
[----:B----4-:R-:W-:-:S04]  /*1990*/  IMAD.IADD R100, R100, 0x1, R99 ;  /* 0x0000000164647824 */ /* 0x010fc800078e0263 */
[----:B-----5:R-:W-:-:S04]  /*19a0*/  IMAD.IADD R101, R101, 0x1, R100 ;  /* 0x0000000165657824 */ /* 0x020fc800078e0264 */
[----:B------:R-:W-:-:S04]  /*19b0*/  IMAD.IADD R102, R102, 0x1, R101 ;  /* 0x0000000166667824 */ /* 0x000fc800078e0265 */
[----:B------:R-:W-:-:S04]  /*19c0*/  IMAD.IADD R103, R103, 0x1, R102 ;  /* 0x0000000167677824 */ /* 0x000fc800078e0266 */
[----:B------:R-:W-:-:S04]  /*19d0*/  IMAD.IADD R104, R104, 0x1, R103 ;  /* 0x0000000168687824 */ /* 0x000fc800078e0267 */
[----:B------:R-:W-:-:S05]  /*19e0*/  IMAD.IADD R106, R5, 0x1, R104 ;  /* 0x00000001056a7824 */ /* 0x000fca00078e0268 */
        /* <DEDUP_REMOVED lines=8> */
[----:B------:R-:W0:Y:S02]  /*1a70*/  SHFL.UP P0, R107, R108, 0x10, RZ ;  /* 0x060000006c6b7989 */ /* 0x000e2400000000ff */
[----:B0-----:R-:W-:Y:S01]  /*1a80*/  @P0 IMAD.IADD R107, R108, 0x1, R107 ;  /* 0x000000016c6b0824 */ /* 0x001fe200078e026b */
[----:B------:R-:W-:-:S03]  /*1a90*/  ISETP.NE.AND P0, PT, R105, 0x1, PT ;  /* 0x000000016900780c */ /* 0x000fc60003f05270 */
[----:B------:R-:W-:Y:S01]  /*1aa0*/  IMAD.IADD R106, R107, 0x1, -R106 ;  /* 0x000000016b6a7824 */ /* 0x000fe200078e0a6a */
[----:B------:R-:W-:Y:S01]  /*1ab0*/  @!P1 STS [R32+0x8400], R107 ;  /* 0x0084006b20009388 */ /* 0x000fe20000000800 */
[----:B------:R-:W-:Y:S01]  /*1ac0*/  BAR.SYNC.DEFER_BLOCKING 0x0 ;  /* 0x0000000000007b1d */ /* 0x000fe20000010000 */
[----:B------:R-:W-:-:S05]  /*1ad0*/  ISETP.NE.AND P1, PT, R105, 0x4, PT ;  /* 0x000000046900780c */ /* 0x000fca0003f25270 */
[----:B------:R-:W0:Y:S04]  /*1ae0*/  LDS.128 R4, [UR4+0x8400] ;  /* 0x00840004ff047984 */ /* 0x000e280008000c00 */
[----:B------:R-:W1:Y:S01]  /*1af0*/  LDS.128 R8, [UR4+0x8410] ;  /* 0x00841004ff087984 */ /* 0x000e620008000c00 */
[C---:B0-----:R-:W-:Y:S01]  /*1b00*/  SEL R35, R4.reuse, R35, !P0 ;  /* 0x0000002304237207 */ /* 0x041fe20004000000 */
[----:B------:R-:W-:Y:S01]  /*1b10*/  IMAD.IADD R5, R4, 0x1, R5 ;  /* 0x0000000104057824 */ /* 0x000fe200078e0205 */
[----:B------:R-:W-:-:S03]  /*1b20*/  ISETP.NE.AND P0, PT, R105, 0x2, PT ;  /* 0x000000026900780c */ /* 0x000fc60003f05270 */
[----:B------:R-:W-:Y:S01]  /*1b30*/  IMAD.IADD R6, R6, 0x1, R5 ;  /* 0x0000000106067824 */ /* 0x000fe200078e0205 */
[----:B------:R-:W-:Y:S02]  /*1b40*/  SEL R35, R5, R35, !P0 ;  /* 0x0000002305237207 */ /* 0x000fe40004000000 */
[----:B------:R-:W-:Y:S01]  /*1b50*/  ISETP.NE.AND P0, PT, R105, 0x3, PT ;  /* 0x000000036900780c */ /* 0x000fe20003f05270 */
[----:B------:R-:W-:-:S03]  /*1b60*/  IMAD.IADD R7, R7, 0x1, R6 ;  /* 0x0000000107077824 */ /* 0x000fc600078e0206 */
[----:B------:R-:W-:Y:S01]  /*1b70*/  SEL R35, R6, R35, !P0 ;  /* 0x0000002306237207 */ /* 0x000fe20004000000 */
[----:B-1----:R-:W-:Y:S01]  /*1b80*/  IMAD.IADD R8, R7, 0x1, R8 ;  /* 0x0000000107087824 */ /* 0x002fe200078e0208 */
[----:B------:R-:W-:Y:S02]  /*1b90*/  ISETP.NE.AND P0, PT, R105, 0x5, PT ;  /* 0x000000056900780c */ /* 0x000fe40003f05270 */
[----:B------:R-:W-:Y:S01]  /*1ba0*/  SEL R35, R7, R35, !P1 ;  /* 0x0000002307237207 */ /* 0x000fe20004800000 */
[----:B------:R-:W-:Y:S01]  /*1bb0*/  IMAD.IADD R9, R9, 0x1, R8 ;  /* 0x0000000109097824 */ /* 0x000fe200078e0208 */
[----:B------:R-:W-:Y:S02]  /*1bc0*/  ISETP.NE.AND P1, PT, R23, RZ, PT ;  /* 0x000000ff1700720c */ /* 0x000fe40003f25270 */
[----:B------:R-:W-:Y:S01]  /*1bd0*/  SEL R35, R8, R35, !P0 ;  /* 0x0000002308237207 */ /* 0x000fe20004000000 */
[----:B------:R-:W-:Y:S01]  /*1be0*/  IMAD.IADD R10, R10, 0x1, R9 ;  /* 0x000000010a0a7824 */ /* 0x000fe200078e0209 */
[----:B------:R-:W-:-:S02]  /*1bf0*/  ISETP.GT.U32.AND P0, PT, R0, 0x1f, PT ;  /* 0x0000001f0000780c */ /* 0x000fc40003f04070 */
[----:B------:R-:W-:Y:S01]  /*1c00*/  SEL R35, R9, R35, !P2 ;  /* 0x0000002309237207 */ /* 0x000fe20005000000 */
[----:B------:R-:W-:Y:S01]  /*1c10*/  IMAD.IADD R11, R11, 0x1, R10 ;  /* 0x000000010b0b7824 */ /* 0x000fe200078e020a */
[----:B------:R-:W-:Y:S02]  /*1c20*/  ISETP.GT.U32.OR P2, PT, R0, 0x1f, P1 ;  /* 0x0000001f0000780c */ /* 0x000fe40000f44470 */
[----:B------:R-:W-:Y:S02]  /*1c30*/  SEL R4, R106, RZ, P1 ;  /* 0x000000ff6a047207 */ /* 0x000fe40000800000 */
[----:B------:R-:W-:-:S05]  /*1c40*/  SEL R35, R10, R35, !P3 ;  /* 0x000000230a237207 */ /* 0x000fca0005800000 */
[----:B------:R-:W-:Y:S01]  /*1c50*/  @P0 IMAD.IADD R106, R35, 0x1, R4 ;  /* 0x00000001236a0824 */ /* 0x000fe200078e0204 */
[----:B------:R-:W-:-:S03]  /*1c60*/  ISETP.NE.AND P0, PT, R0, RZ, PT ;  /* 0x000000ff0000720c */ /* 0x000fc60003f05270 */
[----:B------:R-:W-:-:S05]  /*1c70*/  @!P2 IMAD.U32 R106, R11, 0x10000, RZ ;  /* 0x000100000b6aa824 */ /* 0x000fca00078e00ff */
[----:B------:R-:W-:Y:S01]  /*1c80*/  @!P2 STS [UR4+0x8428], R106 ;  /* 0x0084286aff00a988 */ /* 0x000fe20008000804 */
[----:B------:R-:W-:Y:S06]  /*1c90*/  BAR.SYNC.DEFER_BLOCKING 0x0 ;  /* 0x0000000000007b1d */ /* 0x000fec0000010000 */
[----:B------:R-:W0:Y:S02]  /*1ca0*/  LDS R4, [UR4+0x8428] ;  /* 0x00842804ff047984 */ /* 0x000e240008000800 */
[----:B0-----:R-:W-:-:S05]  /*1cb0*/  SEL R5, R4, RZ, P0 ;  /* 0x000000ff04057207 */ /* 0x001fca0000000000 */
[----:B------:R-:W-:-:S04]  /*1cc0*/  IMAD.IADD R4, R5, 0x1, R106 ;  /* 0x0000000105047824 */ /* 0x000fc800078e026a */
[--C-:B------:R-:W-:Y:S01]  /*1cd0*/  IMAD.IADD R6, R73, 0x1, R4.reuse ;  /* 0x0000000149067824 */ /* 0x100fe200078e0204 */
[----:B------:R-:W-:Y:S01]  /*1ce0*/  STS [R31], R4 ;  /* 0x000000041f007388 */ /* 0x000fe20000000800 */
[--C-:B------:R-:W-:Y:S02]  /*1cf0*/  IMAD.IADD R74, R74, 0x1, R4.reuse ;  /* 0x000000014a4a7824 */ /* 0x100fe400078e0204 */
[--C-:B------:R-:W-:Y:S01]  /*1d00*/  IMAD.IADD R8, R75, 0x1, R4.reuse ;  /* 0x000000014b087824 */ /* 0x100fe200078e0204 */
[----:B------:R-:W-:Y:S01]  /*1d10*/  STS [R31+0x4], R6 ;  /* 0x000004061f007388 */ /* 0x000fe20000000800 */
[--C-:B------:R-:W-:Y:S02]  /*1d20*/  IMAD.IADD R76, R76, 0x1, R4.reuse ;  /* 0x000000014c4c7824 */ /* 0x100fe400078e0204 */
[--C-:B------:R-:W-:Y:S01]  /*1d30*/  IMAD.IADD R10, R77, 0x1, R4.reuse ;  /* 0x000000014d0a7824 */ /* 0x100fe200078e0204 */
[----:B------:R-:W-:Y:S01]  /*1d40*/  STS [R31+0x8], R74 ;  /* 0x0000084a1f007388 */ /* 0x000fe20000000800 */
[----:B------:R-:W-:-:S02]  /*1d50*/  IMAD.IADD R78, R78, 0x1, R4 ;  /* 0x000000014e4e7824 */ /* 0x000fc400078e0204 */
[--C-:B------:R-:W-:Y:S01]  /*1d60*/  IMAD.IADD R106, R79, 0x1, R4.reuse ;  /* 0x000000014f6a7824 */ /* 0x100fe200078e0204 */
[----:B------:R-:W-:Y:S01]  /*1d70*/  STS [R31+0xc], R8 ;  /* 0x00000c081f007388 */ /* 0x000fe20000000800 */
        /* <DEDUP_REMOVED lines=36> */
[----:B------:R-:W-:-:S03]  /*1fc0*/  IMAD.IADD R104, R104, 0x1, R4 ;  /* 0x0000000168687824 */ /* 0x000fc600078e0204 */
[----:B------:R-:W-:Y:S04]  /*1fd0*/  STS [R31+0x40], R88 ;  /* 0x000040581f007388 */ /* 0x000fe80000000800 */
        /* <DEDUP_REMOVED lines=15> */
[----:B------:R-:W-:Y:S01]  /*20d0*/  STS [R31+0x80], R104 ;  /* 0x000080681f007388 */ /* 0x000fe20000000800 */
[----:B------:R-:W-:Y:S06]  /*20e0*/  BAR.SYNC.DEFER_BLOCKING 0x0 ;  /* 0x0000000000007b1d */ /* 0x000fec0000010000 */
[----:B------:R-:W0:Y:S04]  /*20f0*/  LDS.U16 R5, [R36] ;  /* 0x0000000024057984 */ /* 0x000e280000000400 */
[----:B------:R-:W1:Y:S04]  /*2100*/  LDS.U16 R37, [R37] ;  /* 0x0000000025257984 */ /* 0x000e680000000400 */
[----:B------:R-:W2:Y:S04]  /*2110*/  LDS.U16 R39, [R39] ;  /* 0x0000000027277984 */ /* 0x000ea80000000400 */
[----:B------:R-:W3:Y:S04]  /*2120*/  LDS.U16 R41, [R41] ;  /* 0x0000000029297984 */ /* 0x000ee80000000400 */
[----:B------:R-:W4:Y:S04]  /*2130*/  LDS.U16 R43, [R43] ;  /* 0x000000002b2b7984 */ /* 0x000f280000000400 */
[----:B------:R-:W5:Y:S04]  /*2140*/  LDS.U16 R45, [R45] ;  /* 0x000000002d2d7984 */ /* 0x000f680000000400 */
[----:B------:R-:W5:Y:S04]  /*2150*/  LDS.U16 R47, [R47] ;  /* 0x000000002f2f7984 */ /* 0x000f680000000400 */
[----:B------:R-:W5:Y:S04]  /*2160*/  LDS.U16 R49, [R49] ;  /* 0x0000000031317984 */ /* 0x000f680000000400 */
[----:B------:R-:W5:Y:S04]  /*2170*/  LDS.U16 R51, [R51] ;  /* 0x0000000033337984 */ /* 0x000f680000000400 */
[----:B------:R-:W5:Y:S04]  /*2180*/  LDS.U16 R53, [R53] ;  /* 0x0000000035357984 */ /* 0x000f680000000400 */
[----:B------:R-:W5:Y:S01]  /*2190*/  LDS.U16 R55, [R55] ;  /* 0x0000000037377984 */ /* 0x000f620000000400 */
[----:B0-----:R-:W-:-:S03]  /*21a0*/  IMAD.IADD R5, R34, 0x1, R5 ;  /* 0x0000000122057824 */ /* 0x001fc600078e0205 */
[----:B------:R-:W0:Y:S01]  /*21b0*/  LDS.U16 R57, [R57] ;  /* 0x0000000039397984 */ /* 0x000e220000000400 */
[----:B-1----:R-:W-:-:S03]  /*21c0*/  IMAD.IADD R37, R38, 0x1, R37 ;  /* 0x0000000126257824 */ /* 0x002fc600078e0225 */
[----:B------:R-:W1:Y:S01]  /*21d0*/  LDS.U16 R59, [R59] ;  /* 0x000000003b3b7984 */ /* 0x000e620000000400 */
[----:B--2---:R-:W-:-:S03]  /*21e0*/  IMAD.IADD R39, R40, 0x1, R39 ;  /* 0x0000000128277824 */ /* 0x004fc600078e0227 */
[----:B------:R-:W2:Y:S01]  /*21f0*/  LDS.U16 R61, [R61] ;  /* 0x000000003d3d7984 */ /* 0x000ea20000000400 */
[----:B---3--:R-:W-:-:S03]  /*2200*/  IMAD.IADD R41, R42, 0x1, R41 ;  /* 0x000000012a297824 */ /* 0x008fc600078e0229 */
[----:B------:R-:W3:Y:S01]  /*2210*/  LDS.U16 R63, [R63] ;  /* 0x000000003f3f7984 */ /* 0x000ee20000000400 */
[----:B----4-:R-:W-:-:S03]  /*2220*/  IMAD.IADD R43, R44, 0x1, R43 ;  /* 0x000000012c2b7824 */ /* 0x010fc600078e022b */
[----:B------:R-:W4:Y:S01]  /*2230*/  LDS.U16 R65, [R65] ;  /* 0x0000000041417984 */ /* 0x000f220000000400 */
[----:B-----5:R-:W-:-:S03]  /*2240*/  IMAD.IADD R45, R46, 0x1, R45 ;  /* 0x000000012e2d7824 */ /* 0x020fc600078e022d */
[----:B------:R-:W5:Y:S01]  /*2250*/  LDS.U16 R67, [R67] ;  /* 0x0000000043437984 */ /* 0x000f620000000400 */
[----:B------:R-:W-:-:S03]  /*2260*/  IMAD.IADD R47, R48, 0x1, R47 ;  /* 0x00000001302f7824 */ /* 0x000fc600078e022f */
[----:B------:R-:W5:Y:S01]  /*2270*/  LDS.U16 R69, [R69] ;  /* 0x0000000045457984 */ /* 0x000f620000000400 */
[----:B------:R-:W-:-:S03]  /*2280*/  IMAD.IADD R49, R50, 0x1, R49 ;  /* 0x0000000132317824 */ /* 0x000fc600078e0231 */
[----:B------:R-:W5:Y:S01]  /*2290*/  LDS.U16 R71, [R71] ;  /* 0x0000000047477984 */ /* 0x000f620000000400 */
[----:B------:R-:W-:Y:S02]  /*22a0*/  IMAD.IADD R51, R52, 0x1, R51 ;  /* 0x0000000134337824 */ /* 0x000fe400078e0233 */
[----:B------:R-:W-:Y:S02]  /*22b0*/  IMAD.IADD R53, R54, 0x1, R53 ;  /* 0x0000000136357824 */ /* 0x000fe400078e0235 */
[----:B------:R-:W-:Y:S02]  /*22c0*/  IMAD.IADD R55, R56, 0x1, R55 ;  /* 0x0000000138377824 */ /* 0x000fe400078e0237 */
[----:B0-----:R-:W-:Y:S02]  /*22d0*/  IMAD.IADD R57, R58, 0x1, R57 ;  /* 0x000000013a397824 */ /* 0x001fe400078e0239 */
[----:B-1----:R-:W-:Y:S02]  /*22e0*/  IMAD.IADD R59, R60, 0x1, R59 ;  /* 0x000000013c3b7824 */ /* 0x002fe400078e023b */
[----:B--2---:R-:W-:-:S02]  /*22f0*/  IMAD.IADD R61, R62, 0x1, R61 ;  /* 0x000000013e3d7824 */ /* 0x004fc400078e023d */
[----:B---3--:R-:W-:Y:S02]  /*2300*/  IMAD.IADD R63, R64, 0x1, R63 ;  /* 0x00000001403f7824 */ /* 0x008fe400078e023f */
[----:B----4-:R-:W-:Y:S02]  /*2310*/  IMAD.IADD R65, R66, 0x1, R65 ;  /* 0x0000000142417824 */ /* 0x010fe400078e0241 */
[----:B-----5:R-:W-:Y:S02]  /*2320*/  IMAD.IADD R67, R68, 0x1, R67 ;  /* 0x0000000144437824 */ /* 0x020fe400078e0243 */
[----:B------:R-:W-:Y:S02]  /*2330*/  IMAD.IADD R69, R70, 0x1, R69 ;  /* 0x0000000146457824 */ /* 0x000fe400078e0245 */
[----:B------:R-:W-:Y:S01]  /*2340*/  IMAD.IADD R71, R72, 0x1, R71 ;  /* 0x0000000148477824 */ /* 0x000fe200078e0247 */
[----:B------:R-:W-:Y:S06]  /*2350*/  BAR.SYNC.DEFER_BLOCKING 0x0 ;  /* 0x0000000000007b1d */ /* 0x000fec0000010000 */
[----:B------:R-:W-:Y:S05]  /*2360*/  BRA.U UP0, `(.L_x_219) ;  /* 0x0000000100f87547 */ /* 0x000fea000b800000 */
[----:B------:R-:W-:Y:S01]  /*2370*/  LEA R5, R5, UR4, 0x2 ;  /* 0x0000000405057c11 */ /* 0x000fe2000f8e10ff */
[----:B------:R-:W-:Y:S01]  /*2380*/  UIADD3 UR7, UPT, UPT, UR7, 0x6, URZ ;  /* 0x0000000607077890 */ /* 0x000fe2000fffe0ff */
[----:B------:R-:W-:Y:S01]  /*2390*/  LEA R4, R37, UR4, 0x2 ;  /* 0x0000000425047c11 */ /* 0x000fe2000f8e10ff */
[----:B------:R-:W-:Y:S01]  /*23a0*/  UIADD3 UR5, UPT, UPT, UR5, -0x6, URZ ;  /* 0xfffffffa05057890 */ /* 0x000fe2000fffe0ff */
[----:B------:R-:W-:Y:S01]  /*23b0*/  LEA R7, R39, UR4, 0x2 ;  /* 0x0000000427077c11 */ /* 0x000fe2000f8e10ff */
[----:B------:R0:W-:Y:S01]  /*23c0*/  STS [R5], R2 ;  /* 0x0000000205007388 */ /* 0x0001e20000000800 */
[----:B------:R-:W-:Y:S02]  /*23d0*/  LEA R6, R41, UR4, 0x2 ;  /* 0x0000000429067c11 */ /* 0x000fe4000f8e10ff */
[----:B------:R-:W-:Y:S01]  /*23e0*/  LEA R9, R43, UR4, 0x2 ;  /* 0x000000042b097c11 */ /* 0x000fe2000f8e10ff */
[----:B------:R1:W-:Y:S01]  /*23f0*/  STS [R4], R3 ;  /* 0x0000000304007388 */ /* 0x0003e20000000800 */
[----:B------:R-:W-:-:S02]  /*2400*/  LEA R8, R45, UR4, 0x2 ;  /* 0x000000042d087c11 */ /* 0x000fc4000f8e10ff */
[----:B------:R-:W-:Y:S01]  /*2410*/  LEA R11, R47, UR4, 0x2 ;  /* 0x000000042f0b7c11 */ /* 0x000fe2000f8e10ff */
[----:B------:R2:W-:Y:S01]  /*2420*/  STS [R7], R12 ;  /* 0x0000000c07007388 */ /* 0x0005e20000000800 */
[----:B------:R-:W-:Y:S02]  /*2430*/  LEA R10, R49, UR4, 0x2 ;  /* 0x00000004310a7c11 */ /* 0x000fe4000f8e10ff */
[----:B0-----:R-:W-:Y:S01]  /*2440*/  LEA R5, R51, UR4, 0x2 ;  /* 0x0000000433057c11 */ /* 0x001fe2000f8e10ff */
[----:B------:R0:W-:Y:S01]  /*2450*/  STS [R6], R13 ;  /* 0x0000000d06007388 */ /* 0x0001e20000000800 */
[----:B------:R-:W-:Y:S02]  /*2460*/  LEA R2, R53, UR4, 0x2 ;  /* 0x0000000435027c11 */ /* 0x000fe4000f8e10ff */
[----:B-1----:R-:W-:Y:S01]  /*2470*/  LEA R3, R55, UR4, 0x2 ;  /* 0x0000000437037c11 */ /* 0x002fe2000f8e10ff */
[----:B------:R1:W-:Y:S01]  /*2480*/  STS [R9], R14 ;  /* 0x0000000e09007388 */ /* 0x0003e20000000800 */
[----:B------:R-:W-:-:S02]  /*2490*/  LEA R4, R57, UR4, 0x2 ;  /* 0x0000000439047c11 */ /* 0x000fc4000f8e10ff */
[----:B--2---:R-:W-:Y:S01]  /*24a0*/  LEA R7, R59, UR4, 0x2 ;  /* 0x000000043b077c11 */ /* 0x004fe2000f8e10ff */
[----:B------:R2:W-:Y:S01]  /*24b0*/  STS [R8], R15 ;  /* 0x0000000f08007388 */ /* 0x0005e20000000800 */
[----:B0-----:R-:W-:-:S03]  /*24c0*/  LEA R6, R63, UR4, 0x2 ;  /* 0x000000043f067c11 */ /* 0x001fc6000f8e10ff */
[----:B------:R0:W-:Y:S01]  /*24d0*/  STS [R11], R16 ;  /* 0x000000100b007388 */ /* 0x0001e20000000800 */
[----:B-1----:R-:W-:-:S03]  /*24e0*/  LEA R9, R61, UR4, 0x2 ;  /* 0x000000043d097c11 */ /* 0x002fc6000f8e10ff */
[----:B------:R-:W-:Y:S01]  /*24f0*/  STS [R10], R17 ;  /* 0x000000110a007388 */ /* 0x000fe20000000800 */
[----:B--2---:R-:W-:-:S03]  /*2500*/  LEA R8, R67, UR4, 0x2 ;  /* 0x0000000443087c11 */ /* 0x004fc6000f8e10ff */
[----:B------:R1:W-:Y:S01]  /*2510*/  STS [R5], R18 ;  /* 0x0000001205007388 */ /* 0x0003e20000000800 */
[----:B0-----:R-:W-:-:S03]  /*2520*/  LEA R11, R65, UR4, 0x2 ;  /* 0x00000004410b7c11 */ /* 0x001fc6000f8e10ff */
[----:B------:R0:W-:Y:S04]  /*2530*/  STS [R2], R19 ;  /* 0x0000001302007388 */ /* 0x0001e80000000800 */
[----:B------:R2:W-:Y:S01]  /*2540*/  STS [R3], R20 ;  /* 0x0000001403007388 */ /* 0x0005e20000000800 */
[----:B-1----:R-:W-:-:S03]  /*2550*/  LEA R5, R69, UR4, 0x2 ;  /* 0x0000000445057c11 */ /* 0x002fc6000f8e10ff */
[----:B------:R2:W-:Y:S01]  /*2560*/  STS [R4], R21 ;  /* 0x0000001504007388 */ /* 0x0005e20000000800 */
[----:B0-----:R-:W-:-:S03]  /*2570*/  LEA R19, R71, UR4, 0x2 ;  /* 0x0000000447137c11 */ /* 0x001fc6000f8e10ff */
[----:B------:R2:W-:Y:S04]  /*2580*/  STS [R7], R22 ;  /* 0x0000001607007388 */ /* 0x0005e80000000800 */
[----:B------:R2:W-:Y:S04]  /*2590*/  STS [R9], R24 ;  /* 0x0000001809007388 */ /* 0x0005e80000000800 */
[----:B------:R2:W-:Y:S04]  /*25a0*/  STS [R6], R25 ;  /* 0x0000001906007388 */ /* 0x0005e80000000800 */
[----:B------:R2:W-:Y:S04]  /*25b0*/  STS [R11], R26 ;  /* 0x0000001a0b007388 */ /* 0x0005e80000000800 */
[----:B------:R2:W-:Y:S04]  /*25c0*/  STS [R8], R27 ;  /* 0x0000001b08007388 */ /* 0x0005e80000000800 */
[----:B------:R2:W-:Y:S04]  /*25d0*/  STS [R5], R28 ;  /* 0x0000001c05007388 */ /* 0x0005e80000000800 */
[----:B------:R2:W-:Y:S01]  /*25e0*/  STS [R19], R30 ;  /* 0x0000001e13007388 */ /* 0x0005e20000000800 */
[----:B------:R-:W-:Y:S06]  /*25f0*/  BAR.SYNC.DEFER_BLOCKING 0x0 ;  /* 0x0000000000007b1d */ /* 0x000fec0000010000 */
[----:B------:R2:W0:Y:S04]  /*2600*/  LDS R2, [R33] ;  /* 0x0000000021027984 */ /* 0x0004280000000800 */
[----:B------:R2:W1:Y:S04]  /*2610*/  LDS R3, [R33+0x4] ;  /* 0x0000040021037984 */ /* 0x0004680000000800 */
[----:B------:R2:W3:Y:S04]  /*2620*/  LDS R12, [R33+0x8] ;  /* 0x00000800210c7984 */ /* 0x0004e80000000800 */
[----:B------:R2:W4:Y:S04]  /*2630*/  LDS R13, [R33+0xc] ;  /* 0x00000c00210d7984 */ /* 0x0005280000000800 */
[----:B------:R2:W0:Y:S04]  /*2640*/  LDS R14, [R33+0x10] ;  /* 0x00001000210e7984 */ /* 0x0004280000000800 */
        /* <DEDUP_REMOVED lines=13> */
[----:B------:R2:W0:Y:S01]  /*2720*/  LDS R30, [R33+0x48] ;  /* 0x00004800211e7984 */ /* 0x0004220000000800 */
[----:B------:R-:W-:Y:S06]  /*2730*/  BAR.SYNC.DEFER_BLOCKING 0x0 ;  /* 0x0000000000007b1d */ /* 0x000fec0000010000 */
[----:B-1-34-:R-:W-:Y:S05]  /*2740*/  BRA `(.L_x_220) ;  /* 0xffffffdc00f87947 */ /* 0x01afea000383ffff */
.L_x_219:
[----:B------:R-:W-:Y:S01]  /*2750*/  LEA R5, R5, UR4, 0x2 ;  /* 0x0000000405057c11 */ /* 0x000fe2000f8e10ff */
[C---:B------:R-:W-:Y:S01]  /*2760*/  IMAD R33, R0.reuse, -0x48, R33 ;  /* 0xffffffb800217824 */ /* 0x040fe200078e0221 */
[----:B------:R-:W-:Y:S01]  /*2770*/  LEA R4, R37, UR4, 0x2 ;  /* 0x0000000425047c11 */ /* 0x000fe2000f8e10ff */
[C---:B------:R-:W-:Y:S01]  /*2780*/  VIADD R7, R0.reuse, 0x100 ;  /* 0x0000010000077836 */ /* 0x040fe20000000000 */
[----:B------:R-:W-:Y:S01]  /*2790*/  LEA R39, R39, UR4, 0x2 ;  /* 0x0000000427277c11 */ /* 0x000fe2000f8e10ff */
[----:B------:R0:W-:Y:S01]  /*27a0*/  STS [R5], R2 ;  /* 0x0000000205007388 */ /* 0x0001e20000000800 */
[----:B------:R-:W-:Y:S01]  /*27b0*/  LEA R6, R41, UR4, 0x2 ;  /* 0x0000000429067c11 */ /* 0x000fe2000f8e10ff */
[----:B------:R-:W-:Y:S01]  /*27c0*/  VIADD R9, R0, 0x200 ;  /* 0x0000020000097836 */ /* 0x000fe20000000000 */
[----:B------:R-:W-:Y:S01]  /*27d0*/  LEA R43, R43, UR4, 0x2 ;  /* 0x000000042b2b7c11 */ /* 0x000fe2000f8e10ff */
[----:B------:R1:W-:Y:S01]  /*27e0*/  STS [R4], R3 ;  /* 0x0000000304007388 */ /* 0x0003e20000000800 */
[----:B------:R-:W-:-:S02]  /*27f0*/  LEA R8, R45, UR4, 0x2 ;  /* 0x000000042d087c11 */ /* 0x000fc4000f8e10ff */
[----:B------:R-:W-:Y:S01]  /*2800*/  LEA R47, R47, UR4, 0x2 ;  /* 0x000000042f2f7c11 */ /* 0x000fe2000f8e10ff */
[----:B------:R-:W-:Y:S01]  /*2810*/  STS [R39], R12 ;  /* 0x0000000c27007388 */ /* 0x000fe20000000800 */
[----:B------:R-:W-:Y:S02]  /*2820*/  LEA R10, R49, UR4, 0x2 ;  /* 0x00000004310a7c11 */ /* 0x000fe4000f8e10ff */
[----:B------:R-:W-:Y:S01]  /*2830*/  LEA R51, R51, UR4, 0x2 ;  /* 0x0000000433337c11 */ /* 0x000fe2000f8e10ff */
[----:B------:R2:W-:Y:S01]  /*2840*/  STS [R6], R13 ;  /* 0x0000000d06007388 */ /* 0x0005e20000000800 */
[----:B0-----:R-:W-:Y:S02]  /*2850*/  LEA R2, R53, UR4, 0x2 ;  /* 0x0000000435027c11 */ /* 0x001fe4000f8e10ff */
[----:B------:R-:W-:Y:S01]  /*2860*/  LEA R55, R55, UR4, 0x2 ;  /* 0x0000000437377c11 */ /* 0x000fe2000f8e10ff */
[----:B------:R0:W-:Y:S01]  /*2870*/  STS [R43], R14 ;  /* 0x0000000e2b007388 */ /* 0x0001e20000000800 */
[----:B-1----:R-:W-:-:S02]  /*2880*/  LEA R4, R57, UR4, 0x2 ;  /* 0x0000000439047c11 */ /* 0x002fc4000f8e10ff */
[----:B------:R-:W-:Y:S01]  /*2890*/  LEA R59, R59, UR4, 0x2 ;  /* 0x000000043b3b7c11 */ /* 0x000fe2000f8e10ff */
[----:B------:R1:W-:Y:S01]  /*28a0*/  STS [R8], R15 ;  /* 0x0000000f08007388 */ /* 0x0003e20000000800 */
[----:B------:R-:W-:Y:S01]  /*28b0*/  LEA R61, R61, UR4, 0x2 ;  /* 0x000000043d3d7c11 */ /* 0x000fe2000f8e10ff */
[C---:B--2---:R-:W-:Y:S01]  /*28c0*/  VIADD R13, R0.reuse, 0x500 ;  /* 0x00000500000d7836 */ /* 0x044fe20000000000 */
[----:B------:R-:W-:Y:S01]  /*28d0*/  LEA R6, R63, UR4, 0x2 ;  /* 0x000000043f067c11 */ /* 0x000fe2000f8e10ff */
[----:B------:R2:W-:Y:S01]  /*28e0*/  STS [R47], R16 ;  /* 0x000000102f007388 */ /* 0x0005e20000000800 */
[----:B------:R-:W-:Y:S01]  /*28f0*/  LEA R65, R65, UR4, 0x2 ;  /* 0x0000000441417c11 */ /* 0x000fe2000f8e10ff */
[C---:B0-----:R-:W-:Y:S01]  /*2900*/  VIADD R14, R0.reuse, 0x600 ;  /* 0x00000600000e7836 */ /* 0x041fe20000000000 */
[----:B------:R-:W-:Y:S01]  /*2910*/  LEA R69, R69, UR4, 0x2 ;  /* 0x0000000445457c11 */ /* 0x000fe2000f8e10ff */
[----:B------:R0:W-:Y:S01]  /*2920*/  STS [R10], R17 ;  /* 0x000000110a007388 */ /* 0x0001e20000000800 */
[----:B------:R-:W-:Y:S01]  /*2930*/  LEA R71, R71, UR4, 0x2 ;  /* 0x0000000447477c11 */ /* 0x000fe2000f8e10ff */
[C---:B-1----:R-:W-:Y:S01]  /*2940*/  VIADD R15, R0.reuse, 0x700 ;  /* 0x00000700000f7836 */ /* 0x042fe20000000000 */
[----:B------:R-:W-:Y:S01]  /*2950*/  LEA R8, R67, UR4, 0x2 ;  /* 0x0000000443087c11 */ /* 0x000fe2000f8e10ff */
[----:B------:R-:W-:Y:S01]  /*2960*/  STS [R51], R18 ;  /* 0x0000001233007388 */ /* 0x000fe20000000800 */
[----:B------:R-:W1:Y:S01]  /*2970*/  LDCU.64 UR4, c[0x0][0x3a0] ;  /* 0x00007400ff0477ac */ /* 0x000e620008000a00 */
[C---:B------:R-:W-:Y:S01]  /*2980*/  LOP3.LUT R12, R0.reuse, 0x400, RZ, 0xfc, !PT ;  /* 0x00000400000c7812 */ /* 0x040fe200078efcff */
[C---:B--2---:R-:W-:Y:S01]  /*2990*/  VIADD R16, R0.reuse, 0xd00 ;  /* 0x00000d0000107836 */ /* 0x044fe20000000000 */
[----:B------:R2:W-:Y:S01]  /*29a0*/  STS [R2], R19 ;  /* 0x0000001302007388 */ /* 0x0005e20000000800 */
[----:B0-----:R-:W-:-:S03]  /*29b0*/  VIADD R10, R0, 0x300 ;  /* 0x00000300000a7836 */ /* 0x001fc60000000000 */
[----:B------:R-:W-:Y:S04]  /*29c0*/  STS [R55], R20 ;  /* 0x0000001437007388 */ /* 0x000fe80000000800 */
[----:B------:R-:W-:Y:S01]  /*29d0*/  STS [R4], R21 ;  /* 0x0000001504007388 */ /* 0x000fe20000000800 */
[----:B--2---:R-:W0:Y:S03]  /*29e0*/  LDC.64 R2, c[0x0][0x388] ;  /* 0x0000e200ff027b82 */ /* 0x004e260000000a00 */
[----:B------:R-:W-:Y:S01]  /*29f0*/  STS [R59], R22 ;  /* 0x000000163b007388 */ /* 0x000fe20000000800 */
[----:B-1----:R-:W-:-:S03]  /*2a00*/  ISETP.GE.U32.AND P2, PT, R7, UR4, PT ;  /* 0x0000000407007c0c */ /* 0x002fc6000bf46070 */
[----:B------:R-:W-:Y:S01]  /*2a10*/  STS [R61], R24 ;  /* 0x000000183d007388 */ /* 0x000fe20000000800 */
[----:B------:R-:W-:Y:S02]  /*2a20*/  ISETP.GE.U32.AND P3, PT, R9, UR4, PT ;  /* 0x0000000409007c0c */ /* 0x000fe4000bf66070 */
[----:B------:R-:W-:Y:S01]  /*2a30*/  ISETP.GE.U32.AND P6, PT, R10, UR4, PT ;  /* 0x000000040a007c0c */ /* 0x000fe2000bfc6070 */
[----:B------:R-:W-:Y:S01]  /*2a40*/  STS [R6], R25 ;  /* 0x0000001906007388 */ /* 0x000fe20000000800 */
[----:B------:R-:W-:Y:S02]  /*2a50*/  ISETP.GE.U32.AND.EX P3, PT, RZ, UR5, PT, P3 ;  /* 0x00000005ff007c0c */ /* 0x000fe4000bf66130 */
[----:B------:R-:W-:Y:S01]  /*2a60*/  ISETP.GE.U32.AND.EX P2, PT, RZ, UR5, PT, P2 ;  /* 0x00000005ff007c0c */ /* 0x000fe2000bf46120 */
[----:B------:R-:W-:Y:S01]  /*2a70*/  STS [R65], R26 ;  /* 0x0000001a41007388 */ /* 0x000fe20000000800 */
[----:B------:R-:W-:Y:S02]  /*2a80*/  ISETP.GE.U32.AND P1, PT, R13, UR4, PT ;  /* 0x000000040d007c0c */ /* 0x000fe4000bf26070 */
[----:B------:R-:W-:Y:S01]  /*2a90*/  ISETP.GE.U32.AND.EX P6, PT, RZ, UR5, PT, P6 ;  /* 0x00000005ff007c0c */ /* 0x000fe2000bfc6160 */
[----:B------:R-:W-:Y:S01]  /*2aa0*/  STS [R8], R27 ;  /* 0x0000001b08007388 */ /* 0x000fe20000000800 */
[----:B------:R-:W-:-:S02]  /*2ab0*/  ISETP.GE.U32.AND.EX P1, PT, RZ, UR5, PT, P1 ;  /* 0x00000005ff007c0c */ /* 0x000fc4000bf26110 */
[----:B------:R-:W-:Y:S01]  /*2ac0*/  ISETP.GE.U32.AND P5, PT, R12, UR4, PT ;  /* 0x000000040c007c0c */ /* 0x000fe2000bfa6070 */
[----:B------:R-:W-:Y:S01]  /*2ad0*/  STS [R69], R28 ;  /* 0x0000001c45007388 */ /* 0x000fe20000000800 */
[----:B------:R-:W-:Y:S01]  /*2ae0*/  ISETP.GE.U32.AND P4, PT, R15, UR4, PT ;  /* 0x000000040f007c0c */ /* 0x000fe2000bf86070 */
[----:B0-----:R-:W-:Y:S01]  /*2af0*/  IMAD.WIDE.U32 R2, R0, 0x4, R2 ;  /* 0x0000000400027825 */ /* 0x001fe200078e0002 */
[----:B------:R-:W-:Y:S01]  /*2b00*/  ISETP.GE.U32.AND.EX P5, PT, RZ, UR5, PT, P5 ;  /* 0x00000005ff007c0c */ /* 0x000fe2000bfa6150 */
[----:B------:R-:W-:Y:S01]  /*2b10*/  STS [R71], R30 ;  /* 0x0000001e47007388 */ /* 0x000fe20000000800 */
[----:B------:R-:W-:Y:S01]  /*2b20*/  BAR.SYNC.DEFER_BLOCKING 0x0 ;  /* 0x0000000000007b1d */ /* 0x000fe20000010000 */
[----:B------:R-:W-:Y:S01]  /*2b30*/  ISETP.GE.U32.AND P0, PT, R14, UR4, PT ;  /* 0x000000040e007c0c */ /* 0x000fe2000bf06070 */
[C---:B------:R-:W-:Y:S01]  /*2b40*/  VIADD R14, R0.reuse, 0x900 ;  /* 0x00000900000e7836 */ /* 0x040fe20000000000 */
[----:B------:R-:W-:Y:S02]  /*2b50*/  LOP3.LUT R12, R0, 0x800, RZ, 0xfc, !PT ;  /* 0x00000800000c7812 */ /* 0x000fe400078efcff */
[----:B------:R-:W-:-:S02]  /*2b60*/  ISETP.GE.U32.AND.EX P0, PT, RZ, UR5, PT, P0 ;  /* 0x00000005ff007c0c */ /* 0x000fc4000bf06100 */
[----:B------:R-:W-:Y:S01]  /*2b70*/  ISETP.GE.U32.AND.EX P4, PT, RZ, UR5, PT, P4 ;  /* 0x00000005ff007c0c */ /* 0x000fe2000bf86140 */
[----:B------:R-:W0:Y:S04]  /*2b80*/  LDS R5, [R33+0x800] ;  /* 0x0008000021057984 */ /* 0x000e280000000800 */
[----:B------:R-:W1:Y:S04]  /*2b90*/  LDS R4, [R33+0x400] ;  /* 0x0004000021047984 */ /* 0x000e680000000800 */
[----:B------:R-:W2:Y:S04]  /*2ba0*/  LDS R6, [R33+0xc00] ;  /* 0x000c000021067984 */ /* 0x000ea80000000800 */
[----:B------:R-:W3:Y:S04]  /*2bb0*/  LDS R8, [R33+0x1400] ;  /* 0x0014000021087984 */ /* 0x000ee80000000800 */
[----:B------:R-:W4:Y:S04]  /*2bc0*/  LDS R7, [R33+0x1000] ;  /* 0x0010000021077984 */ /* 0x000f280000000800 */
[----:B------:R-:W5:Y:S04]  /*2bd0*/  LDS R9, [R33+0x1800] ;  /* 0x0018000021097984 */ /* 0x000f680000000800 */
[----:B------:R-:W5:Y:S01]  /*2be0*/  LDS R10, [R33+0x1c00] ;  /* 0x001c0000210a7984 */ /* 0x000f620000000800 */
[----:B0-----:R-:W-:-:S03]  /*2bf0*/  @!P3 LOP3.LUT R13, R5, 0x80000000, RZ, 0x3c, !PT ;  /* 0x80000000050db812 */ /* 0x001fc600078e3cff */
[----:B------:R-:W-:Y:S01]  /*2c00*/  LDS R5, [R33+0x2400] ;  /* 0x0024000021057984 */ /* 0x000fe20000000800 */
[----:B-1----:R-:W-:-:S03]  /*2c10*/  @!P2 LOP3.LUT R11, R4, 0x80000000, RZ, 0x3c, !PT ;  /* 0x80000000040ba812 */ /* 0x002fc600078e3cff */
[----:B------:R-:W0:Y:S01]  /*2c20*/  LDS R4, [R33+0x2000] ;  /* 0x0020000021047984 */ /* 0x000e220000000800 */
[----:B--2---:R-:W-:-:S03]  /*2c30*/  @!P6 LOP3.LUT R15, R6, 0x80000000, RZ, 0x3c, !PT ;  /* 0x80000000060fe812 */ /* 0x004fc600078e3cff */
[----:B------:R-:W-:Y:S01]  /*2c40*/  @!P2 STG.E desc[UR8][R2.64+0x400], R11 ;  /* 0x0004000b0200a986 */ /* 0x000fe2000c101908 */
[----:B------:R-:W-:Y:S01]  /*2c50*/  ISETP.GE.U32.AND P2, PT, R12, UR4, PT ;  /* 0x000000040c007c0c */ /* 0x000fe2000bf46070 */
[----:B------:R-:W-:Y:S01]  /*2c60*/  VIADD R12, R0, 0xa00 ;  /* 0x00000a00000c7836 */ /* 0x000fe20000000000 */
[----:B---3--:R-:W-:Y:S01]  /*2c70*/  @!P1 LOP3.LUT R19, R8, 0x80000000, RZ, 0x3c, !PT ;  /* 0x8000000008139812 */ /* 0x008fe200078e3cff */
[----:B------:R-:W-:Y:S01]  /*2c80*/  LDS R11, [R33+0x2800] ;  /* 0x00280000210b7984 */ /* 0x000fe20000000800 */
[----:B------:R-:W-:Y:S02]  /*2c90*/  ISETP.GE.U32.AND.EX P2, PT, RZ, UR5, PT, P2 ;  /* 0x00000005ff007c0c */ /* 0x000fe4000bf46120 */
[----:B----4-:R-:W-:Y:S01]  /*2ca0*/  @!P5 LOP3.LUT R17, R7, 0x80000000, RZ, 0x3c, !PT ;  /* 0x800000000711d812 */ /* 0x010fe200078e3cff */
[----:B------:R-:W-:Y:S01]  /*2cb0*/  LDS R6, [R33+0x2c00] ;  /* 0x002c000021067984 */ /* 0x000fe20000000800 */
[----:B-----5:R-:W-:-:S03]  /*2cc0*/  @!P0 LOP3.LUT R21, R9, 0x80000000, RZ, 0x3c, !PT ;  /* 0x8000000009158812 */ /* 0x020fc600078e3cff */
[----:B------:R-:W-:Y:S01]  /*2cd0*/  @!P1 STG.E desc[UR8][R2.64+0x1400], R19 ;  /* 0x0014001302009986 */ /* 0x000fe2000c101908 */
[----:B------:R-:W-:-:S03]  /*2ce0*/  ISETP.GE.U32.AND P1, PT, R0, UR4, PT ;  /* 0x0000000400007c0c */ /* 0x000fc6000bf26070 */
[----:B------:R-:W1:Y:S01]  /*2cf0*/  LDS R7, [R33+0x3000] ;  /* 0x0030000021077984 */ /* 0x000e620000000800 */
[----:B------:R-:W-:-:S03]  /*2d00*/  ISETP.GE.U32.AND.EX P1, PT, RZ, UR5, PT, P1 ;  /* 0x00000005ff007c0c */ /* 0x000fc6000bf26110 */
[----:B------:R-:W-:Y:S01]  /*2d10*/  @!P3 STG.E desc[UR8][R2.64+0x800], R13 ;  /* 0x0008000d0200b986 */ /* 0x000fe2000c101908 */
[----:B------:R-:W-:Y:S01]  /*2d20*/  ISETP.GE.U32.AND P3, PT, R14, UR4, PT ;  /* 0x000000040e007c0c */ /* 0x000fe2000bf66070 */
[----:B------:R-:W-:Y:S02]  /*2d30*/  VIADD R14, R0, 0xb00 ;  /* 0x00000b00000e7836 */ /* 0x000fe40000000000 */
[----:B------:R2:W-:Y:S01]  /*2d40*/  @!P6 STG.E desc[UR8][R2.64+0xc00], R15 ;  /* 0x000c000f0200e986 */ /* 0x0005e2000c101908 */
[----:B------:R-:W-:Y:S02]  /*2d50*/  ISETP.GE.U32.AND P6, PT, R12, UR4, PT ;  /* 0x000000040c007c0c */ /* 0x000fe4000bfc6070 */
[----:B------:R-:W-:Y:S01]  /*2d60*/  LOP3.LUT R12, R0, 0xc00, RZ, 0xfc, !PT ;  /* 0x00000c00000c7812 */ /* 0x000fe200078efcff */
[----:B------:R0:W-:Y:S01]  /*2d70*/  @!P5 STG.E desc[UR8][R2.64+0x1000], R17 ;  /* 0x001000110200d986 */ /* 0x0001e2000c101908 */
[----:B------:R-:W-:Y:S02]  /*2d80*/  ISETP.GE.U32.AND.EX P3, PT, RZ, UR5, PT, P3 ;  /* 0x00000005ff007c0c */ /* 0x000fe4000bf66130 */
[----:B------:R-:W-:Y:S01]  /*2d90*/  ISETP.GE.U32.AND P5, PT, R14, UR4, PT ;  /* 0x000000040e007c0c */ /* 0x000fe2000bfa6070 */
[----:B------:R-:W-:Y:S01]  /*2da0*/  @!P0 STG.E desc[UR8][R2.64+0x1800], R21 ;  /* 0x0018001502008986 */ /* 0x000fe2000c101908 */
[----:B------:R-:W-:-:S02]  /*2db0*/  ISETP.GE.U32.AND P0, PT, R12, UR4, PT ;  /* 0x000000040c007c0c */ /* 0x000fc4000bf06070 */
[----:B--2---:R-:W-:Y:S01]  /*2dc0*/  @!P4 LOP3.LUT R15, R10, 0x80000000, RZ, 0x3c, !PT ;  /* 0x800000000a0fc812 */ /* 0x004fe200078e3cff */
[----:B------:R-:W2:Y:S01]  /*2dd0*/  LDS R8, [R33+0x3400] ;  /* 0x0034000021087984 */ /* 0x000ea20000000800 */
[----:B------:R-:W-:Y:S02]  /*2de0*/  ISETP.GE.U32.AND.EX P0, PT, RZ, UR5, PT, P0 ;  /* 0x00000005ff007c0c */ /* 0x000fe4000bf06100 */
[----:B0-----:R-:W-:Y:S01]  /*2df0*/  @!P2 LOP3.LUT R17, R4, 0x80000000, RZ, 0x3c, !PT ;  /* 0x800000000411a812 */ /* 0x001fe200078e3cff */
[----:B------:R-:W0:Y:S02]  /*2e00*/  LDS R9, [R33+0x3800] ;  /* 0x0038000021097984 */ /* 0x000e240000000800 */
[----:B------:R-:W-:Y:S01]  /*2e10*/  @!P3 LOP3.LUT R5, R5, 0x80000000, RZ, 0x3c, !PT ;  /* 0x800000000505b812 */ /* 0x000fe200078e3cff */
[----:B------:R-:W-:Y:S01]  /*2e20*/  VIADD R4, R0, 0xe00 ;  /* 0x00000e0000047836 */ /* 0x000fe20000000000 */
[----:B------:R-:W3:Y:S04]  /*2e30*/  LDS R10, [R33+0x3c00] ;  /* 0x003c0000210a7984 */ /* 0x000ee80000000800 */
[----:B------:R-:W4:Y:S04]  /*2e40*/  LDS R12, [R33+0x4000] ;  /* 0x00400000210c7984 */ /* 0x000f280000000800 */
[----:B------:R-:W5:Y:S01]  /*2e50*/  LDS R13, [R33+0x4400] ;  /* 0x00440000210d7984 */ /* 0x000f620000000800 */
[----:B-1----:R-:W-:-:S03]  /*2e60*/  @!P0 LOP3.LUT R7, R7, 0x80000000, RZ, 0x3c, !PT ;  /* 0x8000000007078812 */ /* 0x002fc600078e3cff */
[----:B------:R-:W1:Y:S04]  /*2e70*/  @!P1 LDS R14, [R33] ;  /* 0x00000000210e9984 */ /* 0x000e680000000800 */
[----:B------:R2:W-:Y:S01]  /*2e80*/  @!P4 STG.E desc[UR8][R2.64+0x1c00], R15 ;  /* 0x001c000f0200c986 */ /* 0x0005e2000c101908 */
[----:B------:R-:W-:Y:S02]  /*2e90*/  ISETP.GE.U32.AND.EX P4, PT, RZ, UR5, PT, P6 ;  /* 0x00000005ff007c0c */ /* 0x000fe4000bf86160 */
[----:B------:R-:W-:Y:S01]  /*2ea0*/  ISETP.GE.U32.AND.EX P6, PT, RZ, UR5, PT, P5 ;  /* 0x00000005ff007c0c */ /* 0x000fe2000bfc6150 */
[----:B------:R-:W-:Y:S01]  /*2eb0*/  @!P3 STG.E desc[UR8][R2.64+0x2400], R5 ;  /* 0x002400050200b986 */ /* 0x000fe2000c101908 */
[----:B------:R-:W-:-:S03]  /*2ec0*/  ISETP.GE.U32.AND P5, PT, R16, UR4, PT ;  /* 0x0000000410007c0c */ /* 0x000fc6000bfa6070 */
[----:B------:R0:W-:Y:S01]  /*2ed0*/  @!P2 STG.E desc[UR8][R2.64+0x2000], R17 ;  /* 0x002000110200a986 */ /* 0x0001e2000c101908 */
[----:B------:R-:W-:Y:S02]  /*2ee0*/  ISETP.GE.U32.AND P2, PT, R4, UR4, PT ;  /* 0x0000000404007c0c */ /* 0x000fe4000bf46070 */
[C---:B------:R-:W-:Y:S01]  /*2ef0*/  LOP3.LUT R4, R0.reuse, 0x1000, RZ, 0xfc, !PT ;  /* 0x0000100000047812 */ /* 0x040fe200078efcff */
[----:B--2---:R-:W-:Y:S01]  /*2f00*/  VIADD R15, R0, 0xf00 ;  /* 0x00000f00000f7836 */ /* 0x004fe20000000000 */
[----:B------:R-:W-:Y:S01]  /*2f10*/  ISETP.GE.U32.AND.EX P5, PT, RZ, UR5, PT, P5 ;  /* 0x00000005ff007c0c */ /* 0x000fe2000bfa6150 */
[----:B------:R-:W-:Y:S01]  /*2f20*/  @!P0 STG.E desc[UR8][R2.64+0x3000], R7 ;  /* 0x0030000702008986 */ /* 0x000fe2000c101908 */
[----:B------:R-:W-:Y:S02]  /*2f30*/  @!P4 LOP3.LUT R11, R11, 0x80000000, RZ, 0x3c, !PT ;  /* 0x800000000b0bc812 */ /* 0x000fe400078e3cff */
[----:B------:R-:W-:Y:S02]  /*2f40*/  ISETP.GE.U32.AND P3, PT, R15, UR4, PT ;  /* 0x000000040f007c0c */ /* 0x000fe4000bf66070 */
[----:B------:R-:W-:Y:S01]  /*2f50*/  @!P6 LOP3.LUT R15, R6, 0x80000000, RZ, 0x3c, !PT ;  /* 0x80000000060fe812 */ /* 0x000fe200078e3cff */
[----:B------:R-:W-:Y:S01]  /*2f60*/  VIADD R6, R0, 0x1100 ;  /* 0x0000110000067836 */ /* 0x000fe20000000000 */
[----:B------:R3:W-:Y:S01]  /*2f70*/  @!P4 STG.E desc[UR8][R2.64+0x2800], R11 ;  /* 0x0028000b0200c986 */ /* 0x0007e2000c101908 */
[----:B------:R-:W-:Y:S01]  /*2f80*/  ISETP.GE.U32.AND P4, PT, R4, UR4, PT ;  /* 0x0000000404007c0c */ /* 0x000fe2000bf86070 */
[----:B------:R-:W-:Y:S01]  /*2f90*/  VIADD R0, R0, 0x1200 ;  /* 0x0000120000007836 */ /* 0x000fe20000000000 */
[----:B------:R-:W-:Y:S01]  /*2fa0*/  ISETP.GE.U32.AND.EX P2, PT, RZ, UR5, PT, P2 ;  /* 0x00000005ff007c0c */ /* 0x000fe2000bf46120 */
[----:B------:R4:W-:Y:S01]  /*2fb0*/  @!P6 STG.E desc[UR8][R2.64+0x2c00], R15 ;  /* 0x002c000f0200e986 */ /* 0x0009e2000c101908 */
[----:B------:R-:W-:-:S02]  /*2fc0*/  ISETP.GE.U32.AND P6, PT, R6, UR4, PT ;  /* 0x0000000406007c0c */ /* 0x000fc4000bfc6070 */
[----:B------:R-:W-:Y:S02]  /*2fd0*/  ISETP.GE.U32.AND.EX P3, PT, RZ, UR5, PT, P3 ;  /* 0x00000005ff007c0c */ /* 0x000fe4000bf66130 */
[----:B------:R-:W-:Y:S02]  /*2fe0*/  ISETP.GE.U32.AND.EX P4, PT, RZ, UR5, PT, P4 ;  /* 0x00000005ff007c0c */ /* 0x000fe4000bf86140 */
[----:B------:R-:W-:Y:S02]  /*2ff0*/  ISETP.GE.U32.AND.EX P6, PT, RZ, UR5, PT, P6 ;  /* 0x00000005ff007c0c */ /* 0x000fe4000bfc6160 */
[----:B------:R-:W-:Y:S02]  /*3000*/  ISETP.GE.U32.AND P0, PT, R0, UR4, PT ;  /* 0x0000000400007c0c */ /* 0x000fe4000bf06070 */
[----:B0-----:R-:W-:Y:S02]  /*3010*/  @!P5 LOP3.LUT R17, R8, 0x80000000, RZ, 0x3c, !PT ;  /* 0x800000000811d812 */ /* 0x001fe400078e3cff */
[----:B------:R-:W-:-:S02]  /*3020*/  ISETP.GE.U32.AND.EX P0, PT, RZ, UR5, PT, P0 ;  /* 0x00000005ff007c0c */ /* 0x000fc4000bf06100 */
[----:B------:R-:W-:Y:S01]  /*3030*/  @!P2 LOP3.LUT R9, R9, 0x80000000, RZ, 0x3c, !PT ;  /* 0x800000000909a812 */ /* 0x000fe200078e3cff */
[----:B------:R0:W-:Y:S01]  /*3040*/  @!P5 STG.E desc[UR8][R2.64+0x3400], R17 ;  /* 0x003400110200d986 */ /* 0x0001e2000c101908 */
[----:B---3--:R-:W-:Y:S02]  /*3050*/  @!P3 LOP3.LUT R11, R10, 0x80000000, RZ, 0x3c, !PT ;  /* 0x800000000a0bb812 */ /* 0x008fe400078e3cff */
[----:B----4-:R-:W-:Y:S01]  /*3060*/  @!P4 LOP3.LUT R15, R12, 0x80000000, RZ, 0x3c, !PT ;  /* 0x800000000c0fc812 */ /* 0x010fe200078e3cff */
[----:B------:R0:W-:Y:S01]  /*3070*/  @!P2 STG.E desc[UR8][R2.64+0x3800], R9 ;  /* 0x003800090200a986 */ /* 0x0001e2000c101908 */
[----:B-----5:R-:W-:Y:S02]  /*3080*/  @!P6 LOP3.LUT R13, R13, 0x80000000, RZ, 0x3c, !PT ;  /* 0x800000000d0de812 */ /* 0x020fe400078e3cff */
[----:B-1----:R-:W-:Y:S01]  /*3090*/  @!P1 LOP3.LUT R5, R14, 0x80000000, RZ, 0x3c, !PT ;  /* 0x800000000e059812 */ /* 0x002fe200078e3cff */
[----:B------:R0:W-:Y:S04]  /*30a0*/  @!P3 STG.E desc[UR8][R2.64+0x3c00], R11 ;  /* 0x003c000b0200b986 */ /* 0x0001e8000c101908 */
[----:B------:R0:W-:Y:S04]  /*30b0*/  @!P4 STG.E desc[UR8][R2.64+0x4000], R15 ;  /* 0x0040000f0200c986 */ /* 0x0001e8000c101908 */
[----:B------:R0:W-:Y:S04]  /*30c0*/  @!P6 STG.E desc[UR8][R2.64+0x4400], R13 ;  /* 0x0044000d0200e986 */ /* 0x0001e8000c101908 */
[----:B------:R0:W-:Y:S01]  /*30d0*/  @!P1 STG.E desc[UR8][R2.64], R5 ;  /* 0x0000000502009986 */ /* 0x0001e2000c101908 */
[----:B------:R-:W-:Y:S05]  /*30e0*/  @P0 EXIT ;  /* 0x000000000000094d */ /* 0x000fea0003800000 */
[----:B------:R-:W0:Y:S02]  /*30f0*/  LDS R33, [R33+0x4800] ;  /* 0x0048000021217984 */ /* 0x000e240000000800 */
[----:B0-----:R-:W-:-:S05]  /*3100*/  LOP3.LUT R5, R33, 0x80000000, RZ, 0x3c, !PT ;  /* 0x8000000021057812 */ /* 0x001fca00078e3cff */
[----:B------:R-:W-:Y:S01]  /*3110*/  STG.E desc[UR8][R2.64+0x4800], R5 ;  /* 0x0048000502007986 */ /* 0x000fe2000c101908 */
[----:B------:R-:W-:Y:S05]  /*3120*/  EXIT ;  /* 0x000000000000794d */ /* 0x000fea0003800000 */
.L_x_221:
        /* <DEDUP_REMOVED lines=13> */
.L_x_312:


//--------------------- .text._ZN3cub18CUB_300001_SM_10006detail9transform16transform_kernelINS2_10policy_hubILb1EN4cuda3std3__45tupleIJN6thrust24THRUST_300001_SM_1000_NS10device_ptrIiEEEEEE10policy1000El15saturate_to_127SC_JPiEEEvT0_iT1_T2_DpNS2_10kernel_argIT3_EE --------------------------
	.section	.text._ZN3cub18CUB_300001_SM_10006detail9transform16transform_kernelINS2_10policy_hubILb1EN4cuda3std3__45tupleIJN6thrust24THRUST_300001_SM_1000_NS10device_ptrIiEEEEEE10policy1000El15saturate_to_127SC_JPiEEEvT0_iT1_T2_DpNS2_10kernel_argIT3_EE,"ax",@progbits
	.align	128
        .global         _ZN3cub18CUB_300001_SM_10006detail9transform16transform_kernelINS2_10policy_hubILb1EN4cuda3std3__45tupleIJN6thrust24THRUST_300001_SM_1000_NS10device_ptrIiEEEEEE10policy1000El15saturate_to_127SC_JPiEEEvT0_iT1_T2_DpNS2_10kernel_argIT3_EE
        .type           _ZN3cub18CUB_300001_SM_10006detail9transform16transform_kernelINS2_10policy_hubILb1EN4cuda3std3__45tupleIJN6thrust24THRUST_300001_SM_1000_NS10device_ptrIiEEEEEE10policy1000El15saturate_to_127SC_JPiEEEvT0_iT1_T2_DpNS2_10kernel_argIT3_EE,@function
        .size           _ZN3cub18CUB_300001_SM_10006detail9transform16transform_kernelINS2_10policy_hubILb1EN4cuda3std3__45tupleIJN6thrust24THRUST_300001_SM_1000_NS10device_ptrIiEEEEEE10policy1000El15saturate_to_127SC_JPiEEEvT0_iT1_T2_DpNS2_10kernel_argIT3_EE,(.L_x_313 - _ZN3cub18CUB_300001_SM_10006detail9transform16transform_kernelINS2_10policy_hubILb1EN4cuda3std3__45tupleIJN6thrust24THRUST_300001_SM_1000_NS10device_ptrIiEEEEEE10policy1000El15saturate_to_127SC_JPiEEEvT0_iT1_T2_DpNS2_10kernel_argIT3_EE)
        .other          _ZN3cub18CUB_300001_SM_10006detail9transform16transform_kernelINS2_10policy_hubILb1EN4cuda3std3__45tupleIJN6thrust24THRUST_300001_SM_1000_NS10device_ptrIiEEEEEE10policy1000El15saturate_to_127SC_JPiEEEvT0_iT1_T2_DpNS2_10kernel_argIT3_EE,@"STO_CUDA_ENTRY STV_DEFAULT"
_ZN3cub18CUB_300001_SM_10006detail9transform16transform_kernelINS2_10policy_hubILb1EN4cuda3std3__45tupleIJN6thrust24THRUST_300001_SM_1000_NS10device_ptrIiEEEEEE10policy1000El15saturate_to_127SC_JPiEEEvT0_iT1_T2_DpNS2_10kernel_argIT3_EE:
.text._ZN3cub18CUB_300001_SM_10006detail9transform16transform_kernelINS2_10policy_hubILb1EN4cuda3std3__45tupleIJN6thrust24THRUST_300001_SM_1000_NS10device_ptrIiEEEEEE10policy1000El15saturate_to_127SC_JPiEEEvT0_iT1_T2_DpNS2_10kernel_argIT3_EE:
[----:B------:R-:W-:Y:S08]  /*0000*/  LDC R1, c[0x0][0x37c] ;  /* 0x0000df00ff017b82 */ /* 0x000ff00000000800 */
[----:B------:R-:W0:Y:S01]  /*0010*/  LDC R0, c[0x0][0x388] ;  /* 0x0000e200ff007b82 */ /* 0x000e220000000800 */
[----:B------:R-:W1:Y:S01]  /*0020*/  LDCU.64 UR6, c[0x0][0x380] ;  /* 0x00007000ff0677ac */ /* 0x000e620008000a00 */
[----:B------:R-:W2:Y:S01]  /*0030*/  S2R R9, SR_TID.X ;  /* 0x0000000000097919 */ /* 0x000ea20000002100 */
[----:B------:R-:W-:Y:S05]  /*0040*/  BSSY.RECONVERGENT B0, `(.L_x_222) ;  /* 0x000001a000007945 */ /* 0x000fea0003800200 */
[----:B------:R-:W3:Y:S01]  /*0050*/  S2UR UR4, SR_CTAID.X ;  /* 0x00000000000479c3 */ /* 0x000ee20000002500 */
[----:B0-----:R-:W-:-:S05]  /*0060*/  IMAD.SHL.U32 R5, R0, 0x80, RZ ;  /* 0x0000008000057824 */ /* 0x001fca00078e00ff */
[----:B------:R-:W-:Y:S01]  /*0070*/  SHF.R.S32.HI R4, RZ, 0x1f, R5 ;  /* 0x0000001fff047819 */ /* 0x000fe20000011405 */
[----:B---3--:R-:W-:-:S04]  /*0080*/  IMAD.WIDE.U32 R2, R5, UR4, RZ ;  /* 0x0000000405027c25 */ /* 0x008fc8000f8e00ff */
[----:B------:R-:W-:Y:S01]  /*0090*/  IMAD R13, R4, UR4, RZ ;  /* 0x00000004040d7c24 */ /* 0x000fe2000f8e02ff */
[----:B-1----:R-:W-:Y:S01]  /*00a0*/  IADD3 R8, P1, PT, -R2, UR6, RZ ;  /* 0x0000000602087c10 */ /* 0x002fe2000ff3e1ff */
[----:B--2---:R-:W-:Y:S02]  /*00b0*/  IMAD.SHL.U32 R11, R9, 0x80, RZ ;  /* 0x00000080090b7824 */ /* 0x004fe400078e00ff */
[----:B------:R-:W-:Y:S01]  /*00c0*/  IMAD.IADD R13, R3, 0x1, R13 ;  /* 0x00000001030d7824 */ /* 0x000fe200078e020d */
[----:B------:R-:W-:-:S04]  /*00d0*/  ISETP.LT.U32.AND P0, PT, R8, R5, PT ;  /* 0x000000050800720c */ /* 0x000fc80003f01070 */
[----:B------:R-:W-:-:S04]  /*00e0*/  IADD3.X R7, PT, PT, ~R13, UR7, RZ, P1, !PT ;  /* 0x000000070d077c10 */ /* 0x000fc80008ffe5ff */
[----:B------:R-:W-:-:S04]  /*00f0*/  ISETP.LT.AND.EX P0, PT, R7, R4, PT, P0 ;  /* 0x000000040700720c */ /* 0x000fc80003f01300 */
[----:B------:R-:W-:-:S05]  /*0100*/  SEL R8, R8, R5, P0 ;  /* 0x0000000508087207 */ /* 0x000fca0000000000 */
[----:B------:R-:W-:-:S05]  /*0110*/  IMAD.SHL.U32 R4, R8, 0x4, RZ ;  /* 0x0000000408047824 */ /* 0x000fca00078e00ff */
[----:B------:R-:W-:-:S13]  /*0120*/  ISETP.GE.AND P0, PT, R11, R4, PT ;  /* 0x000000040b00720c */ /* 0x000fda0003f06270 */
[----:B------:R-:W-:Y:S05]  /*0130*/  @P0 BRA `(.L_x_223) ;  /* 0x0000000000280947 */ /* 0x000fea0003800000 */
[----:B------:R-:W0:Y:S02]  /*0140*/  LDC.64 R6, c[0x0][0x398] ;  /* 0x0000e600ff067b82 */ /* 0x000e240000000a00 */
[----:B0-----:R-:W-:-:S04]  /*0150*/  LEA R6, P0, R2, R6, 0x2 ;  /* 0x0000000602067211 */ /* 0x001fc800078010ff */
[----:B------:R-:W-:-:S03]  /*0160*/  LEA.HI.X R7, R2, R7, R13, 0x2, P0 ;  /* 0x0000000702077211 */ /* 0x000fc600000f140d */
[----:B------:R-:W-:-:S07]  /*0170*/  IMAD.WIDE.U32 R6, R9, 0x80, R6 ;  /* 0x0000008009067825 */ /* 0x000fce00078e0006 */
.L_x_224:
[----:B------:R-:W-:Y:S01]  /*0180*/  VIADD R11, R11, 0x4000 ;  /* 0x000040000b0b7836 */ /* 0x000fe20000000000 */
[----:B------:R0:W-:Y:S04]  /*0190*/  CCTL.E.PF2 [R6] ;  /* 0x000000000600798f */ /* 0x0001e80000800100 */
[----:B------:R-:W-:Y:S02]  /*01a0*/  ISETP.GE.AND P0, PT, R11, R4, PT ;  /* 0x000000040b00720c */ /* 0x000fe40003f06270 */
[----:B0-----:R-:W-:-:S05]  /*01b0*/  IADD3 R6, P1, PT, R6, 0x4000, RZ ;  /* 0x0000400006067810 */ /* 0x001fca0007f3e0ff */
[----:B------:R-:W-:-:S06]  /*01c0*/  IMAD.X R7, RZ, RZ, R7, P1 ;  /* 0x000000ffff077224 */ /* 0x000fcc00008e0607 */
[----:B------:R-:W-:Y:S05]  /*01d0*/  @!P0 BRA `(.L_x_224) ;  /* 0xfffffffc00e88947 */ /* 0x000fea000383ffff */
.L_x_223:
[----:B------:R-:W-:Y:S05]  /*01e0*/  BSYNC.RECONVERGENT B0 ;  /* 0x0000000000007941 */ /* 0x000fea0003800200 */
.L_x_222:
[----:B------:R-:W0:Y:S01]  /*01f0*/  LDCU.128 UR8, c[0x0][0x390] ;  /* 0x00007200ff0877ac */ /* 0x000e220008000c00 */
[----:B------:R-:W-:Y:S01]  /*0200*/  ISETP.NE.AND P0, PT, R5, R8, PT ;  /* 0x000000080500720c */ /* 0x000fe20003f05270 */
[C---:B------:R-:W-:Y:S01]  /*0210*/  IMAD.SHL.U32 R6, R2.reuse, 0x4, RZ ;  /* 0x0000000402067824 */ /* 0x040fe200078e00ff */
[----:B------:R-:W-:Y:S01]  /*0220*/  SHF.L.U64.HI R7, R2, 0x2, R13 ;  /* 0x0000000202077819 */ /* 0x000fe2000001020d */
[----:B------:R-:W1:Y:S03]  /*0230*/  LDCU.64 UR4, c[0x0][0x358] ;  /* 0x00006b00ff0477ac */ /* 0x000e660008000a00 */
[C---:B0-----:R-:W-:Y:S02]  /*0240*/  IADD3 R2, P1, PT, R6.reuse, UR10, RZ ;  /* 0x0000000a06027c10 */ /* 0x041fe4000ff3e0ff */
[----:B------:R-:W-:Y:S02]  /*0250*/  IADD3 R4, P2, PT, R6, UR8, RZ ;  /* 0x0000000806047c10 */ /* 0x000fe4000ff5e0ff */
[----:B------:R-:W-:-:S02]  /*0260*/  IADD3.X R3, PT, PT, R7, UR11, RZ, P1, !PT ;  /* 0x0000000b07037c10 */ /* 0x000fc40008ffe4ff */
[----:B------:R-:W-:Y:S01]  /*0270*/  IADD3.X R5, PT, PT, R7, UR9, RZ, P2, !PT ;  /* 0x0000000907057c10 */ /* 0x000fe200097fe4ff */
[----:B-1----:R-:W-:Y:S08]  /*0280*/  @!P0 BRA `(.L_x_225) ;  /* 0x0000001000388947 */ /* 0x002ff00003800000 */
[----:B------:R-:W-:-:S13]  /*0290*/  ISETP.GE.AND P0, PT, R0, 0x1, PT ;  /* 0x000000010000780c */ /* 0x000fda0003f06270 */
[----:B------:R-:W-:Y:S05]  /*02a0*/  @!P0 EXIT ;  /* 0x000000000000894d */ /* 0x000fea0003800000 */
[C---:B------:R-:W-:Y:S01]  /*02b0*/  ISETP.GE.U32.AND P0, PT, R0.reuse, 0x4, PT ;  /* 0x000000040000780c */ /* 0x040fe20003f06070 */
[----:B------:R-:W-:Y:S01]  /*02c0*/  IMAD.MOV.U32 R10, RZ, RZ, RZ ;  /* 0x000000ffff0a7224 */ /* 0x000fe200078e00ff */
[----:B------:R-:W-:-:S11]  /*02d0*/  LOP3.LUT R6, R0, 0x3, RZ, 0xc0, !PT ;  /* 0x0000000300067812 */ /* 0x000fd600078ec0ff */
[----:B------:R-:W-:Y:S05]  /*02e0*/  @!P0 BRA `(.L_x_226) ;  /* 0x0000000c00e48947 */ /* 0x000fea0003800000 */
[----:B------:R-:W-:-:S13]  /*02f0*/  ISETP.GE.AND P0, PT, R9, R8, PT ;  /* 0x000000080900720c */ /* 0x000fda0003f06270 */
[----:B------:R-:W-:-:S06]  /*0300*/  @!P0 IMAD.WIDE R10, R9, 0x4, R2 ;  /* 0x00000004090a8825 */ /* 0x000fcc00078e0202 */
[----:B------:R-:W2:Y:S01]  /*0310*/  @!P0 LDG.E R10, desc[UR4][R10.64] ;  /* 0x000000040a0a8981 */ /* 0x000ea2000c1e1900 */
[C---:B------:R-:W-:Y:S02]  /*0320*/  VIADD R17, R9.reuse, 0x80 ;  /* 0x0000008009117836 */ /* 0x040fe40000000000 */
[----:B------:R-:W-:-:S03]  /*0330*/  @!P0 IMAD.WIDE R12, R9, 0x4, R4 ;  /* 0x00000004090c8825 */ /* 0x000fc600078e0204 */
[----:B------:R-:W-:-:S13]  /*0340*/  ISETP.GE.AND P1, PT, R17, R8, PT ;  /* 0x000000081100720c */ /* 0x000fda0003f26270 */
[----:B------:R-:W-:Y:S01]  /*0350*/  @!P1 IMAD.WIDE R14, R17, 0x4, R2 ;  /* 0x00000004110e9825 */ /* 0x000fe200078e0202 */
[----:B--2---:R-:W-:-:S05]  /*0360*/  @!P0 VIMNMX R7, PT, PT, R10, 0x7f, PT ;  /* 0x0000007f0a078848 */ /* 0x004fca0003fe0100 */
[----:B------:R0:W-:Y:S04]  /*0370*/  @!P0 STG.E desc[UR4][R12.64], R7 ;  /* 0x000000070c008986 */ /* 0x0001e8000c101904 */
[----:B------:R-:W2:Y:S01]  /*0380*/  @!P1 LDG.E R14, desc[UR4][R14.64] ;  /* 0x000000040e0e9981 */ /* 0x000ea2000c1e1900 */
[----:B------:R-:W-:Y:S02]  /*0390*/  VIADD R19, R9, 0x100 ;  /* 0x0000010009137836 */ /* 0x000fe40000000000 */
[----:B------:R-:W-:-:S03]  /*03a0*/  @!P1 IMAD.WIDE R16, R17, 0x4, R4 ;  /* 0x0000000411109825 */ /* 0x000fc600078e0204 */
[----:B------:R-:W-:-:S13]  /*03b0*/  ISETP.GE.AND P0, PT, R19, R8, PT ;  /* 0x000000081300720c */ /* 0x000fda0003f06270 */
[----:B------:R-:W-:Y:S01]  /*03c0*/  @!P0 IMAD.WIDE R10, R19, 0x4, R2 ;  /* 0x00000004130a8825 */ /* 0x000fe200078e0202 */
[----:B--2---:R-:W-:-:S05]  /*03d0*/  @!P1 VIMNMX R21, PT, PT, R14, 0x7f, PT ;  /* 0x0000007f0e159848 */ /* 0x004fca0003fe0100 */
[----:B------:R1:W-:Y:S04]  /*03e0*/  @!P1 STG.E desc[UR4][R16.64], R21 ;  /* 0x0000001510009986 */ /* 0x0003e8000c101904 */
[----:B------:R-:W2:Y:S01]  /*03f0*/  @!P0 LDG.E R10, desc[UR4][R10.64] ;  /* 0x000000040a0a8981 */ /* 0x000ea2000c1e1900 */
[----:B------:R-:W-:Y:S02]  /*0400*/  VIADD R23, R9, 0x180 ;  /* 0x0000018009177836 */ /* 0x000fe40000000000 */
[----:B0-----:R-:W-:-:S03]  /*0410*/  @!P0 IMAD.WIDE R12, R19, 0x4, R4 ;  /* 0x00000004130c8825 */ /* 0x001fc600078e0204 */
[----:B------:R-:W-:-:S13]  /*0420*/  ISETP.GE.AND P1, PT, R23, R8, PT ;  /* 0x000000081700720c */ /* 0x000fda0003f26270 */
[----:B------:R-:W-:Y:S01]  /*0430*/  @!P1 IMAD.WIDE R14, R23, 0x4, R2 ;  /* 0x00000004170e9825 */ /* 0x000fe200078e0202 */
[----:B--2---:R-:W-:-:S05]  /*0440*/  @!P0 VIMNMX R7, PT, PT, R10, 0x7f, PT ;  /* 0x0000007f0a078848 */ /* 0x004fca0003fe0100 */
[----:B------:R1:W-:Y:S04]  /*0450*/  @!P0 STG.E desc[UR4][R12.64], R7 ;  /* 0x000000070c008986 */ /* 0x0003e8000c101904 */
[----:B------:R-:W2:Y:S01]  /*0460*/  @!P1 LDG.E R14, desc[UR4][R14.64] ;  /* 0x000000040e0e9981 */ /* 0x000ea2000c1e1900 */
[----:B------:R-:W-:Y:S01]  /*0470*/  @!P1 IMAD.WIDE R18, R23, 0x4, R4 ;  /* 0x0000000417129825 */ /* 0x000fe200078e0204 */
[----:B------:R-:W-:-:S04]  /*0480*/  LOP3.LUT R10, R0, 0x7ffffffc, RZ, 0xc0, !PT ;  /* 0x7ffffffc000a7812 */ /* 0x000fc800078ec0ff */
[----:B------:R-:W-:Y:S02]  /*0490*/  ISETP.NE.AND P0, PT, R10, 0x4, PT ;  /* 0x000000040a00780c */ /* 0x000fe40003f05270 */
[----:B--2---:R-:W-:-:S05]  /*04a0*/  @!P1 VIMNMX R23, PT, PT, R14, 0x7f, PT ;  /* 0x0000007f0e179848 */ /* 0x004fca0003fe0100 */
[----:B------:R1:W-:Y:S06]  /*04b0*/  @!P1 STG.E desc[UR4][R18.64], R23 ;  /* 0x0000001712009986 */ /* 0x0003ec000c101904 */
[----:B------:R-:W-:Y:S05]  /*04c0*/  @!P0 BRA `(.L_x_226) ;  /* 0x0000000c006c8947 */ /* 0x000fea0003800000 */
[----:B-1----:R-:W-:-:S05]  /*04d0*/  IMAD.MOV.U32 R7, RZ, RZ, 0x4 ;  /* 0x00000004ff077424 */ /* 0x002fca00078e00ff */
[----:B------:R-:W-:-:S13]  /*04e0*/  ISETP.GE.AND P0, PT, R7, R10, PT ;  /* 0x0000000a0700720c */ /* 0x000fda0003f06270 */
[----:B------:R-:W-:Y:S05]  /*04f0*/  @P0 BRA `(.L_x_227) ;  /* 0x0000000800e40947 */ /* 0x000fea0003800000 */
[----:B------:R-:W-:Y:S01]  /*0500*/  IMAD.IADD R0, R10, 0x1, -R7 ;  /* 0x000000010a007824 */ /* 0x000fe200078e0a07 */
[----:B------:R-:W-:-:S04]  /*0510*/  PLOP3.LUT P0, PT, PT, PT, PT, 0x80, 0x8 ;  /* 0x000000000008781c */ /* 0x000fc80003f0f070 */
[----:B------:R-:W-:-:S13]  /*0520*/  ISETP.GT.AND P1, PT, R0, 0xc, PT ;  /* 0x0000000c0000780c */ /* 0x000fda0003f24270 */
[----:B------:R-:W-:Y:S05]  /*0530*/  @!P1 BRA `(.L_x_228) ;  /* 0x0000000400d49947 */ /* 0x000fea0003800000 */
[----:B------:R-:W-:Y:S01]  /*0540*/  PLOP3.LUT P0, PT, PT, PT, PT, 0x8, 0x80 ;  /* 0x000000000080781c */ /* 0x000fe20003f0e170 */
[----:B------:R-:W-:-:S12]  /*0550*/  VIADD R0, R10, 0xfffffff4 ;  /* 0xfffffff40a007836 */ /* 0x000fd80000000000 */
.L_x_229:
[----:B------:R-:W-:-:S05]  /*0560*/  IMAD R11, R7, 0x80, R9 ;  /* 0x00000080070b7824 */ /* 0x000fca00078e0209 */
[----:B------:R-:W-:-:S13]  /*0570*/  ISETP.GE.AND P2, PT, R11, R8, PT ;  /* 0x000000080b00720c */ /* 0x000fda0003f46270 */
[----:B------:R-:W-:-:S06]  /*0580*/  @!P2 IMAD.WIDE R12, R11, 0x4, R2 ;  /* 0x000000040b0ca825 */ /* 0x000fcc00078e0202 */
[----:B------:R-:W2:Y:S01]  /*0590*/  @!P2 LDG.E R12, desc[UR4][R12.64] ;  /* 0x000000040c0ca981 */ /* 0x000ea2000c1e1900 */
[C---:B------:R-:W-:Y:S01]  /*05a0*/  IADD3 R19, PT, PT, R11.reuse, 0x80, RZ ;  /* 0x000000800b137810 */ /* 0x040fe20007ffe0ff */
        /* <DEDUP_REMOVED lines=20> */
[----:B------:R-:W-:Y:S02]  /*06f0*/  VIADD R25, R11, 0x200 ;  /* 0x000002000b197836 */ /* 0x000fe40000000000 */
[----:B-1----:R-:W-:-:S03]  /*0700*/  @!P1 IMAD.WIDE R18, R27, 0x4, R4 ;  /* 0x000000041b129825 */ /* 0x002fc600078e0204 */
        /* <DEDUP_REMOVED lines=68> */
[----:B------:R-:W-:Y:S01]  /*0b50*/  IADD3 R25, PT, PT, R11, 0x700, RZ ;  /* 0x000007000b197810 */ /* 0x000fe20007ffe0ff */
        /* <DEDUP_REMOVED lines=13> */
[----:B------:R-:W-:-:S04]  /*0c30*/  @!P1 IMAD.WIDE R20, R27, 0x4, R4 ;  /* 0x000000041b149825 */ /* 0x000fc800078e0204 */
[----:B------:R-:W-:Y:S01]  /*0c40*/  VIADD R7, R7, 0x10 ;  /* 0x0000001007077836 */ /* 0x000fe20000000000 */
[----:B--2---:R-:W-:-:S05]  /*0c50*/  @!P1 VIMNMX R25, PT, PT, R16, 0x7f, PT ;  /* 0x0000007f10199848 */ /* 0x004fca0003fe0100 */
[----:B------:R1:W-:Y:S01]  /*0c60*/  @!P1 STG.E desc[UR4][R20.64], R25 ;  /* 0x0000001914009986 */ /* 0x0003e2000c101904 */
[----:B------:R-:W-:-:S13]  /*0c70*/  ISETP.GE.AND P1, PT, R7, R0, PT ;  /* 0x000000000700720c */ /* 0x000fda0003f26270 */
[----:B-1----:R-:W-:Y:S05]  /*0c80*/  @!P1 BRA `(.L_x_229) ;  /* 0xfffffff800349947 */ /* 0x002fea000383ffff */
.L_x_228:
[----:B------:R-:W-:-:S05]  /*0c90*/  IMAD.IADD R0, R10, 0x1, -R7 ;  /* 0x000000010a007824 */ /* 0x000fca00078e0a07 */
[----:B------:R-:W-:-:S13]  /*0ca0*/  ISETP.GT.AND P1, PT, R0, 0x4, PT ;  /* 0x000000040000780c */ /* 0x000fda0003f24270 */
[----:B------:R-:W-:Y:S05]  /*0cb0*/  @!P1 BRA `(.L_x_230) ;  /* 0x0000000000ec9947 */ /* 0x000fea0003800000 */
[----:B------:R-:W-:-:S05]  /*0cc0*/  IMAD R23, R7, 0x80, R9 ;  /* 0x0000008007177824 */ /* 0x000fca00078e0209 */
        /* <DEDUP_REMOVED lines=25> */
[----:B------:R-:W-:-:S04]  /*0e60*/  @!P1 IMAD.WIDE R12, R23, 0x4, R4 ;  /* 0x00000004170c9825 */ /* 0x000fc800078e0204 */
[----:B------:R-:W-:-:S05]  /*0e70*/  IMAD R7, R0, 0x80, R9 ;  /* 0x0000008000077824 */ /* 0x000fca00078e0209 */
[----:B------:R-:W-:-:S13]  /*0e80*/  ISETP.GE.AND P0, PT, R7, R8, PT ;  /* 0x000000080700720c */ /* 0x000fda0003f06270 */
[----:B-1----:R-:W-:Y:S01]  /*0e90*/  @!P0 IMAD.WIDE R18, R7, 0x4, R2 ;  /* 0x0000000407128825 */ /* 0x002fe200078e0202 */
[----:B--2---:R-:W-:-:S05]  /*0ea0*/  @!P1 VIMNMX R21, PT, PT, R16, 0x7f, PT ;  /* 0x0000007f10159848 */ /* 0x004fca0003fe0100 */
[----:B------:R1:W-:Y:S04]  /*0eb0*/  @!P1 STG.E desc[UR4][R12.64], R21 ;  /* 0x000000150c009986 */ /* 0x0003e8000c101904 */
[----:B------:R-:W2:Y:S01]  /*0ec0*/  @!P0 LDG.E R18, desc[UR4][R18.64] ;  /* 0x0000000412128981 */ /* 0x000ea2000c1e1900 */
[C---:B------:R-:W-:Y:S02]  /*0ed0*/  VIADD R23, R7.reuse, 0x80 ;  /* 0x0000008007177836 */ /* 0x040fe40000000000 */
        /* <DEDUP_REMOVED lines=13> */
[----:B------:R-:W-:Y:S01]  /*0fb0*/  IADD3 R7, PT, PT, R7, 0x180, RZ ;  /* 0x0000018007077810 */ /* 0x000fe20007ffe0ff */
[----:B0-----:R-:W-:-:S03]  /*0fc0*/  @!P0 IMAD.WIDE R14, R25, 0x4, R4 ;  /* 0x00000004190e8825 */ /* 0x001fc600078e0204 */
[----:B------:R-:W-:-:S13]  /*0fd0*/  ISETP.GE.AND P1, PT, R7, R8, PT ;  /* 0x000000080700720c */ /* 0x000fda0003f26270 */
[----:B------:R-:W-:Y:S01]  /*0fe0*/  @!P1 IMAD.WIDE R16, R7, 0x4, R2 ;  /* 0x0000000407109825 */ /* 0x000fe200078e0202 */
[----:B--2---:R-:W-:-:S05]  /*0ff0*/  @!P0 VIMNMX R11, PT, PT, R18, 0x7f, PT ;  /* 0x0000007f120b8848 */ /* 0x004fca0003fe0100 */
[----:B------:R1:W-:Y:S04]  /*1000*/  @!P0 STG.E desc[UR4][R14.64], R11 ;  /* 0x0000000b0e008986 */ /* 0x0003e8000c101904 */
[----:B------:R-:W2:Y:S01]  /*1010*/  @!P1 LDG.E R16, desc[UR4][R16.64] ;  /* 0x0000000410109981 */ /* 0x000ea2000c1e1900 */
[----:B------:R-:W-:Y:S01]  /*1020*/  @!P1 IMAD.WIDE R20, R7, 0x4, R4 ;  /* 0x0000000407149825 */ /* 0x000fe200078e0204 */
[----:B------:R-:W-:-:S03]  /*1030*/  PLOP3.LUT P0, PT, PT, PT, PT, 0x8, 0x80 ;  /* 0x000000000080781c */ /* 0x000fc60003f0e170 */
[----:B------:R-:W-:Y:S01]  /*1040*/  VIADD R7, R0, 0x4 ;  /* 0x0000000400077836 */ /* 0x000fe20000000000 */
[----:B--2---:R-:W-:-:S05]  /*1050*/  @!P1 VIMNMX R25, PT, PT, R16, 0x7f, PT ;  /* 0x0000007f10199848 */ /* 0x004fca0003fe0100 */
[----:B------:R1:W-:Y:S04]  /*1060*/  @!P1 STG.E desc[UR4][R20.64], R25 ;  /* 0x0000001914009986 */ /* 0x0003e8000c101904 */
.L_x_230:
[----:B------:R-:W-:-:S13]  /*1070*/  ISETP.EQ.AND P1, PT, R7, R10, PT ;  /* 0x0000000a0700720c */ /* 0x000fda0003f22270 */
[----:B------:R-:W-:Y:S05]  /*1080*/  @!P0 BRA P1, `(.L_x_226) ;  /* 0x00000000007c8947 */ /* 0x000fea0000800000 */
.L_x_227:
[----:B-12---:R-:W-:-:S05]  /*1090*/  IMAD R23, R7, 0x80, R9 ;  /* 0x0000008007177824 */ /* 0x006fca00078e0209 */
        /* <DEDUP_REMOVED lines=16> */
[----:B------:R-:W3:Y:S01]  /*11a0*/  @!P0 LDG.E R16, desc[UR4][R16.64] ;  /* 0x0000000410108981 */ /* 0x000ee2000c1e1900 */
[----:B------:R-:W-:Y:S02]  /*11b0*/  VIADD R15, R23, 0x180 ;  /* 0x00000180170f7836 */ /* 0x000fe40000000000 */
[----:B0-----:R-:W-:-:S03]  /*11c0*/  @!P0 IMAD.WIDE R18, R27, 0x4, R4 ;  /* 0x000000041b128825 */ /* 0x001fc600078e0204 */
[----:B------:R-:W-:-:S13]  /*11d0*/  ISETP.GE.AND P1, PT, R15, R8, PT ;  /* 0x000000080f00720c */ /* 0x000fda0003f26270 */
[----:B------:R-:W-:Y:S01]  /*11e0*/  @!P1 IMAD.WIDE R12, R15, 0x4, R2 ;  /* 0x000000040f0c9825 */ /* 0x000fe200078e0202 */
[----:B---3--:R-:W-:-:S05]  /*11f0*/  @!P0 VIMNMX R23, PT, PT, R16, 0x7f, PT ;  /* 0x0000007f10178848 */ /* 0x008fca0003fe0100 */
[----:B------:R2:W-:Y:S04]  /*1200*/  @!P0 STG.E desc[UR4][R18.64], R23 ;  /* 0x0000001712008986 */ /* 0x0005e8000c101904 */
[----:B------:R-:W3:Y:S01]  /*1210*/  @!P1 LDG.E R12, desc[UR4][R12.64] ;  /* 0x000000040c0c9981 */ /* 0x000ee2000c1e1900 */
[----:B------:R-:W-:-:S04]  /*1220*/  @!P1 IMAD.WIDE R14, R15, 0x4, R4 ;  /* 0x000000040f0e9825 */ /* 0x000fc800078e0204 */
[----:B------:R-:W-:-:S05]  /*1230*/  VIADD R7, R7, 0x4 ;  /* 0x0000000407077836 */ /* 0x000fca0000000000 */
[----:B------:R-:W-:Y:S02]  /*1240*/  ISETP.NE.AND P0, PT, R7, R10, PT ;  /* 0x0000000a0700720c */ /* 0x000fe40003f05270 */
[----:B---3--:R-:W-:-:S05]  /*1250*/  @!P1 VIMNMX R11, PT, PT, R12, 0x7f, PT ;  /* 0x0000007f0c0b9848 */ /* 0x008fca0003fe0100 */
[----:B------:R2:W-:Y:S06]  /*1260*/  @!P1 STG.E desc[UR4][R14.64], R11 ;  /* 0x0000000b0e009986 */ /* 0x0005ec000c101904 */
[----:B------:R-:W-:Y:S05]  /*1270*/  @P0 BRA `(.L_x_227) ;  /* 0xfffffffc00840947 */ /* 0x000fea000383ffff */
.L_x_226:
[----:B------:R-:W-:-:S13]  /*1280*/  ISETP.NE.AND P0, PT, R6, RZ, PT ;  /* 0x000000ff0600720c */ /* 0x000fda0003f05270 */
[----:B------:R-:W-:Y:S05]  /*1290*/  @!P0 EXIT ;  /* 0x000000000000894d */ /* 0x000fea0003800000 */
[----:B------:R-:W-:Y:S02]  /*12a0*/  IMAD R9, R10, 0x80, R9 ;  /* 0x000000800a097824 */ /* 0x000fe400078e0209 */
[----:B------:R-:W-:-:S07]  /*12b0*/  IMAD.MOV R0, RZ, RZ, -R6 ;  /* 0x000000ffff007224 */ /* 0x000fce00078e0a06 */
.L_x_231:
[C---:B------:R-:W-:Y:S01]  /*12c0*/  ISETP.GE.AND P0, PT, R9.reuse, R8, PT ;  /* 0x000000080900720c */ /* 0x040fe20003f06270 */
[----:B-12---:R-:W-:-:S12]  /*12d0*/  IMAD.WIDE R10, R9, 0x4, R2 ;  /* 0x00000004090a7825 */ /* 0x006fd800078e0202 */
[----:B------:R-:W2:Y:S01]  /*12e0*/  @!P0 LDG.E R10, desc[UR4][R10.64] ;  /* 0x000000040a0a8981 */ /* 0x000ea2000c1e1900 */
[----:B------:R-:W-:-:S04]  /*12f0*/  IMAD.WIDE R6, R9, 0x4, R4 ;  /* 0x0000000409067825 */ /* 0x000fc800078e0204 */
[----:B------:R-:W-:Y:S02]  /*1300*/  VIADD R0, R0, 0x1 ;  /* 0x0000000100007836 */ /* 0x000fe40000000000 */
[----:B------:R-:W-:Y:S01]  /*1310*/  VIADD R9, R9, 0x80 ;  /* 0x0000008009097836 */ /* 0x000fe20000000000 */
[----:B--2---:R-:W-:-:S05]  /*1320*/  @!P0 VIMNMX R13, PT, PT, R10, 0x7f, PT ;  /* 0x0000007f0a0d8848 */ /* 0x004fca0003fe0100 */
[----:B------:R0:W-:Y:S01]  /*1330*/  @!P0 STG.E desc[UR4][R6.64], R13 ;  /* 0x0000000d06008986 */ /* 0x0001e2000c101904 */
[----:B------:R-:W-:-:S13]  /*1340*/  ISETP.NE.AND P0, PT, R0, RZ, PT ;  /* 0x000000ff0000720c */ /* 0x000fda0003f05270 */
[----:B0-----:R-:W-:Y:S05]  /*1350*/  @P0 BRA `(.L_x_231) ;  /* 0xfffffffc00d80947 */ /* 0x001fea000383ffff */
[----:B------:R-:W-:Y:S05]  /*1360*/  EXIT ;  /* 0x000000000000794d */ /* 0x000fea0003800000 */
.L_x_225:
[----:B------:R-:W-:-:S13]  /*1370*/  ISETP.GE.AND P0, PT, R0, 0x1, PT ;  /* 0x000000010000780c */ /* 0x000fda0003f06270 */
[----:B------:R-:W-:Y:S05]  /*1380*/  @!P0 EXIT ;  /* 0x000000000000894d */ /* 0x000fea0003800000 */
[C---:B------:R-:W-:Y:S01]  /*1390*/  ISETP.GE.U32.AND P1, PT, R0.reuse, 0x8, PT ;  /* 0x000000080000780c */ /* 0x040fe20003f26070 */
[----:B------:R-:W-:Y:S01]  /*13a0*/  IMAD.MOV.U32 R8, RZ, RZ, RZ ;  /* 0x000000ffff087224 */ /* 0x000fe200078e00ff */
[----:B------:R-:W-:-:S04]  /*13b0*/  LOP3.LUT R24, R0, 0x7, RZ, 0xc0, !PT ;  /* 0x0000000700187812 */ /* 0x000fc800078ec0ff */
[----:B------:R-:W-:-:S07]  /*13c0*/  ISETP.NE.AND P0, PT, R24, RZ, PT ;  /* 0x000000ff1800720c */ /* 0x000fce0003f05270 */
[----:B------:R-:W-:Y:S06]  /*13d0*/  @!P1 BRA `(.L_x_232) ;  /* 0x0000000000b09947 */ /* 0x000fec0003800000 */
[----:B------:R-:W-:Y:S01]  /*13e0*/  IMAD.WIDE.U32 R16, R9, 0x4, R6 ;  /* 0x0000000409107825 */ /* 0x000fe200078e0006 */
[----:B------:R-:W-:-:S04]  /*13f0*/  LOP3.LUT R8, R0, 0x7ffffff8, RZ, 0xc0, !PT ;  /* 0x7ffffff800087812 */ /* 0x000fc800078ec0ff */
[----:B------:R-:W-:Y:S01]  /*1400*/  MOV R19, R17 ;  /* 0x0000001100137202 */ /* 0x000fe20000000f00 */
[----:B------:R-:W-:Y:S02]  /*1410*/  VIADD R17, R9, 0x80 ;  /* 0x0000008009117836 */ /* 0x000fe40000000000 */
[----:B------:R-:W-:-:S07]  /*1420*/  IMAD.MOV R18, RZ, RZ, -R8 ;  /* 0x000000ffff127224 */ /* 0x000fce00078e0a08 */
.L_x_233:
[----:B------:R-:W-:-:S04]  /*1430*/  IADD3 R20, P1, PT, R16, UR10, RZ ;  /* 0x0000000a10147c10 */ /* 0x000fc8000ff3e0ff */
[----:B---3--:R-:W-:-:S05]  /*1440*/  IADD3.X R21, PT, PT, R19, UR11, RZ, P1, !PT ;  /* 0x0000000b13157c10 */ /* 0x008fca0008ffe4ff */
[----:B------:R-:W2:Y:S01]  /*1450*/  LDG.E R20, desc[UR4][R20.64] ;  /* 0x0000000414147981 */ /* 0x000ea2000c1e1900 */
[----:B------:R-:W-:Y:S01]  /*1460*/  IMAD.WIDE R12, R17, 0x4, R6 ;  /* 0x00000004110c7825 */ /* 0x000fe200078e0206 */
[----:B------:R-:W-:Y:S02]  /*1470*/  IADD3 R14, P1, PT, R16, UR8, RZ ;  /* 0x00000008100e7c10 */ /* 0x000fe4000ff3e0ff */
[----:B------:R-:W-:Y:S02]  /*1480*/  IADD3 R10, P2, PT, R12, UR10, RZ ;  /* 0x0000000a0c0a7c10 */ /* 0x000fe4000ff5e0ff */
[----:B------:R-:W-:Y:S02]  /*1490*/  IADD3.X R15, PT, PT, R19, UR9, RZ, P1, !PT ;  /* 0x00000009130f7c10 */ /* 0x000fe40008ffe4ff */
[----:B------:R-:W-:Y:S02]  /*14a0*/  IADD3.X R11, PT, PT, R13, UR11, RZ, P2, !PT ;  /* 0x0000000b0d0b7c10 */ /* 0x000fe400097fe4ff */
[----:B--2---:R-:W-:-:S05]  /*14b0*/  VIMNMX R23, PT, PT, R20, 0x7f, PT ;  /* 0x0000007f14177848 */ /* 0x004fca0003fe0100 */
[----:B------:R0:W-:Y:S04]  /*14c0*/  STG.E desc[UR4][R14.64], R23 ;  /* 0x000000170e007986 */ /* 0x0001e8000c101904 */
[----:B------:R-:W2:Y:S01]  /*14d0*/  LDG.E R22, desc[UR4][R10.64] ;  /* 0x000000040a167981 */ /* 0x000ea2000c1e1900 */
[----:B------:R-:W-:-:S04]  /*14e0*/  IADD3 R12, P1, PT, R12, UR8, RZ ;  /* 0x000000080c0c7c10 */ /* 0x000fc8000ff3e0ff */
[----:B------:R-:W-:Y:S02]  /*14f0*/  IADD3.X R13, PT, PT, R13, UR9, RZ, P1, !PT ;  /* 0x000000090d0d7c10 */ /* 0x000fe40008ffe4ff */
[----:B--2---:R-:W-:-:S05]  /*1500*/  VIMNMX R21, PT, PT, R22, 0x7f, PT ;  /* 0x0000007f16157848 */ /* 0x004fca0003fe0100 */
[----:B------:R1:W-:Y:S04]  /*1510*/  STG.E desc[UR4][R12.64], R21 ;  /* 0x000000150c007986 */ /* 0x0003e8000c101904 */
[----:B------:R-:W2:Y:S02]  /*1520*/  LDG.E R20, desc[UR4][R10.64+0x200] ;  /* 0x000200040a147981 */ /* 0x000ea4000c1e1900 */
[----:B--2---:R-:W-:-:S05]  /*1530*/  VIMNMX R25, PT, PT, R20, 0x7f, PT ;  /* 0x0000007f14197848 */ /* 0x004fca0003fe0100 */
[----:B------:R2:W-:Y:S04]  /*1540*/  STG.E desc[UR4][R12.64+0x200], R25 ;  /* 0x000200190c007986 */ /* 0x0005e8000c101904 */
[----:B------:R-:W3:Y:S02]  /*1550*/  LDG.E R20, desc[UR4][R10.64+0x400] ;  /* 0x000400040a147981 */ /* 0x000ee4000c1e1900 */
[----:B---3--:R-:W-:-:S05]  /*1560*/  VIMNMX R27, PT, PT, R20, 0x7f, PT ;  /* 0x0000007f141b7848 */ /* 0x008fca0003fe0100 */
[----:B------:R3:W-:Y:S04]  /*1570*/  STG.E desc[UR4][R12.64+0x400], R27 ;  /* 0x0004001b0c007986 */ /* 0x0007e8000c101904 */
[----:B0-----:R-:W4:Y:S02]  /*1580*/  LDG.E R14, desc[UR4][R10.64+0x600] ;  /* 0x000600040a0e7981 */ /* 0x001f24000c1e1900 */
[----:B----4-:R-:W-:-:S05]  /*1590*/  VIMNMX R15, PT, PT, R14, 0x7f, PT ;  /* 0x0000007f0e0f7848 */ /* 0x010fca0003fe0100 */
[----:B------:R3:W-:Y:S04]  /*15a0*/  STG.E desc[UR4][R12.64+0x600], R15 ;  /* 0x0006000f0c007986 */ /* 0x0007e8000c101904 */
[----:B------:R-:W1:Y:S02]  /*15b0*/  LDG.E R14, desc[UR4][R10.64+0x800] ;  /* 0x000800040a0e7981 */ /* 0x000e64000c1e1900 */
[----:B-1----:R-:W-:-:S05]  /*15c0*/  VIMNMX R21, PT, PT, R14, 0x7f, PT ;  /* 0x0000007f0e157848 */ /* 0x002fca0003fe0100 */
[----:B------:R3:W-:Y:S04]  /*15d0*/  STG.E desc[UR4][R12.64+0x800], R21 ;  /* 0x000800150c007986 */ /* 0x0007e8000c101904 */
[----:B------:R-:W4:Y:S02]  /*15e0*/  LDG.E R14, desc[UR4][R10.64+0xa00] ;  /* 0x000a00040a0e7981 */ /* 0x000f24000c1e1900 */
[----:B----4-:R-:W-:-:S05]  /*15f0*/  VIMNMX R23, PT, PT, R14, 0x7f, PT ;  /* 0x0000007f0e177848 */ /* 0x010fca0003fe0100 */
[----:B------:R3:W-:Y:S04]  /*1600*/  STG.E desc[UR4][R12.64+0xa00], R23 ;  /* 0x000a00170c007986 */ /* 0x0007e8000c101904 */
[----:B------:R-:W2:Y:S01]  /*1610*/  LDG.E R14, desc[UR4][R10.64+0xc00] ;  /* 0x000c00040a0e7981 */ /* 0x000ea2000c1e1900 */
[----:B------:R-:W-:Y:S01]  /*1620*/  VIADD R18, R18, 0x8 ;  /* 0x0000000812127836 */ /* 0x000fe20000000000 */
[----:B------:R-:W-:Y:S01]  /*1630*/  IADD3 R16, P2, PT, R16, 0x1000, RZ ;  /* 0x0000100010107810 */ /* 0x000fe20007f5e0ff */
[----:B------:R-:W-:-:S03]  /*1640*/  VIADD R17, R17, 0x400 ;  /* 0x0000040011117836 */ /* 0x000fc60000000000 */
[----:B------:R-:W-:Y:S01]  /*1650*/  ISETP.NE.AND P1, PT, R18, RZ, PT ;  /* 0x000000ff1200720c */ /* 0x000fe20003f25270 */
[----:B------:R-:W-:Y:S01]  /*1660*/  IMAD.X R19, RZ, RZ, R19, P2 ;  /* 0x000000ffff137224 */ /* 0x000fe200010e0613 */
[----:B--2---:R-:W-:-:S05]  /*1670*/  VIMNMX R25, PT, PT, R14, 0x7f, PT ;  /* 0x0000007f0e197848 */ /* 0x004fca0003fe0100 */
[----:B------:R3:W-:Y:S06]  /*1680*/  STG.E desc[UR4][R12.64+0xc00], R25 ;  /* 0x000c00190c007986 */ /* 0x0007ec000c101904 */
[----:B------:R-:W-:Y:S05]  /*1690*/  @P1 BRA `(.L_x_233) ;  /* 0xfffffffc00641947 */ /* 0x000fea000383ffff */
.L_x_232:
[----:B------:R-:W-:Y:S05]  /*16a0*/  @!P0 EXIT ;  /* 0x000000000000894d */ /* 0x000fea0003800000 */
[----:B------:R-:W-:Y:S02]  /*16b0*/  ISETP.GE.U32.AND P0, PT, R24, 0x4, PT ;  /* 0x000000041800780c */ /* 0x000fe40003f06070 */
[----:B------:R-:W-:-:S04]  /*16c0*/  LOP3.LUT R14, R0, 0x3, RZ, 0xc0, !PT ;  /* 0x00000003000e7812 */ /* 0x000fc800078ec0ff */
[----:B------:R-:W-:-:S07]  /*16d0*/  ISETP.NE.AND P1, PT, R14, RZ, PT ;  /* 0x000000ff0e00720c */ /* 0x000fce0003f25270 */
[----:B------:R-:W-:Y:S06]  /*16e0*/  @!P0 BRA `(.L_x_234) ;  /* 0x0000000000408947 */ /* 0x000fec0003800000 */
[----:B------:R-:W-:-:S04]  /*16f0*/  IMAD R7, R8, 0x80, R9 ;  /* 0x0000008008077824 */ /* 0x000fc800078e0209 */
[----:B------:R-:W-:-:S05]  /*1700*/  IMAD.WIDE R10, R7, 0x4, R2 ;  /* 0x00000004070a7825 */ /* 0x000fca00078e0202 */
[----:B---3--:R-:W2:Y:S01]  /*1710*/  LDG.E R12, desc[UR4][R10.64] ;  /* 0x000000040a0c7981 */ /* 0x008ea2000c1e1900 */
[----:B------:R-:W-:Y:S01]  /*1720*/  IMAD.WIDE R6, R7, 0x4, R4 ;  /* 0x0000000407067825 */ /* 0x000fe200078e0204 */
[----:B--2---:R-:W-:-:S05]  /*1730*/  VIMNMX R13, PT, PT, R12, 0x7f, PT ;  /* 0x0000007f0c0d7848 */ /* 0x004fca0003fe0100 */
[----:B------:R0:W-:Y:S04]  /*1740*/  STG.E desc[UR4][R6.64], R13 ;  /* 0x0000000d06007986 */ /* 0x0001e8000c101904 */
[----:B------:R-:W2:Y:S02]  /*1750*/  LDG.E R12, desc[UR4][R10.64+0x200] ;  /* 0x000200040a0c7981 */ /* 0x000ea4000c1e1900 */
[----:B--2---:R-:W-:-:S05]  /*1760*/  VIMNMX R15, PT, PT, R12, 0x7f, PT ;  /* 0x0000007f0c0f7848 */ /* 0x004fca0003fe0100 */
[----:B------:R0:W-:Y:S04]  /*1770*/  STG.E desc[UR4][R6.64+0x200], R15 ;  /* 0x0002000f06007986 */ /* 0x0001e8000c101904 */
[----:B------:R-:W2:Y:S02]  /*1780*/  LDG.E R12, desc[UR4][R10.64+0x400] ;  /* 0x000400040a0c7981 */ /* 0x000ea4000c1e1900 */
[----:B--2---:R-:W-:-:S05]  /*1790*/  VIMNMX R17, PT, PT, R12, 0x7f, PT ;  /* 0x0000007f0c117848 */ /* 0x004fca0003fe0100 */
[----:B------:R0:W-:Y:S04]  /*17a0*/  STG.E desc[UR4][R6.64+0x400], R17 ;  /* 0x0004001106007986 */ /* 0x0001e8000c101904 */
[----:B------:R-:W2:Y:S01]  /*17b0*/  LDG.E R12, desc[UR4][R10.64+0x600] ;  /* 0x000600040a0c7981 */ /* 0x000ea2000c1e1900 */
[----:B------:R-:W-:Y:S01]  /*17c0*/  VIADD R8, R8, 0x4 ;  /* 0x0000000408087836 */ /* 0x000fe20000000000 */
[----:B--2---:R-:W-:-:S05]  /*17d0*/  VIMNMX R19, PT, PT, R12, 0x7f, PT ;  /* 0x0000007f0c137848 */ /* 0x004fca0003fe0100 */
[----:B------:R0:W-:Y:S02]  /*17e0*/  STG.E desc[UR4][R6.64+0x600], R19 ;  /* 0x0006001306007986 */ /* 0x0001e4000c101904 */
.L_x_234:
[----:B------:R-:W-:Y:S05]  /*17f0*/  @!P1 EXIT ;  /* 0x000000000000994d */ /* 0x000fea0003800000 */
[----:B------:R-:W-:Y:S02]  /*1800*/  ISETP.NE.AND P0, PT, R14, 0x1, PT ;  /* 0x000000010e00780c */ /* 0x000fe40003f05270 */
[----:B------:R-:W-:-:S04]  /*1810*/  LOP3.LUT R0, R0, 0x1, RZ, 0xc0, !PT ;  /* 0x0000000100007812 */ /* 0x000fc800078ec0ff */
[----:B------:R-:W-:-:S07]  /*1820*/  ISETP.NE.U32.AND P1, PT, R0, 0x1, PT ;  /* 0x000000010000780c */ /* 0x000fce0003f25070 */
[----:B------:R-:W-:Y:S06]  /*1830*/  @!P0 BRA `(.L_x_235) ;  /* 0x0000000000288947 */ /* 0x000fec0003800000 */
[----:B------:R-:W-:-:S04]  /*1840*/  IMAD R11, R8, 0x80, R9 ;  /* 0x00000080080b7824 */ /* 0x000fc800078e0209 */
[----:B0-----:R-:W-:-:S05]  /*1850*/  IMAD.WIDE R6, R11, 0x4, R2 ;  /* 0x000000040b067825 */ /* 0x001fca00078e0202 */
[----:B------:R-:W3:Y:S01]  /*1860*/  LDG.E R0, desc[UR4][R6.64] ;  /* 0x0000000406007981 */ /* 0x000ee2000c1e1900 */
[----:B------:R-:W-:Y:S01]  /*1870*/  IMAD.WIDE R10, R11, 0x4, R4 ;  /* 0x000000040b0a7825 */ /* 0x000fe200078e0204 */
[----:B---3--:R-:W-:-:S05]  /*1880*/  VIMNMX R13, PT, PT, R0, 0x7f, PT ;  /* 0x0000007f000d7848 */ /* 0x008fca0003fe0100 */
[----:B------:R1:W-:Y:S04]  /*1890*/  STG.E desc[UR4][R10.64], R13 ;  /* 0x0000000d0a007986 */ /* 0x0003e8000c101904 */
[----:B------:R-:W2:Y:S01]  /*18a0*/  LDG.E R0, desc[UR4][R6.64+0x200] ;  /* 0x0002000406007981 */ /* 0x000ea2000c1e1900 */
[----:B------:R-:W-:Y:S01]  /*18b0*/  VIADD R8, R8, 0x2 ;  /* 0x0000000208087836 */ /* 0x000fe20000000000 */
[----:B--2---:R-:W-:-:S05]  /*18c0*/  VIMNMX R15, PT, PT, R0, 0x7f, PT ;  /* 0x0000007f000f7848 */ /* 0x004fca0003fe0100 */
[----:B------:R1:W-:Y:S02]  /*18d0*/  STG.E desc[UR4][R10.64+0x200], R15 ;  /* 0x0002000f0a007986 */ /* 0x0003e4000c101904 */
.L_x_235:
[----:B------:R-:W-:Y:S05]  /*18e0*/  @P1 EXIT ;  /* 0x000000000000194d */ /* 0x000fea0003800000 */
[----:B------:R-:W-:-:S04]  /*18f0*/  IMAD R9, R8, 0x80, R9 ;  /* 0x0000008008097824 */ /* 0x000fc800078e0209 */
[----:B------:R-:W-:-:S06]  /*1900*/  IMAD.WIDE R2, R9, 0x4, R2 ;  /* 0x0000000409027825 */ /* 0x000fcc00078e0202 */
[----:B------:R-:W0:Y:S01]  /*1910*/  LDG.E R2, desc[UR4][R2.64] ;  /* 0x0000000402027981 */ /* 0x000e22000c1e1900 */
[----:B------:R-:W-:Y:S01]  /*1920*/  IMAD.WIDE R4, R9, 0x4, R4 ;  /* 0x0000000409047825 */ /* 0x000fe200078e0204 */
[----:B0-----:R-:W-:-:S05]  /*1930*/  VIMNMX R7, PT, PT, R2, 0x7f, PT ;  /* 0x0000007f02077848 */ /* 0x001fca0003fe0100 */
[----:B------:R-:W-:Y:S01]  /*1940*/  STG.E desc[UR4][R4.64], R7 ;  /* 0x0000000704007986 */ /* 0x000fe2000c101904 */
[----:B------:R-:W-:Y:S05]  /*1950*/  EXIT ;  /* 0x000000000000794d */ /* 0x000fea0003800000 */
.L_x_236:
        /* <DEDUP_REMOVED lines=10> */
.L_x_313:


//--------------------- .text._ZN3cub18CUB_300001_SM_10006detail9transform16transform_kernelINS2_10policy_hubILb1EN4cuda3std3__45tupleIJN6thrust24THRUST_300001_SM_1000_NS10device_ptrIiEEEEEE10policy1000Ei15saturate_to_127SC_JPiEEEvT0_iT1_T2_DpNS2_10kernel_argIT3_EE --------------------------
	.section	.text._ZN3cub18CUB_300001_SM_10006detail9transform16transform_kernelINS2_10policy_hubILb1EN4cuda3std3__45tupleIJN6thrust24THRUST_300001_SM_1000_NS10device_ptrIiEEEEEE10policy1000Ei15saturate_to_127SC_JPiEEEvT0_iT1_T2_DpNS2_10kernel_argIT3_EE,"ax",@progbits
	.align	128
        .global         _ZN3cub18CUB_300001_SM_10006detail9transform16transform_kernelINS2_10policy_hubILb1EN4cuda3std3__45tupleIJN6thrust24THRUST_300001_SM_1000_NS10device_ptrIiEEEEEE10policy1000Ei15saturate_to_127SC_JPiEEEvT0_iT1_T2_DpNS2_10kernel_argIT3_EE
        .type           _ZN3cub18CUB_300001_SM_10006detail9transform16transform_kernelINS2_10policy_hubILb1EN4cuda3std3__45tupleIJN6thrust24THRUST_300001_SM_1000_NS10device_ptrIiEEEEEE10policy1000Ei15saturate_to_127SC_JPiEEEvT0_iT1_T2_DpNS2_10kernel_argIT3_EE,@function
        .size           _ZN3cub18CUB_300001_SM_10006detail9transform16transform_kernelINS2_10policy_hubILb1EN4cuda3std3__45tupleIJN6thrust24THRUST_300001_SM_1000_NS10device_ptrIiEEEEEE10policy1000Ei15saturate_to_127SC_JPiEEEvT0_iT1_T2_DpNS2_10kernel_argIT3_EE,(.L_x_314 - _ZN3cub18CUB_300001_SM_10006detail9transform16transform_kernelINS2_10policy_hubILb1EN4cuda3std3__45tupleIJN6thrust24THRUST_300001_SM_1000_NS10device_ptrIiEEEEEE10policy1000Ei15saturate_to_127SC_JPiEEEvT0_iT1_T2_DpNS2_10kernel_argIT3_EE)
        .other          _ZN3cub18CUB_300001_SM_10006detail9transform16transform_kernelINS2_10policy_hubILb1EN4cuda3std3__45tupleIJN6thrust24THRUST_300001_SM_1000_NS10device_ptrIiEEEEEE10policy1000Ei15saturate_to_127SC_JPiEEEvT0_iT1_T2_DpNS2_10kernel_argIT3_EE,@"STO_CUDA_ENTRY STV_DEFAULT"
_ZN3cub18CUB_300001_SM_10006detail9transform16transform_kernelINS2_10policy_hubILb1EN4cuda3std3__45tupleIJN6thrust24THRUST_300001_SM_1000_NS10device_ptrIiEEEEEE10policy1000Ei15saturate_to_127SC_JPiEEEvT0_iT1_T2_DpNS2_10kernel_argIT3_EE:
.text._ZN3cub18CUB_300001_SM_10006detail9transform16transform_kernelINS2_10policy_hubILb1EN4cuda3std3__45tupleIJN6thrust24THRUST_300001_SM_1000_NS10device_ptrIiEEEEEE10policy1000Ei15saturate_to_127SC_JPiEEEvT0_iT1_T2_DpNS2_10kernel_argIT3_EE:
[----:B------:R-:W-:Y:S08]  /*0000*/  LDC R1, c[0x0][0x37c] ;  /* 0x0000df00ff017b82 */ /* 0x000ff00000000800 */
[----:B------:R-:W0:Y:S01]  /*0010*/  LDC.64 R6, c[0x0][0x380] ;  /* 0x0000e000ff067b82 */ /* 0x000e220000000a00 */
[----:B------:R-:W1:Y:S01]  /*0020*/  S2R R11, SR_TID.X ;  /* 0x00000000000b7919 */ /* 0x000e620000002100 */
[----:B------:R-:W-:Y:S06]  /*0030*/  BSSY.RECONVERGENT B0, `(.L_x_237) ;  /* 0x0000013000007945 */ /* 0x000fec0003800200 */
[----:B------:R-:W2:Y:S01]  /*0040*/  S2UR UR4, SR_CTAID.X ;  /* 0x00000000000479c3 */ /* 0x000ea20000002500 */
[----:B0-----:R-:W-:-:S04]  /*0050*/  IMAD.SHL.U32 R5, R7, 0x80, RZ ;  /* 0x0000008007057824 */ /* 0x001fc800078e00ff */
[----:B--2---:R-:W-:Y:S02]  /*0060*/  IMAD R9, R5, UR4, RZ ;  /* 0x0000000405097c24 */ /* 0x004fe4000f8e02ff */
[----:B-1----:R-:W-:Y:S02]  /*0070*/  IMAD.SHL.U32 R13, R11, 0x80, RZ ;  /* 0x000000800b0d7824 */ /* 0x002fe400078e00ff */
[----:B------:R-:W-:-:S05]  /*0080*/  IMAD.IADD R6, R6, 0x1, -R9 ;  /* 0x0000000106067824 */ /* 0x000fca00078e0a09 */
[----:B------:R-:W-:-:S05]  /*0090*/  VIMNMX R0, PT, PT, R5, R6, PT ;  /* 0x0000000605007248 */ /* 0x000fca0003fe0100 */
[----:B------:R-:W-:-:S05]  /*00a0*/  IMAD.SHL.U32 R4, R0, 0x4, RZ ;  /* 0x0000000400047824 */ /* 0x000fca00078e00ff */
[----:B------:R-:W-:-:S13]  /*00b0*/  ISETP.GE.AND P0, PT, R13, R4, PT ;  /* 0x000000040d00720c */ /* 0x000fda0003f06270 */
[----:B------:R-:W-:Y:S05]  /*00c0*/  @P0 BRA `(.L_x_238) ;  /* 0x0000000000240947 */ /* 0x000fea0003800000 */
[----:B------:R-:W0:Y:S02]  /*00d0*/  LDC.64 R2, c[0x0][0x398] ;  /* 0x0000e600ff027b82 */ /* 0x000e240000000a00 */
[----:B0-----:R-:W-:-:S04]  /*00e0*/  IMAD.WIDE.U32 R2, R11, 0x80, R2 ;  /* 0x000000800b027825 */ /* 0x001fc800078e0002 */
[----:B------:R-:W-:-:S07]  /*00f0*/  IMAD.WIDE R2, R9, 0x4, R2 ;  /* 0x0000000409027825 */ /* 0x000fce00078e0202 */
.L_x_239:
[----:B------:R-:W-:Y:S01]  /*0100*/  VIADD R13, R13, 0x4000 ;  /* 0x000040000d0d7836 */ /* 0x000fe20000000000 */
[----:B------:R0:W-:Y:S04]  /*0110*/  CCTL.E.PF2 [R2] ;  /* 0x000000000200798f */ /* 0x0001e80000800100 */
[----:B------:R-:W-:Y:S02]  /*0120*/  ISETP.GE.AND P0, PT, R13, R4, PT ;  /* 0x000000040d00720c */ /* 0x000fe40003f06270 */
[----:B0-----:R-:W-:-:S05]  /*0130*/  IADD3 R2, P1, PT, R2, 0x4000, RZ ;  /* 0x0000400002027810 */ /* 0x001fca0007f3e0ff */
[----:B------:R-:W-:-:S06]  /*0140*/  IMAD.X R3, RZ, RZ, R3, P1 ;  /* 0x000000ffff037224 */ /* 0x000fcc00008e0603 */
[----:B------:R-:W-:Y:S05]  /*0150*/  @!P0 BRA `(.L_x_239) ;  /* 0xfffffffc00e88947 */ /* 0x000fea000383ffff */
.L_x_238:
[----:B------:R-:W-:Y:S05]  /*0160*/  BSYNC.RECONVERGENT B0 ;  /* 0x0000000000007941 */ /* 0x000fea0003800200 */
.L_x_237:
[----:B------:R-:W0:Y:S01]  /*0170*/  LDCU.128 UR8, c[0x0][0x390] ;  /* 0x00007200ff0877ac */ /* 0x000e220008000c00 */
[----:B------:R-:W-:Y:S01]  /*0180*/  ISETP.GT.AND P0, PT, R5, R6, PT ;  /* 0x000000060500720c */ /* 0x000fe20003f04270 */
[----:B------:R-:W-:Y:S01]  /*0190*/  IMAD.WIDE R8, R9, 0x4, RZ ;  /* 0x0000000409087825 */ /* 0x000fe200078e02ff */
[----:B------:R-:W1:Y:S02]  /*01a0*/  LDCU.64 UR4, c[0x0][0x358] ;  /* 0x00006b00ff0477ac */ /* 0x000e640008000a00 */
[C---:B0-----:R-:W-:Y:S02]  /*01b0*/  IADD3 R2, P1, PT, R8.reuse, UR10, RZ ;  /* 0x0000000a08027c10 */ /* 0x041fe4000ff3e0ff */
[----:B------:R-:W-:Y:S02]  /*01c0*/  IADD3 R4, P2, PT, R8, UR8, RZ ;  /* 0x0000000808047c10 */ /* 0x000fe4000ff5e0ff */
[C---:B------:R-:W-:Y:S02]  /*01d0*/  IADD3.X R3, PT, PT, R9.reuse, UR11, RZ, P1, !PT ;  /* 0x0000000b09037c10 */ /* 0x040fe40008ffe4ff */
[----:B------:R-:W-:-:S03]  /*01e0*/  IADD3.X R5, PT, PT, R9, UR9, RZ, P2, !PT ;  /* 0x0000000909057c10 */ /* 0x000fc600097fe4ff */
[----:B-1----:R-:W-:Y:S06]  /*01f0*/  @P0 BRA `(.L_x_240) ;  /* 0x00000004007c0947 */ /* 0x002fec0003800000 */
[----:B------:R-:W-:-:S13]  /*0200*/  ISETP.GE.AND P0, PT, R7, 0x1, PT ;  /* 0x000000010700780c */ /* 0x000fda0003f06270 */
[----:B------:R-:W-:Y:S05]  /*0210*/  @!P0 EXIT ;  /* 0x000000000000894d */ /* 0x000fea0003800000 */
[C---:B------:R-:W-:Y:S01]  /*0220*/  ISETP.GE.U32.AND P1, PT, R7.reuse, 0x8, PT ;  /* 0x000000080700780c */ /* 0x040fe20003f26070 */
[----:B------:R-:W-:Y:S01]  /*0230*/  IMAD.MOV.U32 R0, RZ, RZ, RZ ;  /* 0x000000ffff007224 */ /* 0x000fe200078e00ff */
[----:B------:R-:W-:-:S04]  /*0240*/  LOP3.LUT R24, R7, 0x7, RZ, 0xc0, !PT ;  /* 0x0000000707187812 */ /* 0x000fc800078ec0ff */
[----:B------:R-:W-:-:S07]  /*0250*/  ISETP.NE.AND P0, PT, R24, RZ, PT ;  /* 0x000000ff1800720c */ /* 0x000fce0003f05270 */
[----:B------:R-:W-:Y:S06]  /*0260*/  @!P1 BRA `(.L_x_241) ;  /* 0x0000000000b09947 */ /* 0x000fec0003800000 */
[----:B------:R-:W-:Y:S01]  /*0270*/  LOP3.LUT R0, R7, 0x7ffffff8, RZ, 0xc0, !PT ;  /* 0x7ffffff807007812 */ /* 0x000fe200078ec0ff */
[C---:B------:R-:W-:Y:S01]  /*0280*/  IMAD.WIDE.U32 R20, R11.reuse, 0x4, R8 ;  /* 0x000000040b147825 */ /* 0x040fe200078e0008 */
[----:B------:R-:W-:-:S03]  /*0290*/  IADD3 R19, PT, PT, R11, 0x80, RZ ;  /* 0x000000800b137810 */ /* 0x000fc60007ffe0ff */
[----:B------:R-:W-:Y:S02]  /*02a0*/  IMAD.MOV.U32 R6, RZ, RZ, R20 ;  /* 0x000000ffff067224 */ /* 0x000fe400078e0014 */
[----:B------:R-:W-:-:S07]  /*02b0*/  IMAD.MOV R10, RZ, RZ, -R0 ;  /* 0x000000ffff0a7224 */ /* 0x000fce00078e0a00 */
.L_x_242:
        /* <DEDUP_REMOVED lines=39> */
.L_x_241:
[----:B------:R-:W-:Y:S05]  /*0530*/  @!P0 EXIT ;  /* 0x000000000000894d */ /* 0x000fea0003800000 */
[----:B------:R-:W-:Y:S02]  /*0540*/  ISETP.GE.U32.AND P0, PT, R24, 0x4, PT ;  /* 0x000000041800780c */ /* 0x000fe40003f06070 */
[----:B------:R-:W-:-:S04]  /*0550*/  LOP3.LUT R10, R7, 0x3, RZ, 0xc0, !PT ;  /* 0x00000003070a7812 */ /* 0x000fc800078ec0ff */
[----:B------:R-:W-:-:S07]  /*0560*/  ISETP.NE.AND P1, PT, R10, RZ, PT ;  /* 0x000000ff0a00720c */ /* 0x000fce0003f25270 */
[----:B------:R-:W-:Y:S06]  /*0570*/  @!P0 BRA `(.L_x_243) ;  /* 0x0000000000408947 */ /* 0x000fec0003800000 */
[----:B------:R-:W-:-:S04]  /*0580*/  IMAD R9, R0, 0x80, R11 ;  /* 0x0000008000097824 */ /* 0x000fc800078e020b */
[----:B------:R-:W-:-:S05]  /*0590*/  IMAD.WIDE R12, R9, 0x4, R2 ;  /* 0x00000004090c7825 */ /* 0x000fca00078e0202 */
[----:B------:R-:W3:Y:S01]  /*05a0*/  LDG.E R6, desc[UR4][R12.64] ;  /* 0x000000040c067981 */ /* 0x000ee2000c1e1900 */
[----:B------:R-:W-:Y:S01]  /*05b0*/  IMAD.WIDE R8, R9, 0x4, R4 ;  /* 0x0000000409087825 */ /* 0x000fe200078e0204 */
[----:B---3--:R-:W-:-:S05]  /*05c0*/  VIMNMX R15, PT, PT, R6, 0x7f, PT ;  /* 0x0000007f060f7848 */ /* 0x008fca0003fe0100 */
        /* <DEDUP_REMOVED lines=11> */
.L_x_243:
[----:B------:R-:W-:Y:S05]  /*0680*/  @!P1 EXIT ;  /* 0x000000000000994d */ /* 0x000fea0003800000 */
[----:B------:R-:W-:Y:S02]  /*0690*/  ISETP.NE.AND P0, PT, R10, 0x1, PT ;  /* 0x000000010a00780c */ /* 0x000fe40003f05270 */
[----:B------:R-:W-:-:S04]  /*06a0*/  LOP3.LUT R7, R7, 0x1, RZ, 0xc0, !PT ;  /* 0x0000000107077812 */ /* 0x000fc800078ec0ff */
[----:B------:R-:W-:-:S07]  /*06b0*/  ISETP.NE.U32.AND P1, PT, R7, 0x1, PT ;  /* 0x000000010700780c */ /* 0x000fce0003f25070 */
[----:B------:R-:W-:Y:S06]  /*06c0*/  @!P0 BRA `(.L_x_244) ;  /* 0x0000000000288947 */ /* 0x000fec0003800000 */
[----:B0-----:R-:W-:-:S04]  /*06d0*/  IMAD R9, R0, 0x80, R11 ;  /* 0x0000008000097824 */ /* 0x001fc800078e020b */
[----:B------:R-:W-:-:S05]  /*06e0*/  IMAD.WIDE R6, R9, 0x4, R2 ;  /* 0x0000000409067825 */ /* 0x000fca00078e0202 */
[----:B------:R-:W2:Y:S01]  /*06f0*/  LDG.E R10, desc[UR4][R6.64] ;  /* 0x00000004060a7981 */ /* 0x000ea2000c1e1900 */
[----:B------:R-:W-:Y:S01]  /*0700*/  IMAD.WIDE R8, R9, 0x4, R4 ;  /* 0x0000000409087825 */ /* 0x000fe200078e0204 */
[----:B--2---:R-:W-:-:S05]  /*0710*/  VIMNMX R13, PT, PT, R10, 0x7f, PT ;  /* 0x0000007f0a0d7848 */ /* 0x004fca0003fe0100 */
[----:B------:R1:W-:Y:S04]  /*0720*/  STG.E desc[UR4][R8.64], R13 ;  /* 0x0000000d08007986 */ /* 0x0003e8000c101904 */
[----:B------:R-:W3:Y:S01]  /*0730*/  LDG.E R10, desc[UR4][R6.64+0x200] ;  /* 0x00020004060a7981 */ /* 0x000ee2000c1e1900 */
[----:B------:R-:W-:Y:S02]  /*0740*/  IADD3 R0, PT, PT, R0, 0x2, RZ ;  /* 0x0000000200007810 */ /* 0x000fe40007ffe0ff */
[----:B---3--:R-:W-:-:S05]  /*0750*/  VIMNMX R15, PT, PT, R10, 0x7f, PT ;  /* 0x0000007f0a0f7848 */ /* 0x008fca0003fe0100 */
[----:B------:R1:W-:Y:S02]  /*0760*/  STG.E desc[UR4][R8.64+0x200], R15 ;  /* 0x0002000f08007986 */ /* 0x0003e4000c101904 */
.L_x_244:
[----:B------:R-:W-:Y:S05]  /*0770*/  @P1 EXIT ;  /* 0x000000000000194d */ /* 0x000fea0003800000 */
[----:B------:R-:W-:-:S04]  /*0780*/  IMAD R11, R0, 0x80, R11 ;  /* 0x00000080000b7824 */ /* 0x000fc800078e020b */
[----:B------:R-:W-:-:S06]  /*0790*/  IMAD.WIDE R2, R11, 0x4, R2 ;  /* 0x000000040b027825 */ /* 0x000fcc00078e0202 */
[----:B------:R-:W2:Y:S01]  /*07a0*/  LDG.E R2, desc[UR4][R2.64] ;  /* 0x0000000402027981 */ /* 0x000ea2000c1e1900 */
[----:B------:R-:W-:Y:S01]  /*07b0*/  IMAD.WIDE R4, R11, 0x4, R4 ;  /* 0x000000040b047825 */ /* 0x000fe200078e0204 */
[----:B--2---:R-:W-:-:S05]  /*07c0*/  VIMNMX R7, PT, PT, R2, 0x7f, PT ;  /* 0x0000007f02077848 */ /* 0x004fca0003fe0100 */
[----:B------:R-:W-:Y:S01]  /*07d0*/  STG.E desc[UR4][R4.64], R7 ;  /* 0x0000000704007986 */ /* 0x000fe2000c101904 */
[----:B------:R-:W-:Y:S05]  /*07e0*/  EXIT ;  /* 0x000000000000794d */ /* 0x000fea0003800000 */
.L_x_240:
[----:B------:R-:W-:-:S13]  /*07f0*/  ISETP.GE.AND P0, PT, R7, 0x1, PT ;  /* 0x000000010700780c */ /* 0x000fda0003f06270 */
[----:B------:R-:W-:Y:S05]  /*0800*/  @!P0 EXIT ;  /* 0x000000000000894d */ /* 0x000fea0003800000 */
[C---:B------:R-:W-:Y:S01]  /*0810*/  ISETP.GE.U32.AND P0, PT, R7.reuse, 0x4, PT ;  /* 0x000000040700780c */ /* 0x040fe20003f06070 */
[----:B------:R-:W-:Y:S01]  /*0820*/  IMAD.MOV.U32 R8, RZ, RZ, RZ ;  /* 0x000000ffff087224 */ /* 0x000fe200078e00ff */
[----:B------:R-:W-:-:S11]  /*0830*/  LOP3.LUT R6, R7, 0x3, RZ, 0xc0, !PT ;  /* 0x0000000307067812 */ /* 0x000fd600078ec0ff */
[----:B------:R-:W-:Y:S05]  /*0840*/  @!P0 BRA `(.L_x_245) ;  /* 0x0000000c00708947 */ /* 0x000fea0003800000 */
[----:B------:R-:W-:Y:S01]  /*0850*/  LOP3.LUT R8, R7, 0x7ffffffc, RZ, 0xc0, !PT ;  /* 0x7ffffffc07087812 */ /* 0x000fe200078ec0ff */
[----:B------:R-:W-:-:S03]  /*0860*/  IMAD.MOV.U32 R7, RZ, RZ, RZ ;  /* 0x000000ffff077224 */ /* 0x000fc600078e00ff */
[----:B------:R-:W-:-:S13]  /*0870*/  ISETP.GT.AND P0, PT, R8, RZ, PT ;  /* 0x000000ff0800720c */ /* 0x000fda0003f04270 */
[----:B------:R-:W-:Y:S05]  /*0880*/  @!P0 BRA `(.L_x_246) ;  /* 0x0000000800e48947 */ /* 0x000fea0003800000 */
[----:B------:R-:W-:Y:S01]  /*0890*/  IMAD.IADD R9, R8, 0x1, -R7 ;  /* 0x0000000108097824 */ /* 0x000fe200078e0a07 */
[----:B------:R-:W-:-:S04]  /*08a0*/  PLOP3.LUT P0, PT, PT, PT, PT, 0x80, 0x8 ;  /* 0x000000000008781c */ /* 0x000fc80003f0f070 */
[----:B------:R-:W-:-:S13]  /*08b0*/  ISETP.GT.AND P1, PT, R9, 0xc, PT ;  /* 0x0000000c0900780c */ /* 0x000fda0003f24270 */
[----:B------:R-:W-:Y:S05]  /*08c0*/  @!P1 BRA `(.L_x_247) ;  /* 0x0000000400d49947 */ /* 0x000fea0003800000 */
[----:B------:R-:W-:Y:S01]  /*08d0*/  PLOP3.LUT P0, PT, PT, PT, PT, 0x8, 0x80 ;  /* 0x000000000080781c */ /* 0x000fe20003f0e170 */
[----:B------:R-:W-:-:S12]  /*08e0*/  VIADD R10, R8, 0xfffffff4 ;  /* 0xfffffff4080a7836 */ /* 0x000fd80000000000 */
.L_x_248:
        /* <DEDUP_REMOVED lines=11> */
[----:B------:R-:W-:Y:S01]  /*09a0*/  IADD3 R25, PT, PT, R9, 0x100, RZ ;  /* 0x0000010009197810 */ /* 0x000fe20007ffe0ff */
        /* <DEDUP_REMOVED lines=103> */
.L_x_247:
[----:B------:R-:W-:-:S04]  /*1020*/  IADD3 R9, PT, PT, R8, -R7, RZ ;  /* 0x8000000708097210 */ /* 0x000fc80007ffe0ff */
        /* <DEDUP_REMOVED lines=35> */
[C---:B------:R-:W-:Y:S01]  /*1260*/  IADD3 R23, PT, PT, R7.reuse, 0x80, RZ ;  /* 0x0000008007177810 */ /* 0x040fe20007ffe0ff */
        /* <DEDUP_REMOVED lines=25> */
.L_x_249:
[----:B------:R-:W-:-:S13]  /*1400*/  ISETP.NE.OR P0, PT, R7, R8, P0 ;  /* 0x000000080700720c */ /* 0x000fda0000705670 */
[----:B------:R-:W-:Y:S05]  /*1410*/  @!P0 BRA `(.L_x_245) ;  /* 0x00000000007c8947 */ /* 0x000fea0003800000 */
.L_x_246:
        /* <DEDUP_REMOVED lines=18> */
[----:B------:R-:W-:Y:S01]  /*1540*/  IADD3 R21, PT, PT, R21, 0x180, RZ ;  /* 0x0000018015157810 */ /* 0x000fe20007ffe0ff */
        /* <DEDUP_REMOVED lines=12> */
.L_x_245:
[----:B------:R-:W-:-:S13]  /*1610*/  ISETP.NE.AND P0, PT, R6, RZ, PT ;  /* 0x000000ff0600720c */ /* 0x000fda0003f05270 */
[----:B------:R-:W-:Y:S05]  /*1620*/  @!P0 EXIT ;  /* 0x000000000000894d */ /* 0x000fea0003800000 */
[----:B------:R-:W-:Y:S02]  /*1630*/  IMAD R11, R8, 0x80, R11 ;  /* 0x00000080080b7824 */ /* 0x000fe400078e020b */
[----:B------:R-:W-:-:S07]  /*1640*/  IMAD.MOV R10, RZ, RZ, -R6 ;  /* 0x000000ffff0a7224 */ /* 0x000fce00078e0a06 */
.L_x_250:
[C---:B------:R-:W-:Y:S01]  /*1650*/  ISETP.GE.AND P0, PT, R11.reuse, R0, PT ;  /* 0x000000000b00720c */ /* 0x040fe20003f06270 */
[----:B-12---:R-:W-:-:S12]  /*1660*/  IMAD.WIDE R8, R11, 0x4, R2 ;  /* 0x000000040b087825 */ /* 0x006fd800078e0202 */
[----:B------:R-:W2:Y:S01]  /*1670*/  @!P0 LDG.E R8, desc[UR4][R8.64] ;  /* 0x0000000408088981 */ /* 0x000ea2000c1e1900 */
[----:B------:R-:W-:-:S04]  /*1680*/  IMAD.WIDE R6, R11, 0x4, R4 ;  /* 0x000000040b067825 */ /* 0x000fc800078e0204 */
[----:B------:R-:W-:Y:S01]  /*1690*/  VIADD R10, R10, 0x1 ;  /* 0x000000010a0a7836 */ /* 0x000fe20000000000 */
[----:B--2---:R-:W-:-:S05]  /*16a0*/  @!P0 VIMNMX R13, PT, PT, R8, 0x7f, PT ;  /* 0x0000007f080d8848 */ /* 0x004fca0003fe0100 */
[----:B------:R0:W-:Y:S01]  /*16b0*/  @!P0 STG.E desc[UR4][R6.64], R13 ;  /* 0x0000000d06008986 */ /* 0x0001e2000c101904 */
[----:B------:R-:W-:-:S13]  /*16c0*/  ISETP.NE.AND P0, PT, R10, RZ, PT ;  /* 0x000000ff0a00720c */ /* 0x000fda0003f05270 */
[----:B0-----:R-:W-:Y:S05]  /*16d0*/  @!P0 EXIT ;  /* 0x000000000000894d */ /* 0x001fea0003800000 */
[----:B------:R-:W-:Y:S01]  /*16e0*/  VIADD R11, R11, 0x80 ;  /* 0x000000800b0b7836 */ /* 0x000fe20000000000 */
[----:B------:R-:W-:Y:S06]  /*16f0*/  BRA `(.L_x_250) ;  /* 0xfffffffc00d47947 */ /* 0x000fec000383ffff */
.L_x_251:
        /* <DEDUP_REMOVED lines=16> */
.L_x_314:


//--------------------- .text._ZN3cub18CUB_300001_SM_10006detail8for_each13static_kernelINS2_12policy_hub_t12policy_500_tElNS2_12op_wrapper_tIlN6thrust24THRUST_300001_SM_1000_NS6system6detail7generic6detail21binary_search_functorINS8_10device_ptrIiEENSC_18binary_search_lessENSC_3ubfEEENS8_12zip_iteratorIN4cuda3std3__45tupleIJNS8_17counting_iteratorIiNS8_11use_defaultESP_SP_EESF_EEEEEEEEEvT0_T1_ --------------------------
	.section	.text._ZN3cub18CUB_300001_SM_10006detail8for_each13static_kernelINS2_12policy_hub_t12policy_500_tElNS2_12op_wrapper_tIlN6thrust24THRUST_300001_SM_1000_NS6system6detail7generic6detail21binary_search_functorINS8_10device_ptrIiEENSC_18binary_search_lessENSC_3ubfEEENS8_12zip_iteratorIN4cuda3std3__45tupleIJNS8_17counting_iteratorIiNS8_11use_defaultESP_SP_EESF_EEEEEEEEEvT0_T1_,"ax",@progbits
	.align	128
        .global         _ZN3cub18CUB_300001_SM_10006detail8for_each13static_kernelINS2_12policy_hub_t12policy_500_tElNS2_12op_wrapper_tIlN6thrust24THRUST_300001_SM_1000_NS6system6detail7generic6detail21binary_search_functorINS8_10device_ptrIiEENSC_18binary_search_lessENSC_3ubfEEENS8_12zip_iteratorIN4cuda3std3__45tupleIJNS8_17counting_iteratorIiNS8_11use_defaultESP_SP_EESF_EEEEEEEEEvT0_T1_
        .type           _ZN3cub18CUB_300001_SM_10006detail8for_each13static_kernelINS2_12policy_hub_t12policy_500_tElNS2_12op_wrapper_tIlN6thrust24THRUST_300001_SM_1000_NS6system6detail7generic6detail21binary_search_functorINS8_10device_ptrIiEENSC_18binary_search_lessENSC_3ubfEEENS8_12zip_iteratorIN4cuda3std3__45tupleIJNS8_17counting_iteratorIiNS8_11use_defaultESP_SP_EESF_EEEEEEEEEvT0_T1_,@function
        .size           _ZN3cub18CUB_300001_SM_10006detail8for_each13static_kernelINS2_12policy_hub_t12policy_500_tElNS2_12op_wrapper_tIlN6thrust24THRUST_300001_SM_1000_NS6system6detail7generic6detail21binary_search_functorINS8_10device_ptrIiEENSC_18binary_search_lessENSC_3ubfEEENS8_12zip_iteratorIN4cuda3std3__45tupleIJNS8_17counting_iteratorIiNS8_11use_defaultESP_SP_EESF_EEEEEEEEEvT0_T1_,(.L_x_315 - _ZN3cub18CUB_300001_SM_10006detail8for_each13static_kernelINS2_12policy_hub_t12policy_500_tElNS2_12op_wrapper_tIlN6thrust24THRUST_300001_SM_1000_NS6system6detail7generic6detail21binary_search_functorINS8_10device_ptrIiEENSC_18binary_search_lessENSC_3ubfEEENS8_12zip_iteratorIN4cuda3std3__45tupleIJNS8_17counting_iteratorIiNS8_11use_defaultESP_SP_EESF_EEEEEEEEEvT0_T1_)
        .other          _ZN3cub18CUB_300001_SM_10006detail8for_each13static_kernelINS2_12policy_hub_t12policy_500_tElNS2_12op_wrapper_tIlN6thrust24THRUST_300001_SM_1000_NS6system6detail7generic6detail21binary_search_functorINS8_10device_ptrIiEENSC_18binary_search_lessENSC_3ubfEEENS8_12zip_iteratorIN4cuda3std3__45tupleIJNS8_17counting_iteratorIiNS8_11use_defaultESP_SP_EESF_EEEEEEEEEvT0_T1_,@"STO_CUDA_ENTRY STV_DEFAULT"
_ZN3cub18CUB_300001_SM_10006detail8for_each13static_kernelINS2_12policy_hub_t12policy_500_tElNS2_12op_wrapper_tIlN6thrust24THRUST_300001_SM_1000_NS6system6detail7generic6detail21binary_search_functorINS8_10device_ptrIiEENSC_18binary_search_lessENSC_3ubfEEENS8_12zip_iteratorIN4cuda3std3__45tupleIJNS8_17counting_iteratorIiNS8_11use_defaultESP_SP_EESF_EEEEEEEEEvT0_T1_:
.text._ZN3cub18CUB_300001_SM_10006detail8for_each13static_kernelINS2_12policy_hub_t12policy_500_tElNS2_12op_wrapper_tIlN6thrust24THRUST_300001_SM_1000_NS6system6detail7generic6detail21binary_search_functorINS8_10device_ptrIiEENSC_18binary_search_lessENSC_3ubfEEENS8_12zip_iteratorIN4cuda3std3__45tupleIJNS8_17counting_iteratorIiNS8_11use_defaultESP_SP_EESF_EEEEEEEEEvT0_T1_:
[----:B------:R-:W-:Y:S08]  /*0000*/  LDC R1, c[0x0][0x37c] ;  /* 0x0000df00ff017b82 */ /* 0x000ff00000000800 */
[----:B------:R-:W0:Y:S01]  /*0010*/  S2UR UR4, SR_CTAID.X ;  /* 0x00000000000479c3 */ /* 0x000e220000002500 */
[----:B------:R-:W1:Y:S01]  /*0020*/  LDCU.64 UR6, c[0x0][0x380] ;  /* 0x00007000ff0677ac */ /* 0x000e620008000a00 */
[----:B------:R-:W2:Y:S01]  /*0030*/  LDCU.64 UR10, c[0x0][0x358] ;  /* 0x00006b00ff0a77ac */ /* 0x000ea20008000a00 */
[----:B0-----:R-:W-:-:S04]  /*0040*/  UIMAD.WIDE.U32 UR4, UR4, 0x200, URZ ;  /* 0x00000200040478a5 */ /* 0x001fc8000f8e00ff */
[----:B-1----:R-:W-:-:S04]  /*0050*/  UIADD3 UR6, UP0, UPT, -UR4, UR6, URZ ;  /* 0x0000000604067290 */ /* 0x002fc8000ff1e1ff */
[----:B------:R-:W-:Y:S02]  /*0060*/  UIADD3.X UR7, UPT, UPT, ~UR5, UR7, URZ, UP0, !UPT ;  /* 0x0000000705077290 */ /* 0x000fe400087fe5ff */
[----:B------:R-:W-:-:S04]  /*0070*/  UISETP.GE.U32.AND UP0, UPT, UR6, 0x200, UPT ;  /* 0x000002000600788c */ /* 0x000fc8000bf06070 */
[----:B------:R-:W-:-:S09]  /*0080*/  UISETP.GE.AND.EX UP0, UPT, UR7, URZ, UPT, UP0 ;  /* 0x000000ff0700728c */ /* 0x000fd2000bf06300 */
[----:B--2---:R-:W-:Y:S05]  /*0090*/  BRA.U !UP0, `(.L_x_252) ;  /* 0x0000000508547547 */ /* 0x004fea000b800000 */
[----:B------:R-:W0:Y:S01]  /*00a0*/  LDCU.64 UR12, c[0x0][0x398] ;  /* 0x00007300ff0c77ac */ /* 0x000e220008000a00 */
[----:B------:R-:W1:Y:S01]  /*00b0*/  S2R R0, SR_TID.X ;  /* 0x0000000000007919 */ /* 0x000e620000002100 */
[----:B------:R-:W0:Y:S02]  /*00c0*/  LDCU.64 UR6, c[0x0][0x3a0] ;  /* 0x00007400ff0677ac */ /* 0x000e240008000a00 */
[----:B0-----:R-:W-:-:S04]  /*00d0*/  UIADD3 UR6, UP0, UPT, UR12, -UR6, URZ ;  /* 0x800000060c067290 */ /* 0x001fc8000ff1e0ff */
[----:B------:R-:W-:-:S04]  /*00e0*/  UIADD3.X UR7, UPT, UPT, UR13, ~UR7, URZ, UP0, !UPT ;  /* 0x800000070d077290 */ /* 0x000fc800087fe4ff */
[----:B------:R-:W-:Y:S02]  /*00f0*/  USHF.R.S64 UR6, UR6, 0x2, UR7 ;  /* 0x0000000206067899 */ /* 0x000fe40008001007 */
[----:B------:R-:W-:Y:S02]  /*0100*/  USHF.R.S32.HI UR7, URZ, 0x2, UR7 ;  /* 0x00000002ff077899 */ /* 0x000fe40008011407 */
[----:B------:R-:W-:Y:S02]  /*0110*/  UISETP.GT.U32.AND UP0, UPT, UR6, -0x1, UPT ;  /* 0xffffffff0600788c */ /* 0x000fe4000bf04070 */
[----:B------:R-:W-:Y:S02]  /*0120*/  UIADD3 UR8, UP1, UPT, URZ, -UR6, URZ ;  /* 0x80000006ff087290 */ /* 0x000fe4000ff3e0ff */
[----:B------:R-:W-:Y:S02]  /*0130*/  UISETP.GT.AND.EX UP0, UPT, UR7, -0x1, UPT, UP0 ;  /* 0xffffffff0700788c */ /* 0x000fe4000bf04300 */
[----:B------:R-:W-:-:S07]  /*0140*/  UIADD3.X UR6, UPT, UPT, URZ, ~UR7, URZ, UP1, !UPT ;  /* 0x80000007ff067290 */ /* 0x000fce0008ffe4ff */
[----:B-1----:R-:W-:Y:S05]  /*0150*/  BRA.U UP0, `(.L_x_253) ;  /* 0x0000000500047547 */ /* 0x002fea000b800000 */
[----:B------:R-:W0:Y:S01]  /*0160*/  LDCU.64 UR14, c[0x0][0x390] ;  /* 0x00007200ff0e77ac */ /* 0x000e220008000a00 */
[----:B------:R-:W-:Y:S01]  /*0170*/  IADD3 R5, P0, PT, R0, UR4, RZ ;  /* 0x0000000400057c10 */ /* 0x000fe2000ff1e0ff */
[----:B------:R-:W-:Y:S01]  /*0180*/  IMAD.U32 R0, RZ, RZ, UR8 ;  /* 0x00000008ff007e24 */ /* 0x000fe2000f8e00ff */
[----:B------:R-:W-:Y:S01]  /*0190*/  BSSY.RECONVERGENT B0, `(.L_x_254) ;  /* 0x0000020000007945 */ /* 0x000fe20003800200 */
[----:B------:R-:W1:Y:S01]  /*01a0*/  LDCU UR7, c[0x0][0x388] ;  /* 0x00007100ff0777ac */ /* 0x000e620008000800 */
[----:B------:R-:W-:Y:S02]  /*01b0*/  IMAD.MOV.U32 R17, RZ, RZ, RZ ;  /* 0x000000ffff117224 */ /* 0x000fe400078e00ff */
[----:B------:R-:W-:Y:S02]  /*01c0*/  IMAD.X R4, RZ, RZ, UR5, P0 ;  /* 0x00000005ff047e24 */ /* 0x000fe400080e06ff */
[----:B------:R-:W-:Y:S02]  /*01d0*/  IMAD.MOV.U32 R14, RZ, RZ, RZ ;  /* 0x000000ffff0e7224 */ /* 0x000fe400078e00ff */
[----:B------:R-:W-:Y:S01]  /*01e0*/  IMAD.MOV.U32 R13, RZ, RZ, R0 ;  /* 0x000000ffff0d7224 */ /* 0x000fe200078e0000 */
[----:B0-----:R-:W-:-:S04]  /*01f0*/  LEA R2, P0, R5, UR14, 0x2 ;  /* 0x0000000e05027c11 */ /* 0x001fc8000f8010ff */
[C---:B------:R-:W-:Y:S01]  /*0200*/  LEA.HI.X R3, R5.reuse, UR15, R4, 0x2, P0 ;  /* 0x0000000f05037c11 */ /* 0x040fe200080f1404 */
[----:B------:R-:W-:Y:S02]  /*0210*/  IMAD.U32 R4, RZ, RZ, UR6 ;  /* 0x00000006ff047e24 */ /* 0x000fe4000f8e00ff */
[----:B-1----:R-:W-:Y:S02]  /*0220*/  VIADD R5, R5, UR7 ;  /* 0x0000000705057c36 */ /* 0x002fe40008000000 */
[----:B------:R-:W-:-:S07]  /*0230*/  IMAD.MOV.U32 R12, RZ, RZ, R4 ;  /* 0x000000ffff0c7224 */ /* 0x000fce00078e0004 */
.L_x_255:
[----:B------:R-:W-:-:S05]  /*0240*/  IADD3 R10, P0, PT, -R17, R13, RZ ;  /* 0x0000000d110a7210 */ /* 0x000fca0007f1e1ff */
[----:B------:R-:W-:-:S05]  /*0250*/  IMAD.X R11, R12, 0x1, ~R14, P0 ;  /* 0x000000010c0b7824 */ /* 0x000fca00000e0e0e */
[----:B------:R-:W-:-:S05]  /*0260*/  LEA.HI R10, P0, R11, R10, RZ, 0x1 ;  /* 0x0000000a0b0a7211 */ /* 0x000fca00078108ff */
[----:B------:R-:W-:-:S05]  /*0270*/  IMAD.X R11, RZ, RZ, R11, P0 ;  /* 0x000000ffff0b7224 */ /* 0x000fca00000e060b */
[--C-:B------:R-:W-:Y:S02]  /*0280*/  SHF.R.S64 R10, R10, 0x1, R11.reuse ;  /* 0x000000010a0a7819 */ /* 0x100fe4000000100b */
[----:B------:R-:W-:Y:S02]  /*0290*/  SHF.R.S32.HI R11, RZ, 0x1, R11 ;  /* 0x00000001ff0b7819 */ /* 0x000fe4000001140b */
[----:B------:R-:W-:-:S05]  /*02a0*/  IADD3 R10, P0, PT, R17, R10, RZ ;  /* 0x0000000a110a7210 */ /* 0x000fca0007f1e0ff */
[----:B------:R-:W-:Y:S01]  /*02b0*/  IMAD.X R11, R14, 0x1, R11, P0 ;  /* 0x000000010e0b7824 */ /* 0x000fe200000e060b */
[----:B------:R-:W-:-:S04]  /*02c0*/  LEA R6, P0, R10, UR12, 0x2 ;  /* 0x0000000c0a067c11 */ /* 0x000fc8000f8010ff */
[----:B------:R-:W-:-:S05]  /*02d0*/  LEA.HI.X R7, R10, UR13, R11, 0x2, P0 ;  /* 0x0000000d0a077c11 */ /* 0x000fca00080f140b */
[----:B------:R-:W2:Y:S01]  /*02e0*/  LDG.E R6, desc[UR10][R6.64] ;  /* 0x0000000a06067981 */ /* 0x000ea2000c1e1900 */
[----:B------:R-:W-:-:S05]  /*02f0*/  IADD3 R8, P1, PT, R10, 0x1, RZ ;  /* 0x000000010a087810 */ /* 0x000fca0007f3e0ff */
[----:B------:R-:W-:Y:S01]  /*0300*/  IMAD.X R9, RZ, RZ, R11, P1 ;  /* 0x000000ffff097224 */ /* 0x000fe200008e060b */
[----:B--2---:R-:W-:-:S04]  /*0310*/  ISETP.GE.AND P0, PT, R5, R6, PT ;  /* 0x000000060500720c */ /* 0x004fc80003f06270 */
[----:B------:R-:W-:Y:S02]  /*0320*/  SEL R13, R10, R13, !P0 ;  /* 0x0000000d0a0d7207 */ /* 0x000fe40004000000 */
[----:B------:R-:W-:Y:S02]  /*0330*/  SEL R17, R17, R8, !P0 ;  /* 0x0000000811117207 */ /* 0x000fe40004000000 */
[----:B------:R-:W-:Y:S02]  /*0340*/  SEL R12, R11, R12, !P0 ;  /* 0x0000000c0b0c7207 */ /* 0x000fe40004000000 */
[----:B------:R-:W-:Y:S02]  /*0350*/  SEL R14, R14, R9, !P0 ;  /* 0x000000090e0e7207 */ /* 0x000fe40004000000 */
[----:B------:R-:W-:-:S04]  /*0360*/  ISETP.GE.U32.AND P0, PT, R17, R13, PT ;  /* 0x0000000d1100720c */ /* 0x000fc80003f06070 */
[----:B------:R-:W-:-:S13]  /*0370*/  ISETP.GE.AND.EX P0, PT, R14, R12, PT, P0 ;  /* 0x0000000c0e00720c */ /* 0x000fda0003f06300 */
[----:B------:R-:W-:Y:S05]  /*0380*/  @!P0 BRA `(.L_x_255) ;  /* 0xfffffffc00ac8947 */ /* 0x000fea000383ffff */
[----:B------:R-:W-:Y:S05]  /*0390*/  BSYNC.RECONVERGENT B0 ;  /* 0x0000000000007941 */ /* 0x000fea0003800200 */
.L_x_254:
[----:B------:R0:W-:Y:S01]  /*03a0*/  STG.E desc[UR10][R2.64], R17 ;  /* 0x0000001102007986 */ /* 0x0001e2000c10190a */
[----:B------:R-:W-:Y:S01]  /*03b0*/  BSSY.RECONVERGENT B0, `(.L_x_256) ;  /* 0x0000019000007945 */ /* 0x000fe20003800200 */
[----:B------:R-:W-:Y:S02]  /*03c0*/  VIADD R5, R5, 0x100 ;  /* 0x0000010005057836 */ /* 0x000fe40000000000 */
[----:B------:R-:W-:Y:S02]  /*03d0*/  IMAD.MOV.U32 R13, RZ, RZ, RZ ;  /* 0x000000ffff0d7224 */ /* 0x000fe400078e00ff */
[----:B------:R-:W-:-:S07]  /*03e0*/  IMAD.MOV.U32 R15, RZ, RZ, RZ ;  /* 0x000000ffff0f7224 */ /* 0x000fce00078e00ff */
.L_x_257:
[----:B------:R-:W-:-:S05]  /*03f0*/  IADD3 R11, P0, PT, R0, -R13, RZ ;  /* 0x8000000d000b7210 */ /* 0x000fca0007f1e0ff */
        /* <DEDUP_REMOVED lines=21> */
.L_x_256:
[----:B------:R-:W-:Y:S01]  /*0550*/  STG.E desc[UR10][R2.64+0x400], R13 ;  /* 0x0004000d02007986 */ /* 0x000fe2000c10190a */
[----:B------:R-:W-:Y:S05]  /*0560*/  EXIT ;  /* 0x000000000000794d */ /* 0x000fea0003800000 */
.L_x_253:
[----:B------:R-:W0:Y:S01]  /*0570*/  LDCU.64 UR6, c[0x0][0x390] ;  /* 0x00007200ff0677ac */ /* 0x000e220008000a00 */
[----:B------:R-:W-:-:S05]  /*0580*/  IADD3 R0, P0, PT, R0, UR4, RZ ;  /* 0x0000000400007c10 */ /* 0x000fca000ff1e0ff */
[----:B------:R-:W-:Y:S01]  /*0590*/  IMAD.X R3, RZ, RZ, UR5, P0 ;  /* 0x00000005ff037e24 */ /* 0x000fe200080e06ff */
[----:B0-----:R-:W-:-:S04]  /*05a0*/  LEA R2, P0, R0, UR6, 0x2 ;  /* 0x0000000600027c11 */ /* 0x001fc8000f8010ff */
[----:B------:R-:W-:-:S05]  /*05b0*/  LEA.HI.X R3, R0, UR7, R3, 0x2, P0 ;  /* 0x0000000700037c11 */ /* 0x000fca00080f1403 */
[----:B------:R-:W-:Y:S04]  /*05c0*/  STG.E desc[UR10][R2.64], RZ ;  /* 0x000000ff02007986 */ /* 0x000fe8000c10190a */
[----:B------:R-:W-:Y:S01]  /*05d0*/  STG.E desc[UR10][R2.64+0x400], RZ ;  /* 0x000400ff02007986 */ /* 0x000fe2000c10190a */
[----:B------:R-:W-:Y:S05]  /*05e0*/  EXIT ;  /* 0x000000000000794d */ /* 0x000fea0003800000 */
.L_x_252:
[----:B------:R-:W0:Y:S01]  /*05f0*/  LDCU.64 UR12, c[0x0][0x398] ;  /* 0x00007300ff0c77ac */ /* 0x000e220008000a00 */
[----:B------:R-:W1:Y:S01]  /*0600*/  S2R R13, SR_TID.X ;  /* 0x00000000000d7919 */ /* 0x000e620000002100 */
[----:B------:R-:W0:Y:S01]  /*0610*/  LDCU.64 UR8, c[0x0][0x3a0] ;  /* 0x00007400ff0877ac */ /* 0x000e220008000a00 */
[----:B------:R-:W-:Y:S02]  /*0620*/  USHF.R.S32.HI UR7, URZ, 0x1f, UR6 ;  /* 0x0000001fff077899 */ /* 0x000fe40008011406 */
        /* <DEDUP_REMOVED lines=9> */
[----:B------:R-:W-:Y:S01]  /*06c0*/  IMAD.U32 R0, RZ, RZ, UR7 ;  /* 0x00000007ff007e24 */ /* 0x000fe2000f8e00ff */
[----:B------:R-:W-:Y:S01]  /*06d0*/  ISETP.LT.U32.AND P0, PT, R13, UR6, PT ;  /* 0x000000060d007c0c */ /* 0x000fe2000bf01070 */
[----:B------:R-:W-:Y:S01]  /*06e0*/  IMAD.U32 R4, RZ, RZ, UR8 ;  /* 0x00000008ff047e24 */ /* 0x000fe2000f8e00ff */
[----:B------:R-:W-:Y:S02]  /*06f0*/  BSSY.RECONVERGENT B0, `(.L_x_259) ;  /* 0x0000027000007945 */ /* 0x000fe40003800200 */
[----:B------:R-:W-:Y:S01]  /*0700*/  ISETP.GT.AND.EX P0, PT, R0, RZ, PT, P0 ;  /* 0x000000ff0000720c */ /* 0x000fe20003f04300 */
[----:B------:R-:W-:-:S12]  /*0710*/  IMAD.U32 R0, RZ, RZ, UR14 ;  /* 0x0000000eff007e24 */ /* 0x000fd8000f8e00ff */
[----:B------:R-:W-:Y:S05]  /*0720*/  @!P0 BRA `(.L_x_260) ;  /* 0x00000000008c8947 */ /* 0x000fea0003800000 */
[----:B------:R-:W0:Y:S01]  /*0730*/  LDCU UR8, c[0x0][0x388] ;  /* 0x00007100ff0877ac */ /* 0x000e220008000800 */
[----:B------:R-:W-:Y:S01]  /*0740*/  IADD3 R14, P0, PT, R13, UR4, RZ ;  /* 0x000000040d0e7c10 */ /* 0x000fe2000ff1e0ff */
[----:B------:R-:W-:Y:S01]  /*0750*/  BSSY.RECONVERGENT B1, `(.L_x_261) ;  /* 0x000001c000017945 */ /* 0x000fe20003800200 */
[----:B------:R-:W-:Y:S02]  /*0760*/  IMAD.MOV.U32 R11, RZ, RZ, RZ ;  /* 0x000000ffff0b7224 */ /* 0x000fe400078e00ff */
[----:B------:R-:W-:Y:S02]  /*0770*/  IMAD.MOV.U32 R12, RZ, RZ, RZ ;  /* 0x000000ffff0c7224 */ /* 0x000fe400078e00ff */
[----:B------:R-:W-:Y:S02]  /*0780*/  IMAD.MOV.U32 R10, RZ, RZ, R0 ;  /* 0x000000ffff0a7224 */ /* 0x000fe400078e0000 */
[----:B------:R-:W-:Y:S02]  /*0790*/  IMAD.MOV.U32 R9, RZ, RZ, R4 ;  /* 0x000000ffff097224 */ /* 0x000fe400078e0004 */
[----:B------:R-:W-:-:S02]  /*07a0*/  IMAD.X R15, RZ, RZ, UR5, P0 ;  /* 0x00000005ff0f7e24 */ /* 0x000fc400080e06ff */
[----:B0-----:R-:W-:-:S07]  /*07b0*/  VIADD R17, R14, UR8 ;  /* 0x000000080e117c36 */ /* 0x001fce0008000000 */
.L_x_262:
        /* <DEDUP_REMOVED lines=22> */
.L_x_261:
[----:B------:R-:W0:Y:S02]  /*0920*/  LDCU.64 UR8, c[0x0][0x390] ;  /* 0x00007200ff0877ac */ /* 0x000e240008000a00 */
[----:B0-----:R-:W-:-:S04]  /*0930*/  LEA R2, P0, R14, UR8, 0x2 ;  /* 0x000000080e027c11 */ /* 0x001fc8000f8010ff */
[----:B------:R-:W-:-:S05]  /*0940*/  LEA.HI.X R3, R14, UR9, R15, 0x2, P0 ;  /* 0x000000090e037c11 */ /* 0x000fca00080f140f */
[----:B------:R0:W-:Y:S04]  /*0950*/  STG.E desc[UR10][R2.64], R11 ;  /* 0x0000000b02007986 */ /* 0x0001e8000c10190a */
.L_x_260:
[----:B------:R-:W-:Y:S05]  /*0960*/  BSYNC.RECONVERGENT B0 ;  /* 0x0000000000007941 */ /* 0x000fea0003800200 */
.L_x_259:
[----:B0-----:R-:W-:Y:S02]  /*0970*/  VIADD R2, R13, 0x100 ;  /* 0x000001000d027836 */ /* 0x001fe40000000000 */
[----:B------:R-:W-:-:S03]  /*0980*/  IMAD.U32 R3, RZ, RZ, UR7 ;  /* 0x00000007ff037e24 */ /* 0x000fc6000f8e00ff */
[----:B------:R-:W-:-:S04]  /*0990*/  ISETP.LT.U32.AND P0, PT, R2, UR6, PT ;  /* 0x0000000602007c0c */ /* 0x000fc8000bf01070 */
[----:B------:R-:W-:-:S13]  /*09a0*/  ISETP.GT.AND.EX P0, PT, R3, RZ, PT, P0 ;  /* 0x000000ff0300720c */ /* 0x000fda0003f04300 */
[----:B------:R-:W-:Y:S05]  /*09b0*/  @!P0 EXIT ;  /* 0x000000000000894d */ /* 0x000fea0003800000 */
[----:B------:R-:W0:Y:S01]  /*09c0*/  LDCU.64 UR8, c[0x0][0x390] ;  /* 0x00007200ff0877ac */ /* 0x000e220008000a00 */
[----:B------:R-:W-:Y:S01]  /*09d0*/  IADD3 R5, P0, PT, R2, UR4, RZ ;  /* 0x0000000402057c10 */ /* 0x000fe2000ff1e0ff */
[----:B------:R-:W-:Y:S01]  /*09e0*/  BSSY.RECONVERGENT B0, `(.L_x_263) ;  /* 0x000001d000007945 */ /* 0x000fe20003800200 */
[----:B------:R-:W-:Y:S01]  /*09f0*/  IMAD.MOV.U32 R13, RZ, RZ, RZ ;  /* 0x000000ffff0d7224 */ /* 0x000fe200078e00ff */
[----:B------:R-:W1:Y:S01]  /*0a00*/  LDCU UR6, c[0x0][0x388] ;  /* 0x00007100ff0677ac */ /* 0x000e620008000800 */
[----:B------:R-:W-:Y:S02]  /*0a10*/  IMAD.MOV.U32 R15, RZ, RZ, RZ ;  /* 0x000000ffff0f7224 */ /* 0x000fe400078e00ff */
[----:B------:R-:W-:Y:S01]  /*0a20*/  IMAD.X R6, RZ, RZ, UR5, P0 ;  /* 0x00000005ff067e24 */ /* 0x000fe200080e06ff */
[----:B0-----:R-:W-:-:S04]  /*0a30*/  LEA R2, P0, R5, UR8, 0x2 ;  /* 0x0000000805027c11 */ /* 0x001fc8000f8010ff */
[C---:B------:R-:W-:Y:S01]  /*0a40*/  LEA.HI.X R3, R5.reuse, UR9, R6, 0x2, P0 ;  /* 0x0000000905037c11 */ /* 0x040fe200080f1406 */
[----:B-1----:R-:W-:-:S08]  /*0a50*/  VIADD R5, R5, UR6 ;  /* 0x0000000605057c36 */ /* 0x002fd00008000000 */
.L_x_264:
        /* <DEDUP_REMOVED lines=22> */
.L_x_263:
[----:B------:R-:W-:Y:S01]  /*0bc0*/  STG.E desc[UR10][R2.64], R13 ;  /* 0x0000000d02007986 */ /* 0x000fe2000c10190a */
[----:B------:R-:W-:Y:S05]  /*0bd0*/  EXIT ;  /* 0x000000000000794d */ /* 0x000fea0003800000 */
.L_x_258:
[----:B------:R-:W0:Y:S01]  /*0be0*/  LDCU.64 UR8, c[0x0][0x390] ;  /* 0x00007200ff0877ac */ /* 0x000e220008000a00 */
[----:B------:R-:W-:Y:S01]  /*0bf0*/  IMAD.U32 R2, RZ, RZ, UR7 ;  /* 0x00000007ff027e24 */ /* 0x000fe2000f8e00ff */
[C---:B------:R-:W-:Y:S02]  /*0c00*/  IADD3 R0, P1, PT, R13.reuse, UR4, RZ ;  /* 0x000000040d007c10 */ /* 0x040fe4000ff3e0ff */
[C---:B------:R-:W-:Y:S01]  /*0c10*/  ISETP.LT.U32.AND P0, PT, R13.reuse, UR6, PT ;  /* 0x000000060d007c0c */ /* 0x040fe2000bf01070 */
[----:B------:R-:W-:Y:S02]  /*0c20*/  VIADD R13, R13, 0x100 ;  /* 0x000001000d0d7836 */ /* 0x000fe40000000000 */
[----:B------:R-:W-:Y:S01]  /*0c30*/  IMAD.X R3, RZ, RZ, UR5, P1 ;  /* 0x00000005ff037e24 */ /* 0x000fe200088e06ff */
[----:B------:R-:W-:Y:S02]  /*0c40*/  ISETP.GT.AND.EX P0, PT, R2, RZ, PT, P0 ;  /* 0x000000ff0200720c */ /* 0x000fe40003f04300 */
[----:B------:R-:W-:-:S02]  /*0c50*/  ISETP.LT.U32.AND P1, PT, R13, UR6, PT ;  /* 0x000000060d007c0c */ /* 0x000fc4000bf21070 */
[----:B0-----:R-:W-:-:S04]  /*0c60*/  LEA R2, P2, R0, UR8, 0x2 ;  /* 0x0000000800027c11 */ /* 0x001fc8000f8410ff */
[----:B------:R-:W-:Y:S01]  /*0c70*/  LEA.HI.X R3, R0, UR9, R3, 0x2, P2 ;  /* 0x0000000900037c11 */ /* 0x000fe200090f1403 */
[----:B------:R-:W-:-:S04]  /*0c80*/  IMAD.U32 R0, RZ, RZ, UR7 ;  /* 0x00000007ff007e24 */ /* 0x000fc8000f8e00ff */
[----:B------:R0:W-:Y:S01]  /*0c90*/  @P0 STG.E desc[UR10][R2.64], RZ ;  /* 0x000000ff02000986 */ /* 0x0001e2000c10190a */
[----:B------:R-:W-:-:S13]  /*0ca0*/  ISETP.GT.AND.EX P1, PT, R0, RZ, PT, P1 ;  /* 0x000000ff0000720c */ /* 0x000fda0003f24310 */
[----:B0-----:R-:W-:Y:S05]  /*0cb0*/  @!P1 EXIT ;  /* 0x000000000000994d */ /* 0x001fea0003800000 */
[----:B------:R-:W-:Y:S01]  /*0cc0*/  STG.E desc[UR10][R2.64+0x400], RZ ;  /* 0x000400ff02007986 */ /* 0x000fe2000c10190a */
[----:B------:R-:W-:Y:S05]  /*0cd0*/  EXIT ;  /* 0x000000000000794d */ /* 0x000fea0003800000 */
.L_x_265:
        /* <DEDUP_REMOVED lines=10> */
.L_x_315:


//--------------------- .text._ZN3cub18CUB_300001_SM_10006detail19adjacent_difference40DeviceAdjacentDifferenceDifferenceKernelINS2_10policy_hubIPiLb1EE9Policy500ES5_S5_N4cuda3std3__45minusIiEEliLb1ELb1EEEvT0_PT4_T1_T2_T3_ --------------------------
	.section	.text._ZN3cub18CUB_300001_SM_10006detail19adjacent_difference40DeviceAdjacentDifferenceDifferenceKernelINS2_10policy_hubIPiLb1EE9Policy500ES5_S5_N4cuda3std3__45minusIiEEliLb1ELb1EEEvT0_PT4_T1_T2_T3_,"ax",@progbits
	.align	128
        .global         _ZN3cub18CUB_300001_SM_10006detail19adjacent_difference40DeviceAdjacentDifferenceDifferenceKernelINS2_10policy_hubIPiLb1EE9Policy500ES5_S5_N4cuda3std3__45minusIiEEliLb1ELb1EEEvT0_PT4_T1_T2_T3_
        .type           _ZN3cub18CUB_300001_SM_10006detail19adjacent_difference40DeviceAdjacentDifferenceDifferenceKernelINS2_10policy_hubIPiLb1EE9Policy500ES5_S5_N4cuda3std3__45minusIiEEliLb1ELb1EEEvT0_PT4_T1_T2_T3_,@function
        .size           _ZN3cub18CUB_300001_SM_10006detail19adjacent_difference40DeviceAdjacentDifferenceDifferenceKernelINS2_10policy_hubIPiLb1EE9Policy500ES5_S5_N4cuda3std3__45minusIiEEliLb1ELb1EEEvT0_PT4_T1_T2_T3_,(.L_x_316 - _ZN3cub18CUB_300001_SM_10006detail19adjacent_difference40DeviceAdjacentDifferenceDifferenceKernelINS2_10policy_hubIPiLb1EE9Policy500ES5_S5_N4cuda3std3__45minusIiEEliLb1ELb1EEEvT0_PT4_T1_T2_T3_)
        .other          _ZN3cub18CUB_300001_SM_10006detail19adjacent_difference40DeviceAdjacentDifferenceDifferenceKernelINS2_10policy_hubIPiLb1EE9Policy500ES5_S5_N4cuda3std3__45minusIiEEliLb1ELb1EEEvT0_PT4_T1_T2_T3_,@"STO_CUDA_ENTRY STV_DEFAULT"
_ZN3cub18CUB_300001_SM_10006detail19adjacent_difference40DeviceAdjacentDifferenceDifferenceKernelINS2_10policy_hubIPiLb1EE9Policy500ES5_S5_N4cuda3std3__45minusIiEEliLb1ELb1EEEvT0_PT4_T1_T2_T3_:
.text._ZN3cub18CUB_300001_SM_10006detail19adjacent_difference40DeviceAdjacentDifferenceDifferenceKernelINS2_10policy_hubIPiLb1EE9Policy500ES5_S5_N4cuda3std3__45minusIiEEliLb1ELb1EEEvT0_PT4_T1_T2_T3_:
[----:B------:R-:W-:Y:S01]  /*0000*/  LDC R1, c[0x0][0x37c] ;  /* 0x0000df00ff017b82 */ /* 0x000fe20000000800 */
[----:B------:R-:W0:Y:S01]  /*0010*/  S2R R4, SR_CTAID.X ;  /* 0x0000000000047919 */ /* 0x000e220000002500 */
[----:B------:R-:W1:Y:S01]  /*0020*/  LDCU.64 UR4, c[0x0][0x3a0] ;  /* 0x00007400ff0477ac */ /* 0x000e620008000a00 */
[----:B------:R-:W2:Y:S01]  /*0030*/  LDCU.64 UR6, c[0x0][0x358] ;  /* 0x00006b00ff0677ac */ /* 0x000ea20008000a00 */
[----:B0-----:R-:W-:-:S03]  /*0040*/  IMAD.WIDE.U32 R2, R4, 0x380, RZ ;  /* 0x0000038004027825 */ /* 0x001fc600078e00ff */
[----:B-1----:R-:W-:-:S04]  /*0050*/  IADD3 R0, P0, PT, -R2, UR4, RZ ;  /* 0x0000000402007c10 */ /* 0x002fc8000ff1e1ff */
[----:B------:R-:W-:Y:S02]  /*0060*/  IADD3.X R5, PT, PT, ~R3, UR5, RZ, P0, !PT ;  /* 0x0000000503057c10 */ /* 0x000fe400087fe5ff */
[----:B------:R-:W-:-:S04]  /*0070*/  ISETP.GE.U32.AND P0, PT, R0, 0x381, PT ;  /* 0x000003810000780c */ /* 0x000fc80003f06070 */
[----:B------:R-:W-:-:S13]  /*0080*/  ISETP.GE.AND.EX P0, PT, R5, RZ, PT, P0 ;  /* 0x000000ff0500720c */ /* 0x000fda0003f06300 */
[----:B--2---:R-:W-:Y:S05]  /*0090*/  @!P0 BRA `(.L_x_266) ;  /* 0x00000008009c8947 */ /* 0x004fea0003800000 */
[----:B------:R-:W-:-:S13]  /*00a0*/  ISETP.NE.AND P0, PT, R4, RZ, PT ;  /* 0x000000ff0400720c */ /* 0x000fda0003f05270 */
[----:B------:R-:W-:Y:S05]  /*00b0*/  @P0 BRA `(.L_x_267) ;  /* 0x0000000400440947 */ /* 0x000fea0003800000 */
[----:B------:R-:W0:Y:S01]  /*00c0*/  S2R R13, SR_TID.X ;  /* 0x00000000000d7919 */ /* 0x000e220000002100 */
[----:B------:R-:W1:Y:S01]  /*00d0*/  LDCU.64 UR4, c[0x0][0x380] ;  /* 0x00007000ff0477ac */ /* 0x000e620008000a00 */
[C---:B0-----:R-:W-:Y:S02]  /*00e0*/  LOP3.LUT R0, R13.reuse, 0x1f, RZ, 0xc0, !PT ;  /* 0x0000001f0d007812 */ /* 0x041fe400078ec0ff */
[----:B------:R-:W-:-:S05]  /*00f0*/  LOP3.LUT R5, R13, 0x3e0, RZ, 0xc0, !PT ;  /* 0x000003e00d057812 */ /* 0x000fca00078ec0ff */
[----:B------:R-:W-:-:S05]  /*0100*/  IMAD R5, R5, 0x7, R0 ;  /* 0x0000000705057824 */ /* 0x000fca00078e0200 */
[----:B------:R-:W-:-:S05]  /*0110*/  IADD3 R5, P0, PT, R2, R5, RZ ;  /* 0x0000000502057210 */ /* 0x000fca0007f1e0ff */
[----:B------:R-:W-:Y:S02]  /*0120*/  IMAD.X R0, RZ, RZ, R3, P0 ;  /* 0x000000ffff007224 */ /* 0x000fe400000e0603 */
[----:B------:R-:W-:-:S03]  /*0130*/  IMAD.SHL.U32 R2, R5, 0x4, RZ ;  /* 0x0000000405027824 */ /* 0x000fc600078e00ff */
[----:B------:R-:W-:Y:S02]  /*0140*/  SHF.L.U64.HI R0, R5, 0x2, R0 ;  /* 0x0000000205007819 */ /* 0x000fe40000010200 */
[----:B-1----:R-:W-:-:S04]  /*0150*/  IADD3 R4, P0, PT, R2, UR4, RZ ;  /* 0x0000000402047c10 */ /* 0x002fc8000ff1e0ff */
[----:B------:R-:W-:-:S05]  /*0160*/  IADD3.X R5, PT, PT, R0, UR5, RZ, P0, !PT ;  /* 0x0000000500057c10 */ /* 0x000fca00087fe4ff */
[----:B------:R-:W2:Y:S04]  /*0170*/  LD.E.STRONG.SM R6, desc[UR6][R4.64] ;  /* 0x0000000604067980 */ /* 0x000ea8000c10b900 */
[----:B------:R-:W3:Y:S04]  /*0180*/  LD.E.STRONG.SM R8, desc[UR6][R4.64+0x80] ;  /* 0x0000800604087980 */ /* 0x000ee8000c10b900 */
[----:B------:R-:W4:Y:S04]  /*0190*/  LD.E.STRONG.SM R10, desc[UR6][R4.64+0x100] ;  /* 0x00010006040a7980 */ /* 0x000f28000c10b900 */
[----:B------:R-:W5:Y:S04]  /*01a0*/  LD.E.STRONG.SM R12, desc[UR6][R4.64+0x180] ;  /* 0x00018006040c7980 */ /* 0x000f68000c10b900 */
[----:B------:R-:W5:Y:S04]  /*01b0*/  LD.E.STRONG.SM R14, desc[UR6][R4.64+0x200] ;  /* 0x00020006040e7980 */ /* 0x000f68000c10b900 */
[----:B------:R-:W5:Y:S04]  /*01c0*/  LD.E.STRONG.SM R16, desc[UR6][R4.64+0x280] ;  /* 0x0002800604107980 */ /* 0x000f68000c10b900 */
[----:B------:R-:W5:Y:S01]  /*01d0*/  LD.E.STRONG.SM R18, desc[UR6][R4.64+0x300] ;  /* 0x0003000604127980 */ /* 0x000f62000c10b900 */
[----:B------:R-:W0:Y:S01]  /*01e0*/  S2UR UR5, SR_CgaCtaId ;  /* 0x00000000000579c3 */ /* 0x000e220000008800 */
[----:B------:R-:W-:Y:S01]  /*01f0*/  SHF.R.U32.HI R3, RZ, 0x5, R13 ;  /* 0x00000005ff037819 */ /* 0x000fe2000001160d */
[----:B------:R-:W-:Y:S01]  /*0200*/  UMOV UR4, 0x400 ;  /* 0x0000040000047882 */ /* 0x000fe20000000000 */
[----:B------:R-:W1:Y:S01]  /*0210*/  S2R R20, SR_LANEID ;  /* 0x0000000000147919 */ /* 0x000e620000000000 */
[----:B------:R-:W-:Y:S01]  /*0220*/  ISETP.NE.AND P0, PT, R13, RZ, PT ;  /* 0x000000ff0d00720c */ /* 0x000fe20003f05270 */
[----:B0-----:R-:W-:-:S06]  /*0230*/  ULEA UR4, UR5, UR4, 0x18 ;  /* 0x0000000405047291 */ /* 0x001fcc000f8ec0ff */
[----:B------:R-:W-:Y:S01]  /*0240*/  LEA R13, R13, UR4, 0x2 ;  /* 0x000000040d0d7c11 */ /* 0x000fe2000f8e10ff */
[----:B-1----:R-:W-:-:S05]  /*0250*/  IMAD R3, R3, 0xe0, R20 ;  /* 0x000000e003037824 */ /* 0x002fca00078e0214 */
[----:B------:R-:W-:Y:S01]  /*0260*/  LEA R3, R3, UR4, 0x2 ;  /* 0x0000000403037c11 */ /* 0x000fe2000f8e10ff */
[----:B------:R-:W0:Y:S04]  /*0270*/  LDCU.64 UR4, c[0x0][0x390] ;  /* 0x00007200ff0477ac */ /* 0x000e280008000a00 */
[----:B------:R-:W-:Y:S01]  /*0280*/  IMAD R7, R20, 0x18, R3 ;  /* 0x0000001814077824 */ /* 0x000fe200078e0203 */
[----:B--2---:R-:W-:Y:S04]  /*0290*/  STS [R3], R6 ;  /* 0x0000000603007388 */ /* 0x004fe80000000800 */
[----:B---3--:R-:W-:Y:S04]  /*02a0*/  STS [R3+0x80], R8 ;  /* 0x0000800803007388 */ /* 0x008fe80000000800 */
[----:B----4-:R-:W-:Y:S04]  /*02b0*/  STS [R3+0x100], R10 ;  /* 0x0001000a03007388 */ /* 0x010fe80000000800 */
[----:B-----5:R-:W-:Y:S04]  /*02c0*/  STS [R3+0x180], R12 ;  /* 0x0001800c03007388 */ /* 0x020fe80000000800 */
[----:B------:R-:W-:Y:S04]  /*02d0*/  STS [R3+0x200], R14 ;  /* 0x0002000e03007388 */ /* 0x000fe80000000800 */
[----:B------:R-:W-:Y:S04]  /*02e0*/  STS [R3+0x280], R16 ;  /* 0x0002801003007388 */ /* 0x000fe80000000800 */
[----:B------:R-:W-:Y:S01]  /*02f0*/  STS [R3+0x300], R18 ;  /* 0x0003001203007388 */ /* 0x000fe20000000800 */
[----:B------:R-:W-:-:S03]  /*0300*/  NOP ;  /* 0x0000000000007918 */ /* 0x000fc60000000000 */
[----:B------:R-:W-:Y:S04]  /*0310*/  LDS R20, [R7+0x18] ;  /* 0x0000180007147984 */ /* 0x000fe80000000800 */
[----:B------:R-:W-:Y:S04]  /*0320*/  LDS R4, [R7] ;  /* 0x0000000007047984 */ /* 0x000fe80000000800 */
[----:B------:R-:W1:Y:S04]  /*0330*/  LDS R5, [R7+0x4] ;  /* 0x0000040007057984 */ /* 0x000e680000000800 */
[----:B------:R-:W2:Y:S04]  /*0340*/  LDS R6, [R7+0x8] ;  /* 0x0000080007067984 */ /* 0x000ea80000000800 */
[----:B------:R-:W3:Y:S04]  /*0350*/  LDS R9, [R7+0xc] ;  /* 0x00000c0007097984 */ /* 0x000ee80000000800 */
[----:B------:R-:W4:Y:S04]  /*0360*/  LDS R8, [R7+0x10] ;  /* 0x0000100007087984 */ /* 0x000f280000000800 */
[----:B------:R-:W5:Y:S01]  /*0370*/  LDS R11, [R7+0x14] ;  /* 0x00001400070b7984 */ /* 0x000f620000000800 */
[----:B------:R-:W-:Y:S01]  /*0380*/  BAR.SYNC.DEFER_BLOCKING 0x0 ;  /* 0x0000000000007b1d */ /* 0x000fe20000010000 */
[----:B-1----:R-:W-:-:S05]  /*0390*/  IMAD.IADD R16, R5, 0x1, -R4 ;  /* 0x0000000105107824 */ /* 0x002fca00078e0a04 */
[----:B------:R-:W-:Y:S01]  /*03a0*/  STS [R13+0x200], R20 ;  /* 0x000200140d007388 */ /* 0x000fe20000000800 */
[----:B--2---:R-:W-:Y:S01]  /*03b0*/  IMAD.IADD R14, R6, 0x1, -R5 ;  /* 0x00000001060e7824 */ /* 0x004fe200078e0a05 */
[----:B------:R-:W-:Y:S01]  /*03c0*/  BAR.SYNC.DEFER_BLOCKING 0x0 ;  /* 0x0000000000007b1d */ /* 0x000fe20000010000 */
[----:B---3--:R-:W-:Y:S02]  /*03d0*/  IMAD.IADD R12, R9, 0x1, -R6 ;  /* 0x00000001090c7824 */ /* 0x008fe400078e0a06 */
[----:B----4-:R-:W-:Y:S02]  /*03e0*/  IMAD.IADD R10, R8, 0x1, -R9 ;  /* 0x00000001080a7824 */ /* 0x010fe400078e0a09 */
[----:B-----5:R-:W-:Y:S02]  /*03f0*/  IMAD.IADD R8, R11, 0x1, -R8 ;  /* 0x000000010b087824 */ /* 0x020fe400078e0a08 */
[----:B------:R-:W-:Y:S01]  /*0400*/  IMAD.IADD R6, R20, 0x1, -R11 ;  /* 0x0000000114067824 */ /* 0x000fe200078e0a0b */
[----:B------:R-:W1:Y:S01]  /*0410*/  @P0 LDS R15, [R13+0x1fc] ;  /* 0x0001fc000d0f0984 */ /* 0x000e620000000800 */
[----:B------:R-:W-:Y:S06]  /*0420*/  BAR.SYNC.DEFER_BLOCKING 0x0 ;  /* 0x0000000000007b1d */ /* 0x000fec0000010000 */
[----:B------:R-:W-:Y:S04]  /*0430*/  STS [R7+0x8], R14 ;  /* 0x0000080e07007388 */ /* 0x000fe80000000800 */
[----:B------:R-:W-:Y:S04]  /*0440*/  STS [R7+0xc], R12 ;  /* 0x00000c0c07007388 */ /* 0x000fe80000000800 */
[----:B------:R-:W-:Y:S01]  /*0450*/  STS [R7+0x10], R10 ;  /* 0x0000100a07007388 */ /* 0x000fe20000000800 */
[----:B-1----:R-:W-:-:S03]  /*0460*/  @P0 IMAD.IADD R4, R4, 0x1, -R15 ;  /* 0x0000000104040824 */ /* 0x002fc600078e0a0f */
[----:B------:R-:W-:Y:S04]  /*0470*/  STS [R7+0x14], R8 ;  /* 0x0000140807007388 */ /* 0x000fe80000000800 */
[----:B------:R0:W-:Y:S04]  /*0480*/  STS [R7], R4 ;  /* 0x0000000407007388 */ /* 0x0001e80000000800 */
[----:B------:R-:W-:Y:S04]  /*0490*/  STS [R7+0x4], R16 ;  /* 0x0000041007007388 */ /* 0x000fe80000000800 */
[----:B------:R-:W-:Y:S01]  /*04a0*/  STS [R7+0x18], R6 ;  /* 0x0000180607007388 */ /* 0x000fe20000000800 */
[----:B------:R-:W-:-:S03]  /*04b0*/  NOP ;  /* 0x0000000000007918 */ /* 0x000fc60000000000 */
[----:B------:R-:W1:Y:S01]  /*04c0*/  LDS R9, [R3] ;  /* 0x0000000003097984 */ /* 0x000e620000000800 */
[----:B0-----:R-:W-:-:S03]  /*04d0*/  IADD3 R4, P0, PT, R2, UR4, RZ ;  /* 0x0000000402047c10 */ /* 0x001fc6000ff1e0ff */
[----:B------:R-:W0:Y:S01]  /*04e0*/  LDS R11, [R3+0x80] ;  /* 0x00008000030b7984 */ /* 0x000e220000000800 */
[----:B------:R-:W-:-:S03]  /*04f0*/  IADD3.X R5, PT, PT, R0, UR5, RZ, P0, !PT ;  /* 0x0000000500057c10 */ /* 0x000fc600087fe4ff */
[----:B------:R-:W2:Y:S04]  /*0500*/  LDS R13, [R3+0x100] ;  /* 0x00010000030d7984 */ /* 0x000ea80000000800 */
[----:B------:R-:W3:Y:S04]  /*0510*/  LDS R15, [R3+0x180] ;  /* 0x00018000030f7984 */ /* 0x000ee80000000800 */
[----:B------:R-:W4:Y:S04]  /*0520*/  LDS R17, [R3+0x200] ;  /* 0x0002000003117984 */ /* 0x000f280000000800 */
[----:B------:R-:W5:Y:S04]  /*0530*/  LDS R19, [R3+0x280] ;  /* 0x0002800003137984 */ /* 0x000f680000000800 */
[----:B------:R-:W5:Y:S04]  /*0540*/  LDS R21, [R3+0x300] ;  /* 0x0003000003157984 */ /* 0x000f680000000800 */
[----:B-1----:R-:W-:Y:S04]  /*0550*/  STG.E desc[UR6][R4.64], R9 ;  /* 0x0000000904007986 */ /* 0x002fe8000c101906 */
[----:B0-----:R-:W-:Y:S04]  /*0560*/  STG.E desc[UR6][R4.64+0x80], R11 ;  /* 0x0000800b04007986 */ /* 0x001fe8000c101906 */
[----:B--2---:R-:W-:Y:S04]  /*0570*/  STG.E desc[UR6][R4.64+0x100], R13 ;  /* 0x0001000d04007986 */ /* 0x004fe8000c101906 */
[----:B---3--:R-:W-:Y:S04]  /*0580*/  STG.E desc[UR6][R4.64+0x180], R15 ;  /* 0x0001800f04007986 */ /* 0x008fe8000c101906 */
[----:B----4-:R-:W-:Y:S04]  /*0590*/  STG.E desc[UR6][R4.64+0x200], R17 ;  /* 0x0002001104007986 */ /* 0x010fe8000c101906 */
[----:B-----5:R-:W-:Y:S04]  /*05a0*/  STG.E desc[UR6][R4.64+0x280], R19 ;  /* 0x0002801304007986 */ /* 0x020fe8000c101906 */
[----:B------:R-:W-:Y:S01]  /*05b0*/  STG.E desc[UR6][R4.64+0x300], R21 ;  /* 0x0003001504007986 */ /* 0x000fe2000c101906 */
[----:B------:R-:W-:Y:S05]  /*05c0*/  EXIT ;  /* 0x000000000000794d */ /* 0x000fea0003800000 */
.L_x_267:
        /* <DEDUP_REMOVED lines=9> */
[----:B-1----:R-:W-:Y:S01]  /*0660*/  IADD3 R8, P0, PT, R2, UR4, RZ ;  /* 0x0000000402087c10 */ /* 0x002fe2000ff1e0ff */
[----:B------:R-:W0:Y:S01]  /*0670*/  S2R R24, SR_LANEID ;  /* 0x0000000000187919 */ /* 0x000e220000000000 */
[----:B------:R-:W1:Y:S02]  /*0680*/  LDC.64 R6, c[0x0][0x388] ;  /* 0x0000e200ff067b82 */ /* 0x000e640000000a00 */
        /* <DEDUP_REMOVED lines=11> */
[----:B-1----:R-:W-:-:S04]  /*0740*/  IMAD.WIDE.U32 R6, R4, 0x4, R6 ;  /* 0x0000000404067825 */ /* 0x002fc800078e0006 */
[----:B0-----:R-:W-:Y:S01]  /*0750*/  IMAD R3, R3, 0xe0, R24 ;  /* 0x000000e003037824 */ /* 0x001fe200078e0218 */
[----:B------:R-:W-:-:S06]  /*0760*/  ULEA UR4, UR5, UR4, 0x18 ;  /* 0x0000000405047291 */ /* 0x000fcc000f8ec0ff */
[----:B------:R-:W-:-:S05]  /*0770*/  LEA R3, R3, UR4, 0x2 ;  /* 0x0000000403037c11 */ /* 0x000fca000f8e10ff */
        /* <DEDUP_REMOVED lines=9> */
[----:B------:R-:W-:Y:S04]  /*0810*/  LDS R4, [R24] ;  /* 0x0000000018047984 */ /* 0x000fe80000000800 */
[----:B------:R-:W0:Y:S04]  /*0820*/  LDS R9, [R24+0x4] ;  /* 0x0000040018097984 */ /* 0x000e280000000800 */
[----:B------:R-:W1:Y:S04]  /*0830*/  LDS R8, [R24+0x8] ;  /* 0x0000080018087984 */ /* 0x000e680000000800 */
[----:B------:R-:W2:Y:S04]  /*0840*/  LDS R11, [R24+0xc] ;  /* 0x00000c00180b7984 */ /* 0x000ea80000000800 */
[----:B------:R-:W3:Y:S04]  /*0850*/  LDS R10, [R24+0x10] ;  /* 0x00001000180a7984 */ /* 0x000ee80000000800 */
[----:B------:R-:W-:Y:S04]  /*0860*/  LDS R13, [R24+0x14] ;  /* 0x00001400180d7984 */ /* 0x000fe80000000800 */
[----:B------:R-:W4:Y:S01]  /*0870*/  LDS R12, [R24+0x18] ;  /* 0x00001800180c7984 */ /* 0x000f220000000800 */
[----:B------:R-:W-:Y:S06]  /*0880*/  BAR.SYNC.DEFER_BLOCKING 0x0 ;  /* 0x0000000000007b1d */ /* 0x000fec0000010000 */
[----:B------:R5:W5:Y:S01]  /*0890*/  LDG.E R15, desc[UR6][R6.64] ;  /* 0x00000006060f7981 */ /* 0x000b62000c1e1900 */
[C---:B------:R-:W-:Y:S01]  /*08a0*/  LEA R17, R5.reuse, UR4, 0x2 ;  /* 0x0000000405117c11 */ /* 0x040fe2000f8e10ff */
[----:B------:R-:W5:Y:S01]  /*08b0*/  LDCU.64 UR4, c[0x0][0x390] ;  /* 0x00007200ff0477ac */ /* 0x000f620008000a00 */
[----:B------:R-:W-:Y:S01]  /*08c0*/  ISETP.NE.AND P0, PT, R5, RZ, PT ;  /* 0x000000ff0500720c */ /* 0x000fe20003f05270 */
[----:B0-----:R-:W-:-:S02]  /*08d0*/  IMAD.IADD R5, R9, 0x1, -R4 ;  /* 0x0000000109057824 */ /* 0x001fc400078e0a04 */
[----:B-1----:R-:W-:Y:S02]  /*08e0*/  IMAD.IADD R9, R8, 0x1, -R9 ;  /* 0x0000000108097824 */ /* 0x002fe400078e0a09 */
[----:B--2---:R-:W-:Y:S02]  /*08f0*/  IMAD.IADD R8, R11, 0x1, -R8 ;  /* 0x000000010b087824 */ /* 0x004fe400078e0a08 */
[----:B---3--:R-:W-:Y:S01]  /*0900*/  IMAD.IADD R11, R10, 0x1, -R11 ;  /* 0x000000010a0b7824 */ /* 0x008fe200078e0a0b */
[----:B----4-:R-:W-:Y:S01]  /*0910*/  STS [R17+0x200], R12 ;  /* 0x0002000c11007388 */ /* 0x010fe20000000800 */
[----:B------:R-:W-:Y:S02]  /*0920*/  IMAD.IADD R10, R13, 0x1, -R10 ;  /* 0x000000010d0a7824 */ /* 0x000fe400078e0a0a */
[----:B------:R-:W-:Y:S01]  /*0930*/  IMAD.IADD R13, R12, 0x1, -R13 ;  /* 0x000000010c0d7824 */ /* 0x000fe200078e0a0d */
[----:B------:R-:W-:Y:S06]  /*0940*/  BAR.SYNC.DEFER_BLOCKING 0x0 ;  /* 0x0000000000007b1d */ /* 0x000fec0000010000 */
[----:B-----5:R-:W0:Y:S02]  /*0950*/  @P0 LDS R15, [R17+0x1fc] ;  /* 0x0001fc00110f0984 */ /* 0x020e240000000800 */
[----:B------:R-:W-:Y:S06]  /*0960*/  BAR.SYNC.DEFER_BLOCKING 0x0 ;  /* 0x0000000000007b1d */ /* 0x000fec0000010000 */
[----:B------:R1:W-:Y:S04]  /*0970*/  STS [R24+0x4], R5 ;  /* 0x0000040518007388 */ /* 0x0003e80000000800 */
[----:B------:R-:W-:Y:S04]  /*0980*/  STS [R24+0x8], R9 ;  /* 0x0000080918007388 */ /* 0x000fe80000000800 */
[----:B------:R-:W-:Y:S01]  /*0990*/  STS [R24+0xc], R8 ;  /* 0x00000c0818007388 */ /* 0x000fe20000000800 */
[----:B0-----:R-:W-:-:S03]  /*09a0*/  IMAD.IADD R15, R4, 0x1, -R15 ;  /* 0x00000001040f7824 */ /* 0x001fc600078e0a0f */
[----:B------:R-:W-:Y:S01]  /*09b0*/  STS [R24+0x10], R11 ;  /* 0x0000100b18007388 */ /* 0x000fe20000000800 */
[----:B------:R-:W-:-:S03]  /*09c0*/  IADD3 R4, P0, PT, R2, UR4, RZ ;  /* 0x0000000402047c10 */ /* 0x000fc6000ff1e0ff */
[----:B------:R-:W-:Y:S01]  /*09d0*/  STS [R24], R15 ;  /* 0x0000000f18007388 */ /* 0x000fe20000000800 */
[----:B-1----:R-:W-:-:S03]  /*09e0*/  IADD3.X R5, PT, PT, R0, UR5, RZ, P0, !PT ;  /* 0x0000000500057c10 */ /* 0x002fc600087fe4ff */
[----:B------:R-:W-:Y:S04]  /*09f0*/  STS [R24+0x14], R10 ;  /* 0x0000140a18007388 */ /* 0x000fe80000000800 */
[----:B------:R-:W-:Y:S01]  /*0a00*/  STS [R24+0x18], R13 ;  /* 0x0000180d18007388 */ /* 0x000fe20000000800 */
[----:B------:R-:W-:-:S03]  /*0a10*/  NOP ;  /* 0x0000000000007918 */ /* 0x000fc60000000000 */
[----:B------:R-:W0:Y:S04]  /*0a20*/  LDS R7, [R3] ;  /* 0x0000000003077984 */ /* 0x000e280000000800 */
[----:B------:R-:W1:Y:S04]  /*0a30*/  LDS R17, [R3+0x80] ;  /* 0x0000800003117984 */ /* 0x000e680000000800 */
[----:B------:R-:W2:Y:S04]  /*0a40*/  LDS R19, [R3+0x100] ;  /* 0x0001000003137984 */ /* 0x000ea80000000800 */
[----:B------:R-:W3:Y:S04]  /*0a50*/  LDS R15, [R3+0x180] ;  /* 0x00018000030f7984 */ /* 0x000ee80000000800 */
[----:B------:R-:W4:Y:S04]  /*0a60*/  LDS R21, [R3+0x200] ;  /* 0x0002000003157984 */ /* 0x000f280000000800 */
[----:B------:R-:W5:Y:S04]  /*0a70*/  LDS R9, [R3+0x280] ;  /* 0x0002800003097984 */ /* 0x000f680000000800 */
[----:B------:R-:W5:Y:S04]  /*0a80*/  LDS R23, [R3+0x300] ;  /* 0x0003000003177984 */ /* 0x000f680000000800 */
[----:B0-----:R-:W-:Y:S04]  /*0a90*/  STG.E desc[UR6][R4.64], R7 ;  /* 0x0000000704007986 */ /* 0x001fe8000c101906 */
[----:B-1----:R-:W-:Y:S04]  /*0aa0*/  STG.E desc[UR6][R4.64+0x80], R17 ;  /* 0x0000801104007986 */ /* 0x002fe8000c101906 */
[----:B--2---:R-:W-:Y:S04]  /*0ab0*/  STG.E desc[UR6][R4.64+0x100], R19 ;  /* 0x0001001304007986 */ /* 0x004fe8000c101906 */
[----:B---3--:R-:W-:Y:S04]  /*0ac0*/  STG.E desc[UR6][R4.64+0x180], R15 ;  /* 0x0001800f04007986 */ /* 0x008fe8000c101906 */
[----:B----4-:R-:W-:Y:S04]  /*0ad0*/  STG.E desc[UR6][R4.64+0x200], R21 ;  /* 0x0002001504007986 */ /* 0x010fe8000c101906 */
[----:B-----5:R-:W-:Y:S04]  /*0ae0*/  STG.E desc[UR6][R4.64+0x280], R9 ;  /* 0x0002800904007986 */ /* 0x020fe8000c101906 */
[----:B------:R-:W-:Y:S01]  /*0af0*/  STG.E desc[UR6][R4.64+0x300], R23 ;  /* 0x0003001704007986 */ /* 0x000fe2000c101906 */
[----:B------:R-:W-:Y:S05]  /*0b00*/  EXIT ;  /* 0x000000000000794d */ /* 0x000fea0003800000 */
.L_x_266:
[----:B------:R-:W-:-:S13]  /*0b10*/  ISETP.NE.AND P0, PT, R4, RZ, PT ;  /* 0x000000ff0400720c */ /* 0x000fda0003f05270 */
[----:B------:R-:W-:Y:S05]  /*0b20*/  @P0 BRA `(.L_x_268) ;  /* 0x0000000800400947 */ /* 0x000fea0003800000 */
[----:B------:R-:W0:Y:S02]  /*0b30*/  LDC.64 R6, c[0x0][0x380] ;  /* 0x0000e000ff067b82 */ /* 0x000e240000000a00 */
[----:B0-----:R-:W-:-:S05]  /*0b40*/  IMAD.WIDE.U32 R6, R4, 0xe00, R6 ;  /* 0x00000e0004067825 */ /* 0x001fca00078e0006 */
[----:B------:R0:W2:Y:S01]  /*0b50*/  LD.E.STRONG.SM R21, desc[UR6][R6.64] ;  /* 0x0000000606157980 */ /* 0x0000a2000c10b900 */
[----:B------:R-:W1:Y:S02]  /*0b60*/  S2R R4, SR_TID.X ;  /* 0x0000000000047919 */ /* 0x000e640000002100 */
[C---:B-1----:R-:W-:Y:S02]  /*0b70*/  LOP3.LUT R5, R4.reuse, 0x1f, RZ, 0xc0, !PT ;  /* 0x0000001f04057812 */ /* 0x042fe400078ec0ff */
[----:B------:R-:W-:-:S05]  /*0b80*/  LOP3.LUT R8, R4, 0x3e0, RZ, 0xc0, !PT ;  /* 0x000003e004087812 */ /* 0x000fca00078ec0ff */
[----:B------:R-:W-:-:S04]  /*0b90*/  IMAD R5, R8, 0x7, R5 ;  /* 0x0000000708057824 */ /* 0x000fc800078e0205 */
[C---:B------:R-:W-:Y:S01]  /*0ba0*/  VIADD R13, R5.reuse, 0x20 ;  /* 0x00000020050d7836 */ /* 0x040fe20000000000 */
[C---:B------:R-:W-:Y:S01]  /*0bb0*/  LEA R18, P1, R5.reuse, R6, 0x2 ;  /* 0x0000000605127211 */ /* 0x040fe200078210ff */
[C---:B------:R-:W-:Y:S01]  /*0bc0*/  VIADD R15, R5.reuse, 0x40 ;  /* 0x00000040050f7836 */ /* 0x040fe20000000000 */
[CC--:B------:R-:W-:Y:S01]  /*0bd0*/  ISETP.GE.AND P0, PT, R5.reuse, R0.reuse, PT ;  /* 0x000000000500720c */ /* 0x0c0fe20003f06270 */
[----:B------:R-:W-:Y:S02]  /*0be0*/  VIADD R17, R5, 0x60 ;  /* 0x0000006005117836 */ /* 0x000fe40000000000 */
[----:B------:R-:W-:Y:S01]  /*0bf0*/  IMAD.X R19, RZ, RZ, R7, P1 ;  /* 0x000000ffff137224 */ /* 0x000fe200008e0607 */
[-C--:B------:R-:W-:Y:S01]  /*0c00*/  ISETP.GE.AND P1, PT, R13, R0.reuse, PT ;  /* 0x000000000d00720c */ /* 0x080fe20003f26270 */
[----:B------:R-:W-:Y:S01]  /*0c10*/  VIADD R9, R5, 0x80 ;  /* 0x0000008005097836 */ /* 0x000fe20000000000 */
[-C--:B------:R-:W-:Y:S01]  /*0c20*/  ISETP.GE.AND P2, PT, R15, R0.reuse, PT ;  /* 0x000000000f00720c */ /* 0x080fe20003f46270 */
[----:B0-----:R-:W-:Y:S01]  /*0c30*/  VIADD R7, R5, 0xa0 ;  /* 0x000000a005077836 */ /* 0x001fe20000000000 */
[-C--:B------:R-:W-:Y:S01]  /*0c40*/  ISETP.GE.AND P3, PT, R17, R0.reuse, PT ;  /* 0x000000001100720c */ /* 0x080fe20003f66270 */
[----:B------:R-:W-:Y:S01]  /*0c50*/  VIADD R11, R5, 0xc0 ;  /* 0x000000c0050b7836 */ /* 0x000fe20000000000 */
[----:B------:R-:W-:-:S02]  /*0c60*/  ISETP.GE.AND P4, PT, R9, R0, PT ;  /* 0x000000000900720c */ /* 0x000fc40003f86270 */
[-C--:B------:R-:W-:Y:S02]  /*0c70*/  ISETP.GE.AND P5, PT, R7, R0.reuse, PT ;  /* 0x000000000700720c */ /* 0x080fe40003fa6270 */
[----:B------:R-:W-:Y:S01]  /*0c80*/  ISETP.GE.AND P6, PT, R11, R0, PT ;  /* 0x000000000b00720c */ /* 0x000fe20003fc6270 */
[----:B--2---:R-:W-:Y:S02]  /*0c90*/  IMAD.MOV.U32 R23, RZ, RZ, R21 ;  /* 0x000000ffff177224 */ /* 0x004fe400078e0015 */
[----:B------:R-:W2:Y:S02]  /*0ca0*/  @!P0 LD.E.STRONG.SM R21, desc[UR6][R18.64] ;  /* 0x0000000612158980 */ /* 0x000ea4000c10b900 */
[--C-:B------:R-:W-:Y:S02]  /*0cb0*/  IMAD.MOV.U32 R25, RZ, RZ, R23.reuse ;  /* 0x000000ffff197224 */ /* 0x100fe400078e0017 */
[--C-:B------:R-:W-:Y:S02]  /*0cc0*/  IMAD.MOV.U32 R27, RZ, RZ, R23.reuse ;  /* 0x000000ffff1b7224 */ /* 0x100fe400078e0017 */
[----:B------:R-:W-:-:S02]  /*0cd0*/  IMAD.MOV.U32 R29, RZ, RZ, R23 ;  /* 0x000000ffff1d7224 */ /* 0x000fc400078e0017 */
[--C-:B------:R-:W-:Y:S01]  /*0ce0*/  IMAD.MOV.U32 R22, RZ, RZ, R23.reuse ;  /* 0x000000ffff167224 */ /* 0x100fe200078e0017 */
[----:B------:R-:W3:Y:S01]  /*0cf0*/  @!P1 LD.E.STRONG.SM R25, desc[UR6][R18.64+0x80] ;  /* 0x0000800612199980 */ /* 0x000ee2000c10b900 */
[----:B------:R-:W-:-:S03]  /*0d00*/  IMAD.MOV.U32 R24, RZ, RZ, R23 ;  /* 0x000000ffff187224 */ /* 0x000fc600078e0017 */
[----:B------:R-:W4:Y:S04]  /*0d10*/  @!P2 LD.E.STRONG.SM R27, desc[UR6][R18.64+0x100] ;  /* 0x00010006121ba980 */ /* 0x000f28000c10b900 */
[----:B------:R-:W5:Y:S04]  /*0d20*/  @!P3 LD.E.STRONG.SM R29, desc[UR6][R18.64+0x180] ;  /* 0x00018006121db980 */ /* 0x000f68000c10b900 */
[----:B------:R-:W5:Y:S04]  /*0d30*/  @!P4 LD.E.STRONG.SM R22, desc[UR6][R18.64+0x200] ;  /* 0x000200061216c980 */ /* 0x000f68000c10b900 */
[----:B------:R-:W5:Y:S04]  /*0d40*/  @!P5 LD.E.STRONG.SM R24, desc[UR6][R18.64+0x280] ;  /* 0x000280061218d980 */ /* 0x000f68000c10b900 */
[----:B------:R-:W5:Y:S01]  /*0d50*/  @!P6 LD.E.STRONG.SM R23, desc[UR6][R18.64+0x300] ;  /* 0x000300061217e980 */ /* 0x000f62000c10b900 */
[----:B------:R-:W0:Y:S01]  /*0d60*/  S2R R8, SR_LANEID ;  /* 0x0000000000087919 */ /* 0x000e220000000000 */
[----:B------:R-:W1:Y:S01]  /*0d70*/  S2UR UR5, SR_CgaCtaId ;  /* 0x00000000000579c3 */ /* 0x000e620000008800 */
[----:B------:R-:W-:Y:S01]  /*0d80*/  SHF.R.U32.HI R6, RZ, 0x5, R4 ;  /* 0x00000005ff067819 */ /* 0x000fe20000011604 */
[----:B------:R-:W-:-:S02]  /*0d90*/  UMOV UR4, 0x400 ;  /* 0x0000040000047882 */ /* 0x000fc40000000000 */
[----:B-1----:R-:W-:Y:S02]  /*0da0*/  ULEA UR4, UR5, UR4, 0x18 ;  /* 0x0000000405047291 */ /* 0x002fe4000f8ec0ff */
[----:B0-----:R-:W-:-:S05]  /*0db0*/  IMAD R6, R6, 0xe0, R8 ;  /* 0x000000e006067824 */ /* 0x001fca00078e0208 */
[----:B------:R-:W-:-:S05]  /*0dc0*/  LEA R6, R6, UR4, 0x2 ;  /* 0x0000000406067c11 */ /* 0x000fca000f8e10ff */
[----:B------:R-:W-:Y:S01]  /*0dd0*/  IMAD R8, R8, 0x18, R6 ;  /* 0x0000001808087824 */ /* 0x000fe200078e0206 */
[----:B------:R-:W-:Y:S01]  /*0de0*/  LEA R26, R4, UR4, 0x2 ;  /* 0x00000004041a7c11 */ /* 0x000fe2000f8e10ff */
[----:B------:R-:W-:Y:S01]  /*0df0*/  BSSY.RECONVERGENT B0, `(.L_x_269) ;  /* 0x000002f000007945 */ /* 0x000fe20003800200 */
[----:B--2---:R0:W-:Y:S04]  /*0e00*/  STS [R6], R21 ;  /* 0x0000001506007388 */ /* 0x0041e80000000800 */
[----:B---3--:R-:W-:Y:S04]  /*0e10*/  STS [R6+0x80], R25 ;  /* 0x0000801906007388 */ /* 0x008fe80000000800 */
[----:B----4-:R-:W-:Y:S04]  /*0e20*/  STS [R6+0x100], R27 ;  /* 0x0001001b06007388 */ /* 0x010fe80000000800 */
[----:B-----5:R-:W-:Y:S04]  /*0e30*/  STS [R6+0x180], R29 ;  /* 0x0001801d06007388 */ /* 0x020fe80000000800 */
[----:B------:R-:W-:Y:S04]  /*0e40*/  STS [R6+0x200], R22 ;  /* 0x0002001606007388 */ /* 0x000fe80000000800 */
[----:B------:R-:W-:Y:S04]  /*0e50*/  STS [R6+0x280], R24 ;  /* 0x0002801806007388 */ /* 0x000fe80000000800 */
[----:B------:R1:W-:Y:S01]  /*0e60*/  STS [R6+0x300], R23 ;  /* 0x0003001706007388 */ /* 0x0003e20000000800 */
[----:B------:R-:W-:-:S03]  /*0e70*/  NOP ;  /* 0x0000000000007918 */ /* 0x000fc60000000000 */
[----:B------:R-:W-:Y:S04]  /*0e80*/  LDS R10, [R8+0x18] ;  /* 0x00001800080a7984 */ /* 0x000fe80000000800 */
[----:B------:R-:W2:Y:S04]  /*0e90*/  LDS R19, [R8] ;  /* 0x0000000008137984 */ /* 0x000ea80000000800 */
[----:B------:R-:W3:Y:S04]  /*0ea0*/  LDS R20, [R8+0x4] ;  /* 0x0000040008147984 */ /* 0x000ee80000000800 */
[----:B------:R-:W4:Y:S04]  /*0eb0*/  LDS R12, [R8+0x8] ;  /* 0x00000800080c7984 */ /* 0x000f280000000800 */
[----:B------:R-:W5:Y:S04]  /*0ec0*/  LDS R14, [R8+0xc] ;  /* 0x00000c00080e7984 */ /* 0x000f680000000800 */
[----:B------:R-:W5:Y:S04]  /*0ed0*/  LDS R16, [R8+0x10] ;  /* 0x0000100008107984 */ /* 0x000f680000000800 */
[----:B------:R-:W5:Y:S01]  /*0ee0*/  LDS R18, [R8+0x14] ;  /* 0x0000140008127984 */ /* 0x000f620000000800 */
[----:B------:R-:W-:Y:S01]  /*0ef0*/  BAR.SYNC.DEFER_BLOCKING 0x0 ;  /* 0x0000000000007b1d */ /* 0x000fe20000010000 */
[----:B0-----:R-:W-:-:S04]  /*0f00*/  IMAD R21, R4, 0x7, RZ ;  /* 0x0000000704157824 */ /* 0x001fc800078e02ff */
[----:B-1----:R-:W-:-:S05]  /*0f10*/  VIADD R23, R21, 0x7 ;  /* 0x0000000715177836 */ /* 0x002fca0000000000 */
[----:B------:R-:W-:Y:S01]  /*0f20*/  ISETP.GT.U32.AND P0, PT, R23, R0, PT ;  /* 0x000000001700720c */ /* 0x000fe20003f04070 */
[----:B--2---:R-:W-:Y:S02]  /*0f30*/  IMAD.MOV.U32 R24, RZ, RZ, R19 ;  /* 0x000000ffff187224 */ /* 0x004fe400078e0013 */
[----:B---3--:R-:W-:Y:S01]  /*0f40*/  IMAD.MOV.U32 R22, RZ, RZ, R20 ;  /* 0x000000ffff167224 */ /* 0x008fe200078e0014 */
[----:B------:R0:W-:Y:S01]  /*0f50*/  STS [R26+0x200], R10 ;  /* 0x0002000a1a007388 */ /* 0x0001e20000000800 */
[----:B----4-:R-:W-:Y:S02]  /*0f60*/  IMAD.MOV.U32 R29, RZ, RZ, R12 ;  /* 0x000000ffff1d7224 */ /* 0x010fe400078e000c */
[----:B-----5:R-:W-:Y:S02]  /*0f70*/  IMAD.MOV.U32 R27, RZ, RZ, R14 ;  /* 0x000000ffff1b7224 */ /* 0x020fe400078e000e */
[----:B------:R-:W-:Y:S02]  /*0f80*/  IMAD.MOV.U32 R25, RZ, RZ, R16 ;  /* 0x000000ffff197224 */ /* 0x000fe400078e0010 */
[----:B------:R-:W-:Y:S01]  /*0f90*/  IMAD.MOV.U32 R23, RZ, RZ, R18 ;  /* 0x000000ffff177224 */ /* 0x000fe200078e0012 */
[----:B------:R-:W-:Y:S06]  /*0fa0*/  BAR.SYNC.DEFER_BLOCKING 0x0 ;  /* 0x0000000000007b1d */ /* 0x000fec0000010000 */
[----:B0-----:R-:W-:Y:S05]  /*0fb0*/  @!P0 BRA `(.L_x_270) ;  /* 0x0000000000488947 */ /* 0x001fea0003800000 */
[C---:B------:R-:W-:Y:S02]  /*0fc0*/  VIADD R23, R21.reuse, 0x6 ;  /* 0x0000000615177836 */ /* 0x040fe40000000000 */
[C---:B------:R-:W-:Y:S02]  /*0fd0*/  VIADD R25, R21.reuse, 0x5 ;  /* 0x0000000515197836 */ /* 0x040fe40000000000 */
[----:B------:R-:W-:Y:S01]  /*0fe0*/  VIADD R27, R21, 0x4 ;  /* 0x00000004151b7836 */ /* 0x000fe20000000000 */
[-C--:B------:R-:W-:Y:S01]  /*0ff0*/  ISETP.GE.U32.AND P0, PT, R23, R0.reuse, PT ;  /* 0x000000001700720c */ /* 0x080fe20003f06070 */
[----:B------:R-:W-:Y:S01]  /*1000*/  VIADD R23, R21, 0x3 ;  /* 0x0000000315177836 */ /* 0x000fe20000000000 */
[-C--:B------:R-:W-:Y:S01]  /*1010*/  ISETP.GE.U32.AND P1, PT, R25, R0.reuse, PT ;  /* 0x000000001900720c */ /* 0x080fe20003f26070 */
[----:B------:R-:W-:Y:S01]  /*1020*/  VIADD R25, R21, 0x2 ;  /* 0x0000000215197836 */ /* 0x000fe20000000000 */
[-C--:B------:R-:W-:Y:S01]  /*1030*/  ISETP.GE.U32.AND P2, PT, R27, R0.reuse, PT ;  /* 0x000000001b00720c */ /* 0x080fe20003f46070 */
[----:B------:R-:W-:Y:S01]  /*1040*/  VIADD R29, R21, 0x1 ;  /* 0x00000001151d7836 */ /* 0x000fe20000000000 */
[----:B------:R-:W-:-:S02]  /*1050*/  ISETP.GE.U32.AND P3, PT, R23, R0, PT ;  /* 0x000000001700720c */ /* 0x000fc40003f66070 */
[-C--:B------:R-:W-:Y:S02]  /*1060*/  ISETP.GE.U32.AND P4, PT, R25, R0.reuse, PT ;  /* 0x000000001900720c */ /* 0x080fe40003f86070 */
[----:B------:R-:W-:Y:S02]  /*1070*/  ISETP.GE.U32.AND P5, PT, R29, R0, PT ;  /* 0x000000001d00720c */ /* 0x000fe40003fa6070 */
[----:B------:R-:W-:Y:S02]  /*1080*/  SEL R23, R18, RZ, !P0 ;  /* 0x000000ff12177207 */ /* 0x000fe40004000000 */
[----:B------:R-:W-:Y:S02]  /*1090*/  SEL R25, R16, RZ, !P1 ;  /* 0x000000ff10197207 */ /* 0x000fe40004800000 */
[----:B------:R-:W-:Y:S02]  /*10a0*/  SEL R27, R14, RZ, !P2 ;  /* 0x000000ff0e1b7207 */ /* 0x000fe40005000000 */
[----:B------:R-:W-:-:S02]  /*10b0*/  SEL R29, R12, RZ, !P3 ;  /* 0x000000ff0c1d7207 */ /* 0x000fc40005800000 */
[----:B------:R-:W-:Y:S02]  /*10c0*/  SEL R22, R20, RZ, !P4 ;  /* 0x000000ff14167207 */ /* 0x000fe40006000000 */
[----:B------:R-:W-:-:S07]  /*10d0*/  SEL R24, R19, RZ, !P5 ;  /* 0x000000ff13187207 */ /* 0x000fce0006800000 */
.L_x_270:
[----:B------:R-:W-:Y:S05]  /*10e0*/  BSYNC.RECONVERGENT B0 ;  /* 0x0000000000007941 */ /* 0x000fea0003800200 */
.L_x_269:
[----:B------:R-:W-:Y:S01]  /*10f0*/  ISETP.GE.U32.AND P0, PT, R21, R0, PT ;  /* 0x000000001500720c */ /* 0x000fe20003f06070 */
[----:B------:R-:W-:Y:S01]  /*1100*/  IMAD.IADD R21, R20, 0x1, -R24 ;  /* 0x0000000114157824 */ /* 0x000fe200078e0a18 */
[----:B------:R-:W-:Y:S01]  /*1110*/  LEA R20, R4, UR4, 0x2 ;  /* 0x0000000404147c11 */ /* 0x000fe2000f8e10ff */
[----:B------:R-:W-:Y:S01]  /*1120*/  IMAD.IADD R22, R12, 0x1, -R22 ;  /* 0x000000010c167824 */ /* 0x000fe200078e0a16 */
[----:B------:R-:W-:Y:S01]  /*1130*/  ISETP.EQ.OR P0, PT, R4, RZ, P0 ;  /* 0x000000ff0400720c */ /* 0x000fe20000702670 */
[----:B------:R-:W-:Y:S01]  /*1140*/  IMAD.IADD R12, R16, 0x1, -R27 ;  /* 0x00000001100c7824 */ /* 0x000fe200078e0a1b */
[----:B------:R-:W-:Y:S01]  /*1150*/  ISETP.NE.AND P1, PT, R4, RZ, PT ;  /* 0x000000ff0400720c */ /* 0x000fe20003f25270 */
[----:B------:R-:W-:Y:S01]  /*1160*/  IMAD.IADD R4, R14, 0x1, -R29 ;  /* 0x000000010e047824 */ /* 0x000fe200078e0a1d */
[----:B------:R-:W0:Y:S01]  /*1170*/  LDCU.64 UR8, c[0x0][0x390] ;  /* 0x00007200ff0877ac */ /* 0x000e220008000a00 */
[----:B------:R-:W-:Y:S02]  /*1180*/  IMAD.IADD R14, R18, 0x1, -R25 ;  /* 0x00000001120e7824 */ /* 0x000fe400078e0a19 */
[----:B------:R-:W-:-:S06]  /*1190*/  IMAD.IADD R10, R10, 0x1, -R23 ;  /* 0x000000010a0a7824 */ /* 0x000fcc00078e0a17 */
[----:B------:R-:W1:Y:S01]  /*11a0*/  @!P0 LDS R20, [R20+0x1fc] ;  /* 0x0001fc0014148984 */ /* 0x000e620000000800 */
[----:B------:R-:W-:Y:S06]  /*11b0*/  BAR.SYNC.DEFER_BLOCKING 0x0 ;  /* 0x0000000000007b1d */ /* 0x000fec0000010000 */
[----:B------:R-:W-:Y:S04]  /*11c0*/  STS [R8+0x4], R21 ;  /* 0x0000041508007388 */ /* 0x000fe80000000800 */
[----:B------:R-:W-:Y:S04]  /*11d0*/  STS [R8+0x8], R22 ;  /* 0x0000081608007388 */ /* 0x000fe80000000800 */
[----:B------:R-:W-:Y:S01]  /*11e0*/  STS [R8+0xc], R4 ;  /* 0x00000c0408007388 */ /* 0x000fe20000000800 */
[----:B-1----:R-:W-:-:S03]  /*11f0*/  @!P0 IMAD.IADD R19, R19, 0x1, -R20 ;  /* 0x0000000113138824 */ /* 0x002fc600078e0a14 */
[----:B------:R-:W-:Y:S04]  /*1200*/  STS [R8+0x10], R12 ;  /* 0x0000100c08007388 */ /* 0x000fe80000000800 */
[----:B------:R-:W-:Y:S04]  /*1210*/  STS [R8], R19 ;  /* 0x0000001308007388 */ /* 0x000fe80000000800 */
[----:B------:R-:W-:Y:S04]  /*1220*/  STS [R8+0x14], R14 ;  /* 0x0000140e08007388 */ /* 0x000fe80000000800 */
[----:B------:R1:W-:Y:S01]  /*1230*/  STS [R8+0x18], R10 ;  /* 0x0000180a08007388 */ /* 0x0003e20000000800 */
[----:B------:R-:W-:-:S03]  /*1240*/  NOP ;  /* 0x0000000000007918 */ /* 0x000fc60000000000 */
[----:B------:R-:W-:Y:S01]  /*1250*/  LDS R23, [R6] ;  /* 0x0000000006177984 */ /* 0x000fe20000000800 */
[----:B-1----:R-:W-:-:S03]  /*1260*/  IADD3 R10, P0, PT, R2, R5, RZ ;  /* 0x00000005020a7210 */ /* 0x002fc60007f1e0ff */
[----:B------:R-:W-:Y:S01]  /*1270*/  LDS R25, [R6+0x80] ;  /* 0x0000800006197984 */ /* 0x000fe20000000800 */
[----:B0-----:R-:W-:-:S03]  /*1280*/  LEA R2, P6, R10, UR8, 0x2 ;  /* 0x000000080a027c11 */ /* 0x001fc6000f8c10ff */
[----:B------:R-:W-:Y:S01]  /*1290*/  LDS R27, [R6+0x100] ;  /* 0x00010000061b7984 */ /* 0x000fe20000000800 */
[----:B------:R-:W-:-:S03]  /*12a0*/  IMAD.X R3, RZ, RZ, R3, P0 ;  /* 0x000000ffff037224 */ /* 0x000fc600000e0603 */
[----:B------:R-:W-:Y:S02]  /*12b0*/  LDS R19, [R6+0x180] ;  /* 0x0001800006137984 */ /* 0x000fe40000000800 */
[----:B------:R-:W-:Y:S02]  /*12c0*/  LEA.HI.X R3, R10, UR9, R3, 0x2, P6 ;  /* 0x000000090a037c11 */ /* 0x000fe4000b0f1403 */
[----:B------:R-:W-:Y:S04]  /*12d0*/  LDS R21, [R6+0x200] ;  /* 0x0002000006157984 */ /* 0x000fe80000000800 */
[----:B------:R-:W-:Y:S04]  /*12e0*/  LDS R29, [R6+0x280] ;  /* 0x00028000061d7984 */ /* 0x000fe80000000800 */
[----:B------:R-:W-:Y:S04]  /*12f0*/  LDS R4, [R6+0x300] ;  /* 0x0003000006047984 */ /* 0x000fe80000000800 */
[----:B------:R-:W-:Y:S01]  /*1300*/  @!P1 STS [UR4+0xe00], R0 ;  /* 0x000e0000ff009988 */ /* 0x000fe20008000804 */
[----:B------:R-:W-:Y:S06]  /*1310*/  BAR.SYNC.DEFER_BLOCKING 0x0 ;  /* 0x0000000000007b1d */ /* 0x000fec0000010000 */
[----:B------:R-:W0:Y:S02]  /*1320*/  LDS R8, [UR4+0xe00] ;  /* 0x000e0004ff087984 */ /* 0x000e240008000800 */
[----:B0-----:R-:W-:-:S02]  /*1330*/  ISETP.GE.AND P0, PT, R5, R8, PT ;  /* 0x000000080500720c */ /* 0x001fc40003f06270 */
[-C--:B------:R-:W-:Y:S02]  /*1340*/  ISETP.GE.AND P1, PT, R13, R8.reuse, PT ;  /* 0x000000080d00720c */ /* 0x080fe40003f26270 */
[-C--:B------:R-:W-:Y:S02]  /*1350*/  ISETP.GE.AND P3, PT, R15, R8.reuse, PT ;  /* 0x000000080f00720c */ /* 0x080fe40003f66270 */
[-C--:B------:R-:W-:Y:S02]  /*1360*/  ISETP.GE.AND P2, PT, R17, R8.reuse, PT ;  /* 0x000000081100720c */ /* 0x080fe40003f46270 */
[-C--:B------:R-:W-:Y:S02]  /*1370*/  ISETP.GE.AND P4, PT, R9, R8.reuse, PT ;  /* 0x000000080900720c */ /* 0x080fe40003f86270 */
[-C--:B------:R-:W-:Y:S02]  /*1380*/  ISETP.GE.AND P5, PT, R7, R8.reuse, PT ;  /* 0x000000080700720c */ /* 0x080fe40003fa6270 */
[----:B------:R-:W-:Y:S01]  /*1390*/  ISETP.GE.AND P6, PT, R11, R8, PT ;  /* 0x000000080b00720c */ /* 0x000fe20003fc6270 */
        /* <DEDUP_REMOVED lines=9> */
.L_x_268:
[----:B------:R-:W0:Y:S02]  /*1430*/  LDC.64 R2, c[0x0][0x380] ;  /* 0x0000e000ff027b82 */ /* 0x000e240000000a00 */
[----:B0-----:R-:W-:-:S05]  /*1440*/  IMAD.WIDE.U32 R2, R4, 0xe00, R2 ;  /* 0x00000e0004027825 */ /* 0x001fca00078e0002 */
[----:B------:R-:W2:Y:S01]  /*1450*/  LD.E.STRONG.SM R23, desc[UR6][R2.64] ;  /* 0x0000000602177980 */ /* 0x000ea2000c10b900 */
[----:B------:R-:W0:Y:S02]  /*1460*/  S2R R6, SR_TID.X ;  /* 0x0000000000067919 */ /* 0x000e240000002100 */
[C---:B0-----:R-:W-:Y:S02]  /*1470*/  LOP3.LUT R17, R6.reuse, 0x1f, RZ, 0xc0, !PT ;  /* 0x0000001f06117812 */ /* 0x041fe400078ec0ff */
[----:B------:R-:W-:-:S05]  /*1480*/  LOP3.LUT R8, R6, 0x3e0, RZ, 0xc0, !PT ;  /* 0x000003e006087812 */ /* 0x000fca00078ec0ff */
[----:B------:R-:W-:-:S04]  /*1490*/  IMAD R17, R8, 0x7, R17 ;  /* 0x0000000708117824 */ /* 0x000fc800078e0211 */
[C---:B------:R-:W-:Y:S01]  /*14a0*/  VIADD R15, R17.reuse, 0x20 ;  /* 0x00000020110f7836 */ /* 0x040fe20000000000 */
[C---:B------:R-:W-:Y:S01]  /*14b0*/  LEA R18, P1, R17.reuse, R2, 0x2 ;  /* 0x0000000211127211 */ /* 0x040fe200078210ff */
[C---:B------:R-:W-:Y:S01]  /*14c0*/  VIADD R13, R17.reuse, 0x40 ;  /* 0x00000040110d7836 */ /* 0x040fe20000000000 */
[CC--:B------:R-:W-:Y:S01]  /*14d0*/  ISETP.GE.AND P0, PT, R17.reuse, R0.reuse, PT ;  /* 0x000000001100720c */ /* 0x0c0fe20003f06270 */
[C---:B------:R-:W-:Y:S02]  /*14e0*/  VIADD R11, R17.reuse, 0x60 ;  /* 0x00000060110b7836 */ /* 0x040fe40000000000 */
[----:B------:R-:W-:Y:S01]  /*14f0*/  VIADD R9, R17, 0x80 ;  /* 0x0000008011097836 */ /* 0x000fe20000000000 */
[-C--:B------:R-:W-:Y:S01]  /*1500*/  ISETP.GE.AND P2, PT, R13, R0.reuse, PT ;  /* 0x000000000d00720c */ /* 0x080fe20003f46270 */
[----:B------:R-:W-:Y:S01]  /*1510*/  VIADD R7, R17, 0xa0 ;  /* 0x000000a011077836 */ /* 0x000fe20000000000 */
[-C--:B------:R-:W-:Y:S01]  /*1520*/  ISETP.GE.AND P3, PT, R11, R0.reuse, PT ;  /* 0x000000000b00720c */ /* 0x080fe20003f66270 */
[----:B------:R-:W-:Y:S01]  /*1530*/  VIADD R5, R17, 0xc0 ;  /* 0x000000c011057836 */ /* 0x000fe20000000000 */
[-C--:B------:R-:W-:Y:S01]  /*1540*/  ISETP.GE.AND P4, PT, R9, R0.reuse, PT ;  /* 0x000000000900720c */ /* 0x080fe20003f86270 */
[----:B------:R-:W-:Y:S01]  /*1550*/  IMAD.X R19, RZ, RZ, R3, P1 ;  /* 0x000000ffff137224 */ /* 0x000fe200008e0603 */
[-C--:B------:R-:W-:Y:S01]  /*1560*/  ISETP.GE.AND P1, PT, R15, R0.reuse, PT ;  /* 0x000000000f00720c */ /* 0x080fe20003f26270 */
[----:B------:R-:W0:Y:S01]  /*1570*/  S2R R10, SR_LANEID ;  /* 0x00000000000a7919 */ /* 0x000e220000000000 */
[-C--:B------:R-:W-:Y:S01]  /*1580*/  ISETP.GE.AND P5, PT, R7, R0.reuse, PT ;  /* 0x000000000700720c */ /* 0x080fe20003fa6270 */
[----:B------:R-:W1:Y:S01]  /*1590*/  S2UR UR5, SR_CgaCtaId ;  /* 0x00000000000579c3 */ /* 0x000e620000008800 */
[----:B------:R-:W-:Y:S01]  /*15a0*/  ISETP.GE.AND P6, PT, R5, R0, PT ;  /* 0x000000000500720c */ /* 0x000fe20003fc6270 */
[----:B--2---:R-:W-:Y:S01]  /*15b0*/  IMAD.MOV.U32 R21, RZ, RZ, R23 ;  /* 0x000000ffff157224 */ /* 0x004fe200078e0017 */
[----:B------:R-:W-:Y:S01]  /*15c0*/  SHF.R.U32.HI R8, RZ, 0x5, R6 ;  /* 0x00000005ff087819 */ /* 0x000fe20000011606 */
[----:B------:R-:W2:Y:S01]  /*15d0*/  @!P0 LD.E.STRONG.SM R23, desc[UR6][R18.64] ;  /* 0x0000000612178980 */ /* 0x000ea2000c10b900 */
[----:B------:R-:W-:Y:S01]  /*15e0*/  UMOV UR4, 0x400 ;  /* 0x0000040000047882 */ /* 0x000fe20000000000 */
[----:B------:R-:W-:-:S02]  /*15f0*/  IMAD.MOV.U32 R25, RZ, RZ, R21 ;  /* 0x000000ffff197224 */ /* 0x000fc400078e0015 */
[----:B------:R-:W3:Y:S01]  /*1600*/  LDC.64 R2, c[0x0][0x388] ;  /* 0x0000e200ff027b82 */ /* 0x000ee20000000a00 */
[--C-:B------:R-:W-:Y:S02]  /*1610*/  IMAD.MOV.U32 R27, RZ, RZ, R21.reuse ;  /* 0x000000ffff1b7224 */ /* 0x100fe400078e0015 */
[--C-:B------:R-:W-:Y:S02]  /*1620*/  IMAD.MOV.U32 R29, RZ, RZ, R21.reuse ;  /* 0x000000ffff1d7224 */ /* 0x100fe400078e0015 */
[--C-:B------:R-:W-:Y:S01]  /*1630*/  IMAD.MOV.U32 R20, RZ, RZ, R21.reuse ;  /* 0x000000ffff147224 */ /* 0x100fe200078e0015 */
[----:B------:R-:W4:Y:S01]  /*1640*/  @!P1 LD.E.STRONG.SM R25, desc[UR6][R18.64+0x80] ;  /* 0x0000800612199980 */ /* 0x000f22000c10b900 */
[----:B------:R-:W-:-:S03]  /*1650*/  IMAD.MOV.U32 R22, RZ, RZ, R21 ;  /* 0x000000ffff167224 */ /* 0x000fc600078e0015 */
[----:B------:R-:W4:Y:S04]  /*1660*/  @!P2 LD.E.STRONG.SM R27, desc[UR6][R18.64+0x100] ;  /* 0x00010006121ba980 */ /* 0x000f28000c10b900 */
[----:B------:R-:W4:Y:S04]  /*1670*/  @!P3 LD.E.STRONG.SM R29, desc[UR6][R18.64+0x180] ;  /* 0x00018006121db980 */ /* 0x000f28000c10b900 */
[----:B------:R-:W4:Y:S04]  /*1680*/  @!P4 LD.E.STRONG.SM R20, desc[UR6][R18.64+0x200] ;  /* 0x000200061214c980 */ /* 0x000f28000c10b900 */
[----:B------:R-:W4:Y:S04]  /*1690*/  @!P5 LD.E.STRONG.SM R22, desc[UR6][R18.64+0x280] ;  /* 0x000280061216d980 */ /* 0x000f28000c10b900 */
[----:B------:R0:W4:Y:S01]  /*16a0*/  @!P6 LD.E.STRONG.SM R21, desc[UR6][R18.64+0x300] ;  /* 0x000300061215e980 */ /* 0x000122000c10b900 */
[----:B-1----:R-:W-:Y:S01]  /*16b0*/  ULEA UR4, UR5, UR4, 0x18 ;  /* 0x0000000405047291 */ /* 0x002fe2000f8ec0ff */
[----:B0-----:R-:W-:-:S05]  /*16c0*/  IMAD R8, R8, 0xe0, R10 ;  /* 0x000000e008087824 */ /* 0x001fca00078e020a */
[----:B------:R-:W-:-:S05]  /*16d0*/  LEA R8, R8, UR4, 0x2 ;  /* 0x0000000408087c11 */ /* 0x000fca000f8e10ff */
[----:B------:R-:W-:Y:S01]  /*16e0*/  IMAD R19, R10, 0x18, R8 ;  /* 0x000000180a137824 */ /* 0x000fe200078e0208 */
[----:B------:R-:W-:Y:S01]  /*16f0*/  LEA R26, R6, UR4, 0x2 ;  /* 0x00000004061a7c11 */ /* 0x000fe2000f8e10ff */
[----:B---3--:R-:W-:Y:S01]  /*1700*/  IMAD.WIDE.U32 R2, R4, 0x4, R2 ;  /* 0x0000000404027825 */ /* 0x008fe200078e0002 */
[----:B------:R-:W-:Y:S01]  /*1710*/  BSSY.RECONVERGENT B0, `(.L_x_271) ;  /* 0x0000030000007945 */ /* 0x000fe20003800200 */
[----:B--2---:R-:W-:Y:S04]  /*1720*/  STS [R8], R23 ;  /* 0x0000001708007388 */ /* 0x004fe80000000800 */
[----:B----4-:R-:W-:Y:S04]  /*1730*/  STS [R8+0x80], R25 ;  /* 0x0000801908007388 */ /* 0x010fe80000000800 */
[----:B------:R0:W-:Y:S04]  /*1740*/  STS [R8+0x100], R27 ;  /* 0x0001001b08007388 */ /* 0x0001e80000000800 */
[----:B------:R-:W-:Y:S04]  /*1750*/  STS [R8+0x180], R29 ;  /* 0x0001801d08007388 */ /* 0x000fe80000000800 */
        /* <DEDUP_REMOVED lines=8> */
[----:B------:R-:W4:Y:S04]  /*17e0*/  LDS R12, [R19+0xc] ;  /* 0x00000c00130c7984 */ /* 0x000f280000000800 */
[----:B------:R-:W4:Y:S04]  /*17f0*/  LDS R10, [R19+0x10] ;  /* 0x00001000130a7984 */ /* 0x000f280000000800 */
[----:B------:R-:W4:Y:S01]  /*1800*/  LDS R20, [R19+0x14] ;  /* 0x0000140013147984 */ /* 0x000f220000000800 */
[----:B------:R-:W-:Y:S01]  /*1810*/  BAR.SYNC.DEFER_BLOCKING 0x0 ;  /* 0x0000000000007b1d */ /* 0x000fe20000010000 */
[----:B0-----:R-:W-:-:S04]  /*1820*/  IMAD R27, R6, 0x7, RZ ;  /* 0x00000007061b7824 */ /* 0x001fc800078e02ff */
[----:B-1----:R-:W-:-:S05]  /*1830*/  VIADD R21, R27, 0x7 ;  /* 0x000000071b157836 */ /* 0x002fca0000000000 */
[----:B------:R-:W-:Y:S01]  /*1840*/  ISETP.GT.U32.AND P0, PT, R21, R0, PT ;  /* 0x000000001500720c */ /* 0x000fe20003f04070 */
[----:B--2---:R-:W-:Y:S02]  /*1850*/  IMAD.MOV.U32 R25, RZ, RZ, R18 ;  /* 0x000000ffff197224 */ /* 0x004fe400078e0012 */
[----:B---3--:R-:W-:Y:S01]  /*1860*/  IMAD.MOV.U32 R23, RZ, RZ, R16 ;  /* 0x000000ffff177224 */ /* 0x008fe200078e0010 */
[----:B------:R0:W5:Y:S04]  /*1870*/  LDG.E R3, desc[UR6][R2.64] ;  /* 0x0000000602037981 */ /* 0x000168000c1e1900 */
[----:B------:R1:W-:Y:S01]  /*1880*/  STS [R26+0x200], R22 ;  /* 0x000200161a007388 */ /* 0x0003e20000000800 */
[----:B----4-:R-:W-:Y:S02]  /*1890*/  IMAD.MOV.U32 R21, RZ, RZ, R14 ;  /* 0x000000ffff157224 */ /* 0x010fe400078e000e */
[----:B------:R-:W-:-:S02]  /*18a0*/  IMAD.MOV.U32 R29, RZ, RZ, R12 ;  /* 0x000000ffff1d7224 */ /* 0x000fc400078e000c */
[----:B------:R-:W-:Y:S02]  /*18b0*/  IMAD.MOV.U32 R24, RZ, RZ, R10 ;  /* 0x000000ffff187224 */ /* 0x000fe400078e000a */
[----:B0-----:R-:W-:Y:S01]  /*18c0*/  IMAD.MOV.U32 R2, RZ, RZ, R20 ;  /* 0x000000ffff027224 */ /* 0x001fe200078e0014 */
[----:B------:R-:W-:Y:S06]  /*18d0*/  BAR.SYNC.DEFER_BLOCKING 0x0 ;  /* 0x0000000000007b1d */ /* 0x000fec0000010000 */
[----:B-1----:R-:W-:Y:S05]  /*18e0*/  @!P0 BRA `(.L_x_272) ;  /* 0x0000000000488947 */ /* 0x002fea0003800000 */
        /* <DEDUP_REMOVED lines=18> */
.L_x_272:
[----:B------:R-:W-:Y:S05]  /*1a10*/  BSYNC.RECONVERGENT B0 ;  /* 0x0000000000007941 */ /* 0x000fea0003800200 */
.L_x_271:
[----:B------:R-:W-:Y:S01]  /*1a20*/  ISETP.GE.U32.AND P0, PT, R27, R0, PT ;  /* 0x000000001b00720c */ /* 0x000fe20003f06070 */
[----:B------:R-:W-:Y:S01]  /*1a30*/  BSSY.RECONVERGENT B0, `(.L_x_273) ;  /* 0x000000e000007945 */ /* 0x000fe20003800200 */
[----:B------:R-:W-:Y:S01]  /*1a40*/  IMAD.IADD R2, R22, 0x1, -R2 ;  /* 0x0000000116027824 */ /* 0x000fe200078e0a02 */
[----:B------:R-:W-:Y:S01]  /*1a50*/  ISETP.NE.AND P1, PT, R6, RZ, PT ;  /* 0x000000ff0600720c */ /* 0x000fe20003f25270 */
[----:B------:R-:W-:Y:S02]  /*1a60*/  IMAD.IADD R20, R20, 0x1, -R24 ;  /* 0x0000000114147824 */ /* 0x000fe400078e0a18 */
[----:B------:R-:W-:Y:S02]  /*1a70*/  IMAD.IADD R22, R10, 0x1, -R29 ;  /* 0x000000010a167824 */ /* 0x000fe400078e0a1d */
[----:B------:R-:W-:Y:S02]  /*1a80*/  IMAD.IADD R12, R12, 0x1, -R21 ;  /* 0x000000010c0c7824 */ /* 0x000fe400078e0a15 */
[----:B------:R-:W-:-:S02]  /*1a90*/  IMAD.IADD R14, R14, 0x1, -R23 ;  /* 0x000000010e0e7824 */ /* 0x000fc400078e0a17 */
[----:B------:R-:W-:Y:S01]  /*1aa0*/  IMAD.IADD R16, R16, 0x1, -R25 ;  /* 0x0000000110107824 */ /* 0x000fe200078e0a19 */
[----:B------:R-:W-:Y:S06]  /*1ab0*/  @P0 BRA `(.L_x_274) ;  /* 0x0000000000140947 */ /* 0x000fec0003800000 */
[C---:B------:R-:W-:Y:S02]  /*1ac0*/  ISETP.NE.AND P0, PT, R6.reuse, RZ, PT ;  /* 0x000000ff0600720c */ /* 0x040fe40003f05270 */
[----:B------:R-:W-:-:S11]  /*1ad0*/  LEA R21, R6, UR4, 0x2 ;  /* 0x0000000406157c11 */ /* 0x000fd6000f8e10ff */
[----:B------:R-:W0:Y:S01]  /*1ae0*/  @P0 LDS R21, [R21+0x1fc] ;  /* 0x0001fc0015150984 */ /* 0x000e220000000800 */
[----:B-----5:R-:W-:-:S04]  /*1af0*/  @!P0 IMAD.IADD R18, R18, 0x1, -R3 ;  /* 0x0000000112128824 */ /* 0x020fc800078e0a03 */
[----:B0-----:R-:W-:-:S07]  /*1b00*/  @P0 IMAD.IADD R18, R18, 0x1, -R21 ;  /* 0x0000000112120824 */ /* 0x001fce00078e0a15 */
.L_x_274:
[----:B------:R-:W-:Y:S05]  /*1b10*/  BSYNC.RECONVERGENT B0 ;  /* 0x0000000000007941 */ /* 0x000fea0003800200 */
.L_x_273:
[----:B------:R-:W-:Y:S06]  /*1b20*/  BAR.SYNC.DEFER_BLOCKING 0x0 ;  /* 0x0000000000007b1d */ /* 0x000fec0000010000 */
[----:B------:R-:W0:Y:S01]  /*1b30*/  LDCU.64 UR8, c[0x0][0x390] ;  /* 0x00007200ff0877ac */ /* 0x000e220008000a00 */
[----:B------:R-:W-:Y:S04]  /*1b40*/  STS [R19], R18 ;  /* 0x0000001213007388 */ /* 0x000fe80000000800 */
[----:B------:R-:W-:Y:S04]  /*1b50*/  STS [R19+0x4], R16 ;  /* 0x0000041013007388 */ /* 0x000fe80000000800 */
[----:B------:R-:W-:Y:S04]  /*1b60*/  STS [R19+0x8], R14 ;  /* 0x0000080e13007388 */ /* 0x000fe80000000800 */
[----:B------:R-:W-:Y:S04]  /*1b70*/  STS [R19+0xc], R12 ;  /* 0x00000c0c13007388 */ /* 0x000fe80000000800 */
[----:B------:R-:W-:Y:S04]  /*1b80*/  STS [R19+0x10], R22 ;  /* 0x0000101613007388 */ /* 0x000fe80000000800 */
[----:B------:R-:W-:Y:S04]  /*1b90*/  STS [R19+0x14], R20 ;  /* 0x0000141413007388 */ /* 0x000fe80000000800 */
[----:B------:R1:W-:Y:S01]  /*1ba0*/  STS [R19+0x18], R2 ;  /* 0x0000180213007388 */ /* 0x0003e20000000800 */
[----:B------:R-:W-:-:S03]  /*1bb0*/  NOP ;  /* 0x0000000000007918 */ /* 0x000fc60000000000 */
[----:B------:R-:W-:Y:S01]  /*1bc0*/  LDS R21, [R8] ;  /* 0x0000000008157984 */ /* 0x000fe20000000800 */
[----:B-1---5:R-:W-:-:S03]  /*1bd0*/  IMAD.WIDE.U32 R2, R4, 0x380, RZ ;  /* 0x0000038004027825 */ /* 0x022fc600078e00ff */
[----:B------:R-:W-:Y:S04]  /*1be0*/  LDS R23, [R8+0x80] ;  /* 0x0000800008177984 */ /* 0x000fe80000000800 */
[----:B------:R-:W-:Y:S01]  /*1bf0*/  LDS R25, [R8+0x100] ;  /* 0x0001000008197984 */ /* 0x000fe20000000800 */
[----:B------:R-:W-:-:S03]  /*1c00*/  IADD3 R4, P0, PT, R2, R17, RZ ;  /* 0x0000001102047210 */ /* 0x000fc60007f1e0ff */
[----:B------:R-:W-:Y:S01]  /*1c10*/  LDS R27, [R8+0x180] ;  /* 0x00018000081b7984 */ /* 0x000fe20000000800 */
[C---:B0-----:R-:W-:Y:S01]  /*1c20*/  LEA R2, P6, R4.reuse, UR8, 0x2 ;  /* 0x0000000804027c11 */ /* 0x041fe2000f8c10ff */
[----:B------:R-:W-:Y:S02]  /*1c30*/  IMAD.X R3, RZ, RZ, R3, P0 ;  /* 0x000000ffff037224 */ /* 0x000fe400000e0603 */
[----:B------:R-:W-:Y:S03]  /*1c40*/  LDS R29, [R8+0x200] ;  /* 0x00020000081d7984 */ /* 0x000fe60000000800 */
[----:B------:R-:W-:Y:S01]  /*1c50*/  LEA.HI.X R3, R4, UR9, R3, 0x2, P6 ;  /* 0x0000000904037c11 */ /* 0x000fe2000b0f1403 */
        /* <DEDUP_REMOVED lines=21> */
.L_x_275:
        /* <DEDUP_REMOVED lines=13> */
.L_x_316:


//--------------------- .text._ZN3cub18CUB_300001_SM_10006detail19adjacent_difference34DeviceAdjacentDifferenceInitKernelINS2_19AgentDifferenceInitIPiilLb1EEES5_ilEEvT0_PT1_T2_i --------------------------
	.section	.text._ZN3cub18CUB_300001_SM_10006detail19adjacent_difference34DeviceAdjacentDifferenceInitKernelINS2_19AgentDifferenceInitIPiilLb1EEES5_ilEEvT0_PT1_T2_i,"ax",@progbits
	.align	128
        .global         _ZN3cub18CUB_300001_SM_10006detail19adjacent_difference34DeviceAdjacentDifferenceInitKernelINS2_19AgentDifferenceInitIPiilLb1EEES5_ilEEvT0_PT1_T2_i
        .type           _ZN3cub18CUB_300001_SM_10006detail19adjacent_difference34DeviceAdjacentDifferenceInitKernelINS2_19AgentDifferenceInitIPiilLb1EEES5_ilEEvT0_PT1_T2_i,@function
        .size           _ZN3cub18CUB_300001_SM_10006detail19adjacent_difference34DeviceAdjacentDifferenceInitKernelINS2_19AgentDifferenceInitIPiilLb1EEES5_ilEEvT0_PT1_T2_i,(.L_x_317 - _ZN3cub18CUB_300001_SM_10006detail19adjacent_difference34DeviceAdjacentDifferenceInitKernelINS2_19AgentDifferenceInitIPiilLb1EEES5_ilEEvT0_PT1_T2_i)
        .other          _ZN3cub18CUB_300001_SM_10006detail19adjacent_difference34DeviceAdjacentDifferenceInitKernelINS2_19AgentDifferenceInitIPiilLb1EEES5_ilEEvT0_PT1_T2_i,@"STO_CUDA_ENTRY STV_DEFAULT"
_ZN3cub18CUB_300001_SM_10006detail19adjacent_difference34DeviceAdjacentDifferenceInitKernelINS2_19AgentDifferenceInitIPiilLb1EEES5_ilEEvT0_PT1_T2_i:
.text._ZN3cub18CUB_300001_SM_10006detail19adjacent_difference34DeviceAdjacentDifferenceInitKernelINS2_19AgentDifferenceInitIPiilLb1EEES5_ilEEvT0_PT1_T2_i:
[----:B------:R-:W-:Y:S01]  /*0000*/  LDC R1, c[0x0][0x37c] ;  /* 0x0000df00ff017b82 */ /* 0x000fe20000000800 */
[----:B------:R-:W0:Y:S07]  /*0010*/  S2R R3, SR_TID.X ;  /* 0x0000000000037919 */ /* 0x000e2e0000002100 */
[----:B------:R-:W0:Y:S01]  /*0020*/  S2UR UR4, SR_CTAID.X ;  /* 0x00000000000479c3 */ /* 0x000e220000002500 */
[----:B------:R-:W1:Y:S01]  /*0030*/  LDCU UR5, c[0x0][0x398] ;  /* 0x00007300ff0577ac */ /* 0x000e620008000800 */
[----:B------:R-:W2:Y:S06]  /*0040*/  LDCU.64 UR6, c[0x0][0x390] ;  /* 0x00007200ff0677ac */ /* 0x000eac0008000a00 */
[----:B------:R-:W0:Y:S02]  /*0050*/  LDC R0, c[0x0][0x360] ;  /* 0x0000d800ff007b82 */ /* 0x000e240000000800 */
[----:B0-----:R-:W-:-:S04]  /*0060*/  IMAD R0, R0, UR4, R3 ;  /* 0x0000000400007c24 */ /* 0x001fc8000f8e0203 */
[C---:B-1----:R-:W-:Y:S01]  /*0070*/  IMAD.WIDE R6, R0.reuse, UR5, RZ ;  /* 0x0000000500067c25 */ /* 0x042fe2000f8e02ff */
[----:B--2---:R-:W-:Y:S02]  /*0080*/  ISETP.GE.U32.AND P0, PT, R0, UR6, PT ;  /* 0x0000000600007c0c */ /* 0x004fe4000bf06070 */
[----:B------:R-:W-:Y:S02]  /*0090*/  SHF.R.S32.HI R5, RZ, 0x1f, R0 ;  /* 0x0000001fff057819 */ /* 0x000fe40000011400 */
[----:B------:R-:W-:-:S04]  /*00a0*/  ISETP.GE.U32.AND P1, PT, R6, 0x1, PT ;  /* 0x000000010600780c */ /* 0x000fc80003f26070 */
[----:B------:R-:W-:-:S04]  /*00b0*/  ISETP.GE.AND.EX P1, PT, R7, RZ, PT, P1 ;  /* 0x000000ff0700720c */ /* 0x000fc80003f26310 */
[----:B------:R-:W-:-:S13]  /*00c0*/  ISETP.GE.OR.EX P0, PT, R5, UR7, !P1, P0 ;  /* 0x0000000705007c0c */ /* 0x000fda000cf06700 */
[----:B------:R-:W-:Y:S05]  /*00d0*/  @P0 EXIT ;  /* 0x000000000000094d */ /* 0x000fea0003800000 */
[----:B------:R-:W0:Y:S01]  /*00e0*/  LDCU.128 UR8, c[0x0][0x380] ;  /* 0x00007000ff0877ac */ /* 0x000e220008000c00 */
[----:B------:R-:W1:Y:S01]  /*00f0*/  LDCU.64 UR4, c[0x0][0x358] ;  /* 0x00006b00ff0477ac */ /* 0x000e620008000a00 */
[----:B0-----:R-:W-:-:S04]  /*0100*/  LEA R2, P0, R6, UR8, 0x2 ;  /* 0x0000000806027c11 */ /* 0x001fc8000f8010ff */
[----:B------:R-:W-:-:S06]  /*0110*/  LEA.HI.X R3, R6, UR9, R7, 0x2, P0 ;  /* 0x0000000906037c11 */ /* 0x000fcc00080f1407 */
[----:B-1----:R-:W2:Y:S01]  /*0120*/  LDG.E R3, desc[UR4][R2.64+-0x4] ;  /* 0xfffffc0402037981 */ /* 0x002ea2000c1e1900 */
[----:B------:R-:W-:-:S04]  /*0130*/  LEA R4, P0, R0, UR10, 0x2 ;  /* 0x0000000a00047c11 */ /* 0x000fc8000f8010ff */
[----:B------:R-:W-:-:S05]  /*0140*/  LEA.HI.X R5, R0, UR11, R5, 0x2, P0 ;  /* 0x0000000b00057c11 */ /* 0x000fca00080f1405 */
[----:B--2---:R-:W-:Y:S01]  /*0150*/  STG.E desc[UR4][R4.64], R3 ;  /* 0x0000000304007986 */ /* 0x004fe2000c101904 */
[----:B------:R-:W-:Y:S05]  /*0160*/  EXIT ;  /* 0x000000000000794d */ /* 0x000fea0003800000 */
.L_x_276:
        /* <DEDUP_REMOVED lines=9> */
.L_x_317:


//--------------------- .text._ZN3cub18CUB_300001_SM_10006detail19adjacent_difference40DeviceAdjacentDifferenceDifferenceKernelINS2_10policy_hubIPiLb1EE9Policy500ES5_S5_N4cuda3std3__45minusIiEEiiLb1ELb1EEEvT0_PT4_T1_T2_T3_ --------------------------
	.section	.text._ZN3cub18CUB_300001_SM_10006detail19adjacent_difference40DeviceAdjacentDifferenceDifferenceKernelINS2_10policy_hubIPiLb1EE9Policy500ES5_S5_N4cuda3std3__45minusIiEEiiLb1ELb1EEEvT0_PT4_T1_T2_T3_,"ax",@progbits
	.align	128
        .global         _ZN3cub18CUB_300001_SM_10006detail19adjacent_difference40DeviceAdjacentDifferenceDifferenceKernelINS2_10policy_hubIPiLb1EE9Policy500ES5_S5_N4cuda3std3__45minusIiEEiiLb1ELb1EEEvT0_PT4_T1_T2_T3_
        .type           _ZN3cub18CUB_300001_SM_10006detail19adjacent_difference40DeviceAdjacentDifferenceDifferenceKernelINS2_10policy_hubIPiLb1EE9Policy500ES5_S5_N4cuda3std3__45minusIiEEiiLb1ELb1EEEvT0_PT4_T1_T2_T3_,@function
        .size           _ZN3cub18CUB_300001_SM_10006detail19adjacent_difference40DeviceAdjacentDifferenceDifferenceKernelINS2_10policy_hubIPiLb1EE9Policy500ES5_S5_N4cuda3std3__45minusIiEEiiLb1ELb1EEEvT0_PT4_T1_T2_T3_,(.L_x_318 - _ZN3cub18CUB_300001_SM_10006detail19adjacent_difference40DeviceAdjacentDifferenceDifferenceKernelINS2_10policy_hubIPiLb1EE9Policy500ES5_S5_N4cuda3std3__45minusIiEEiiLb1ELb1EEEvT0_PT4_T1_T2_T3_)
        .other          _ZN3cub18CUB_300001_SM_10006detail19adjacent_difference40DeviceAdjacentDifferenceDifferenceKernelINS2_10policy_hubIPiLb1EE9Policy500ES5_S5_N4cuda3std3__45minusIiEEiiLb1ELb1EEEvT0_PT4_T1_T2_T3_,@"STO_CUDA_ENTRY STV_DEFAULT"
_ZN3cub18CUB_300001_SM_10006detail19adjacent_difference40DeviceAdjacentDifferenceDifferenceKernelINS2_10policy_hubIPiLb1EE9Policy500ES5_S5_N4cuda3std3__45minusIiEEiiLb1ELb1EEEvT0_PT4_T1_T2_T3_:
.text._ZN3cub18CUB_300001_SM_10006detail19adjacent_difference40DeviceAdjacentDifferenceDifferenceKernelINS2_10policy_hubIPiLb1EE9Policy500ES5_S5_N4cuda3std3__45minusIiEEiiLb1ELb1EEEvT0_PT4_T1_T2_T3_:
[----:B------:R-:W-:Y:S01]  /*0000*/  LDC R1, c[0x0][0x37c] ;  /* 0x0000df00ff017b82 */ /* 0x000fe20000000800 */
[----:B------:R-:W0:Y:S01]  /*0010*/  S2R R19, SR_CTAID.X ;  /* 0x0000000000137919 */ /* 0x000e220000002500 */
[----:B------:R-:W1:Y:S01]  /*0020*/  LDCU UR4, c[0x0][0x39c] ;  /* 0x00007380ff0477ac */ /* 0x000e620008000800 */
[----:B------:R-:W2:Y:S01]  /*0030*/  LDCU.64 UR6, c[0x0][0x358] ;  /* 0x00006b00ff0677ac */ /* 0x000ea20008000a00 */
[----:B0-----:R-:W-:-:S05]  /*0040*/  IMAD R2, R19, 0x380, RZ ;  /* 0x0000038013027824 */ /* 0x001fca00078e02ff */
[----:B-1----:R-:W-:-:S04]  /*0050*/  IADD3 R0, PT, PT, -R2, UR4, RZ ;  /* 0x0000000402007c10 */ /* 0x002fc8000fffe1ff */
[----:B------:R-:W-:-:S13]  /*0060*/  ISETP.GE.AND P0, PT, R0, 0x381, PT ;  /* 0x000003810000780c */ /* 0x000fda0003f06270 */
[----:B--2---:R-:W-:Y:S05]  /*0070*/  @!P0 BRA `(.L_x_277) ;  /* 0x0000000800748947 */ /* 0x004fea0003800000 */
[----:B------:R-:W-:-:S13]  /*0080*/  ISETP.NE.AND P0, PT, R19, RZ, PT ;  /* 0x000000ff1300720c */ /* 0x000fda0003f05270 */
[----:B------:R-:W-:Y:S05]  /*0090*/  @P0 BRA `(.L_x_278) ;  /* 0x0000000400300947 */ /* 0x000fea0003800000 */
[----:B------:R-:W0:Y:S01]  /*00a0*/  S2R R12, SR_TID.X ;  /* 0x00000000000c7919 */ /* 0x000e220000002100 */
[----:B------:R-:W1:Y:S01]  /*00b0*/  LDC.64 R4, c[0x0][0x380] ;  /* 0x0000e000ff047b82 */ /* 0x000e620000000a00 */
[C---:B0-----:R-:W-:Y:S02]  /*00c0*/  LOP3.LUT R3, R12.reuse, 0x1f, RZ, 0xc0, !PT ;  /* 0x0000001f0c037812 */ /* 0x041fe400078ec0ff */
[----:B------:R-:W-:-:S03]  /*00d0*/  LOP3.LUT R0, R12, 0x3e0, RZ, 0xc0, !PT ;  /* 0x000003e00c007812 */ /* 0x000fc600078ec0ff */
[----:B------:R-:W-:-:S04]  /*00e0*/  IMAD.IADD R3, R2, 0x1, R3 ;  /* 0x0000000102037824 */ /* 0x000fc800078e0203 */
[----:B------:R-:W-:-:S04]  /*00f0*/  IMAD R0, R0, 0x7, R3 ;  /* 0x0000000700007824 */ /* 0x000fc800078e0203 */
[----:B-1----:R-:W-:-:S05]  /*0100*/  IMAD.WIDE.U32 R4, R0, 0x4, R4 ;  /* 0x0000000400047825 */ /* 0x002fca00078e0004 */
        /* <DEDUP_REMOVED lines=27> */
[----:B------:R-:W0:Y:S04]  /*02c0*/  LDS R4, [R6+0x4] ;  /* 0x0000040006047984 */ /* 0x000e280000000800 */
[----:B------:R-:W1:Y:S04]  /*02d0*/  LDS R5, [R6+0x8] ;  /* 0x0000080006057984 */ /* 0x000e680000000800 */
[----:B------:R-:W2:Y:S04]  /*02e0*/  LDS R8, [R6+0xc] ;  /* 0x00000c0006087984 */ /* 0x000ea80000000800 */
[----:B------:R-:W3:Y:S04]  /*02f0*/  LDS R7, [R6+0x10] ;  /* 0x0000100006077984 */ /* 0x000ee80000000800 */
[----:B------:R-:W4:Y:S01]  /*0300*/  LDS R10, [R6+0x14] ;  /* 0x00001400060a7984 */ /* 0x000f220000000800 */
[----:B------:R-:W-:Y:S01]  /*0310*/  BAR.SYNC.DEFER_BLOCKING 0x0 ;  /* 0x0000000000007b1d */ /* 0x000fe20000010000 */
[----:B0-----:R-:W-:-:S05]  /*0320*/  IADD3 R15, PT, PT, -R3, R4, RZ ;  /* 0x00000004030f7210 */ /* 0x001fca0007ffe1ff */
[----:B------:R-:W-:Y:S01]  /*0330*/  STS [R12+0x200], R19 ;  /* 0x000200130c007388 */ /* 0x000fe20000000800 */
[----:B-1----:R-:W-:Y:S01]  /*0340*/  IMAD.IADD R13, R5, 0x1, -R4 ;  /* 0x00000001050d7824 */ /* 0x002fe200078e0a04 */
[----:B------:R-:W-:Y:S01]  /*0350*/  BAR.SYNC.DEFER_BLOCKING 0x0 ;  /* 0x0000000000007b1d */ /* 0x000fe20000010000 */
[----:B--2---:R-:W-:Y:S02]  /*0360*/  IMAD.IADD R11, R8, 0x1, -R5 ;  /* 0x00000001080b7824 */ /* 0x004fe400078e0a05 */
[----:B---3--:R-:W-:Y:S02]  /*0370*/  IMAD.IADD R9, R7, 0x1, -R8 ;  /* 0x0000000107097824 */ /* 0x008fe400078e0a08 */
[----:B----4-:R-:W-:Y:S02]  /*0380*/  IMAD.IADD R5, R10, 0x1, -R7 ;  /* 0x000000010a057824 */ /* 0x010fe400078e0a07 */
[----:B------:R-:W-:Y:S01]  /*0390*/  IMAD.IADD R7, R19, 0x1, -R10 ;  /* 0x0000000113077824 */ /* 0x000fe200078e0a0a */
[----:B------:R-:W0:Y:S01]  /*03a0*/  @P0 LDS R14, [R12+0x1fc] ;  /* 0x0001fc000c0e0984 */ /* 0x000e220000000800 */
[----:B------:R-:W-:Y:S06]  /*03b0*/  BAR.SYNC.DEFER_BLOCKING 0x0 ;  /* 0x0000000000007b1d */ /* 0x000fec0000010000 */
[----:B------:R-:W-:Y:S04]  /*03c0*/  STS [R6+0x8], R13 ;  /* 0x0000080d06007388 */ /* 0x000fe80000000800 */
[----:B------:R-:W-:Y:S04]  /*03d0*/  STS [R6+0xc], R11 ;  /* 0x00000c0b06007388 */ /* 0x000fe80000000800 */
[----:B------:R-:W-:Y:S01]  /*03e0*/  STS [R6+0x10], R9 ;  /* 0x0000100906007388 */ /* 0x000fe20000000800 */
[----:B0-----:R-:W-:-:S03]  /*03f0*/  @P0 IMAD.IADD R3, R3, 0x1, -R14 ;  /* 0x0000000103030824 */ /* 0x001fc600078e0a0e */
[----:B------:R0:W-:Y:S04]  /*0400*/  STS [R6+0x14], R5 ;  /* 0x0000140506007388 */ /* 0x0001e80000000800 */
[----:B------:R-:W-:Y:S04]  /*0410*/  STS [R6], R3 ;  /* 0x0000000306007388 */ /* 0x000fe80000000800 */
[----:B------:R-:W-:Y:S01]  /*0420*/  STS [R6+0x4], R15 ;  /* 0x0000040f06007388 */ /* 0x000fe20000000800 */
[----:B0-----:R-:W0:Y:S03]  /*0430*/  LDC.64 R4, c[0x0][0x390] ;  /* 0x0000e400ff047b82 */ /* 0x001e260000000a00 */
[----:B------:R-:W-:Y:S01]  /*0440*/  STS [R6+0x18], R7 ;  /* 0x0000180706007388 */ /* 0x000fe20000000800 */
[----:B------:R-:W-:-:S03]  /*0450*/  NOP ;  /* 0x0000000000007918 */ /* 0x000fc60000000000 */
[----:B------:R-:W1:Y:S04]  /*0460*/  LDS R17, [R2] ;  /* 0x0000000002117984 */ /* 0x000e680000000800 */
[----:B------:R-:W2:Y:S04]  /*0470*/  LDS R19, [R2+0x80] ;  /* 0x0000800002137984 */ /* 0x000ea80000000800 */
[----:B------:R-:W3:Y:S04]  /*0480*/  LDS R21, [R2+0x100] ;  /* 0x0001000002157984 */ /* 0x000ee80000000800 */
[----:B------:R-:W4:Y:S01]  /*0490*/  LDS R13, [R2+0x180] ;  /* 0x00018000020d7984 */ /* 0x000f220000000800 */
[----:B0-----:R-:W-:-:S03]  /*04a0*/  IMAD.WIDE.U32 R4, R0, 0x4, R4 ;  /* 0x0000000400047825 */ /* 0x001fc600078e0004 */
[----:B------:R-:W0:Y:S04]  /*04b0*/  LDS R11, [R2+0x200] ;  /* 0x00020000020b7984 */ /* 0x000e280000000800 */
[----:B------:R-:W5:Y:S04]  /*04c0*/  LDS R9, [R2+0x280] ;  /* 0x0002800002097984 */ /* 0x000f680000000800 */
[----:B------:R-:W5:Y:S04]  /*04d0*/  LDS R23, [R2+0x300] ;  /* 0x0003000002177984 */ /* 0x000f680000000800 */
[----:B-1----:R-:W-:Y:S04]  /*04e0*/  STG.E desc[UR6][R4.64], R17 ;  /* 0x0000001104007986 */ /* 0x002fe8000c101906 */
[----:B--2---:R-:W-:Y:S04]  /*04f0*/  STG.E desc[UR6][R4.64+0x80], R19 ;  /* 0x0000801304007986 */ /* 0x004fe8000c101906 */
[----:B---3--:R-:W-:Y:S04]  /*0500*/  STG.E desc[UR6][R4.64+0x100], R21 ;  /* 0x0001001504007986 */ /* 0x008fe8000c101906 */
[----:B----4-:R-:W-:Y:S04]  /*0510*/  STG.E desc[UR6][R4.64+0x180], R13 ;  /* 0x0001800d04007986 */ /* 0x010fe8000c101906 */
[----:B0-----:R-:W-:Y:S04]  /*0520*/  STG.E desc[UR6][R4.64+0x200], R11 ;  /* 0x0002000b04007986 */ /* 0x001fe8000c101906 */
[----:B-----5:R-:W-:Y:S04]  /*0530*/  STG.E desc[UR6][R4.64+0x280], R9 ;  /* 0x0002800904007986 */ /* 0x020fe8000c101906 */
[----:B------:R-:W-:Y:S01]  /*0540*/  STG.E desc[UR6][R4.64+0x300], R23 ;  /* 0x0003001704007986 */ /* 0x000fe2000c101906 */
[----:B------:R-:W-:Y:S05]  /*0550*/  EXIT ;  /* 0x000000000000794d */ /* 0x000fea0003800000 */
.L_x_278:
[----:B------:R-:W0:Y:S01]  /*0560*/  S2R R3, SR_TID.X ;  /* 0x0000000000037919 */ /* 0x000e220000002100 */
[----:B------:R-:W1:Y:S01]  /*0570*/  LDC.64 R4, c[0x0][0x380] ;  /* 0x0000e000ff047b82 */ /* 0x000e620000000a00 */
[C---:B0-----:R-:W-:Y:S02]  /*0580*/  LOP3.LUT R7, R3.reuse, 0x1f, RZ, 0xc0, !PT ;  /* 0x0000001f03077812 */ /* 0x041fe400078ec0ff */
[----:B------:R-:W-:-:S03]  /*0590*/  LOP3.LUT R0, R3, 0x3e0, RZ, 0xc0, !PT ;  /* 0x000003e003007812 */ /* 0x000fc600078ec0ff */
[----:B------:R-:W-:-:S04]  /*05a0*/  IMAD.IADD R7, R2, 0x1, R7 ;  /* 0x0000000102077824 */ /* 0x000fc800078e0207 */
[----:B------:R-:W-:-:S04]  /*05b0*/  IMAD R0, R0, 0x7, R7 ;  /* 0x0000000700007824 */ /* 0x000fc800078e0207 */
[----:B-1----:R-:W-:Y:S01]  /*05c0*/  IMAD.WIDE.U32 R6, R0, 0x4, R4 ;  /* 0x0000000400067825 */ /* 0x002fe200078e0004 */
[----:B------:R-:W0:Y:S01]  /*05d0*/  S2R R25, SR_LANEID ;  /* 0x0000000000197919 */ /* 0x000e220000000000 */
[----:B------:R-:W1:Y:S03]  /*05e0*/  S2UR UR5, SR_CgaCtaId ;  /* 0x00000000000579c3 */ /* 0x000e660000008800 */
[----:B------:R-:W2:Y:S04]  /*05f0*/  LD.E.STRONG.SM R9, desc[UR6][R6.64] ;  /* 0x0000000606097980 */ /* 0x000ea8000c10b900 */
[----:B------:R-:W3:Y:S01]  /*0600*/  LD.E.STRONG.SM R11, desc[UR6][R6.64+0x80] ;  /* 0x00008006060b7980 */ /* 0x000ee2000c10b900 */
[----:B------:R-:W-:Y:S01]  /*0610*/  SHF.R.U32.HI R2, RZ, 0x5, R3 ;  /* 0x00000005ff027819 */ /* 0x000fe20000011603 */
[----:B------:R-:W-:Y:S01]  /*0620*/  UMOV UR4, 0x400 ;  /* 0x0000040000047882 */ /* 0x000fe20000000000 */
[----:B------:R-:W4:Y:S01]  /*0630*/  LDC.64 R4, c[0x0][0x388] ;  /* 0x0000e200ff047b82 */ /* 0x000f220000000a00 */
[----:B------:R-:W5:Y:S04]  /*0640*/  LD.E.STRONG.SM R13, desc[UR6][R6.64+0x100] ;  /* 0x00010006060d7980 */ /* 0x000f68000c10b900 */
[----:B------:R-:W5:Y:S04]  /*0650*/  LD.E.STRONG.SM R15, desc[UR6][R6.64+0x180] ;  /* 0x00018006060f7980 */ /* 0x000f68000c10b900 */
[----:B------:R-:W5:Y:S04]  /*0660*/  LD.E.STRONG.SM R17, desc[UR6][R6.64+0x200] ;  /* 0x0002000606117980 */ /* 0x000f68000c10b900 */
[----:B------:R-:W5:Y:S04]  /*0670*/  LD.E.STRONG.SM R21, desc[UR6][R6.64+0x280] ;  /* 0x0002800606157980 */ /* 0x000f68000c10b900 */
[----:B------:R-:W5:Y:S01]  /*0680*/  LD.E.STRONG.SM R23, desc[UR6][R6.64+0x300] ;  /* 0x0003000606177980 */ /* 0x000f62000c10b900 */
[----:B-1----:R-:W-:Y:S01]  /*0690*/  ULEA UR4, UR5, UR4, 0x18 ;  /* 0x0000000405047291 */ /* 0x002fe2000f8ec0ff */
[----:B0-----:R-:W-:-:S02]  /*06a0*/  IMAD R2, R2, 0xe0, R25 ;  /* 0x000000e002027824 */ /* 0x001fc400078e0219 */
[----:B----4-:R-:W-:-:S03]  /*06b0*/  IMAD.WIDE.U32 R4, R19, 0x4, R4 ;  /* 0x0000000413047825 */ /* 0x010fc600078e0004 */
[----:B------:R-:W-:-:S05]  /*06c0*/  LEA R2, R2, UR4, 0x2 ;  /* 0x0000000402027c11 */ /* 0x000fca000f8e10ff */
[----:B------:R-:W-:Y:S01]  /*06d0*/  IMAD R14, R25, 0x18, R2 ;  /* 0x00000018190e7824 */ /* 0x000fe200078e0202 */
[----:B--2---:R-:W-:Y:S04]  /*06e0*/  STS [R2], R9 ;  /* 0x0000000902007388 */ /* 0x004fe80000000800 */
[----:B---3--:R-:W-:Y:S04]  /*06f0*/  STS [R2+0x80], R11 ;  /* 0x0000800b02007388 */ /* 0x008fe80000000800 */
[----:B-----5:R0:W-:Y:S04]  /*0700*/  STS [R2+0x100], R13 ;  /* 0x0001000d02007388 */ /* 0x0201e80000000800 */
[----:B------:R1:W-:Y:S04]  /*0710*/  STS [R2+0x180], R15 ;  /* 0x0001800f02007388 */ /* 0x0003e80000000800 */
[----:B------:R-:W-:Y:S04]  /*0720*/  STS [R2+0x200], R17 ;  /* 0x0002001102007388 */ /* 0x000fe80000000800 */
[----:B------:R-:W-:Y:S04]  /*0730*/  STS [R2+0x280], R21 ;  /* 0x0002801502007388 */ /* 0x000fe80000000800 */
[----:B------:R-:W-:Y:S01]  /*0740*/  STS [R2+0x300], R23 ;  /* 0x0003001702007388 */ /* 0x000fe20000000800 */
[----:B------:R-:W-:-:S03]  /*0750*/  NOP ;  /* 0x0000000000007918 */ /* 0x000fc60000000000 */
[----:B------:R-:W-:Y:S04]  /*0760*/  LDS R6, [R14] ;  /* 0x000000000e067984 */ /* 0x000fe80000000800 */
[----:B------:R-:W2:Y:S04]  /*0770*/  LDS R7, [R14+0x4] ;  /* 0x000004000e077984 */ /* 0x000ea80000000800 */
[----:B------:R-:W3:Y:S04]  /*0780*/  LDS R8, [R14+0x8] ;  /* 0x000008000e087984 */ /* 0x000ee80000000800 */
[----:B------:R-:W4:Y:S04]  /*0790*/  LDS R9, [R14+0xc] ;  /* 0x00000c000e097984 */ /* 0x000f280000000800 */
[----:B------:R-:W5:Y:S04]  /*07a0*/  LDS R10, [R14+0x10] ;  /* 0x000010000e0a7984 */ /* 0x000f680000000800 */
[----:B------:R-:W5:Y:S04]  /*07b0*/  LDS R11, [R14+0x14] ;  /* 0x000014000e0b7984 */ /* 0x000f680000000800 */
[----:B------:R-:W5:Y:S01]  /*07c0*/  LDS R12, [R14+0x18] ;  /* 0x000018000e0c7984 */ /* 0x000f620000000800 */
[----:B------:R-:W-:Y:S06]  /*07d0*/  BAR.SYNC.DEFER_BLOCKING 0x0 ;  /* 0x0000000000007b1d */ /* 0x000fec0000010000 */
[----:B0-----:R0:W5:Y:S01]  /*07e0*/  LDG.E R13, desc[UR6][R4.64] ;  /* 0x00000006040d7981 */ /* 0x001162000c1e1900 */
[----:B-1----:R-:W-:-:S02]  /*07f0*/  LEA R15, R3, UR4, 0x2 ;  /* 0x00000004030f7c11 */ /* 0x002fc4000f8e10ff */
[----:B------:R-:W-:Y:S01]  /*0800*/  ISETP.NE.AND P0, PT, R3, RZ, PT ;  /* 0x000000ff0300720c */ /* 0x000fe20003f05270 */
[----:B--2---:R-:W-:Y:S02]  /*0810*/  IMAD.IADD R3, R7, 0x1, -R6 ;  /* 0x0000000107037824 */ /* 0x004fe400078e0a06 */
[----:B---3--:R-:W-:Y:S02]  /*0820*/  IMAD.IADD R7, R8, 0x1, -R7 ;  /* 0x0000000108077824 */ /* 0x008fe400078e0a07 */
[C---:B----4-:R-:W-:Y:S01]  /*0830*/  IMAD.IADD R8, R9.reuse, 0x1, -R8 ;  /* 0x0000000109087824 */ /* 0x050fe200078e0a08 */
[----:B-----5:R-:W-:Y:S01]  /*0840*/  IADD3 R9, PT, PT, -R9, R10, RZ ;  /* 0x0000000a09097210 */ /* 0x020fe20007ffe1ff */
[----:B------:R-:W-:Y:S01]  /*0850*/  IMAD.IADD R10, R11, 0x1, -R10 ;  /* 0x000000010b0a7824 */ /* 0x000fe200078e0a0a */
[----:B0-----:R-:W0:Y:S01]  /*0860*/  LDC.64 R4, c[0x0][0x390] ;  /* 0x0000e400ff047b82 */ /* 0x001e220000000a00 */
[----:B------:R-:W-:Y:S01]  /*0870*/  STS [R15+0x200], R12 ;  /* 0x0002000c0f007388 */ /* 0x000fe20000000800 */
[----:B------:R-:W-:-:S06]  /*0880*/  IMAD.IADD R11, R12, 0x1, -R11 ;  /* 0x000000010c0b7824 */ /* 0x000fcc00078e0a0b */
[----:B------:R-:W-:Y:S01]  /*0890*/  BAR.SYNC.DEFER_BLOCKING 0x0 ;  /* 0x0000000000007b1d */ /* 0x000fe20000010000 */
[----:B0-----:R-:W-:-:S05]  /*08a0*/  IMAD.WIDE.U32 R4, R0, 0x4, R4 ;  /* 0x0000000400047825 */ /* 0x001fca00078e0004 */
[----:B------:R-:W0:Y:S02]  /*08b0*/  @P0 LDS R13, [R15+0x1fc] ;  /* 0x0001fc000f0d0984 */ /* 0x000e240000000800 */
[----:B------:R-:W-:Y:S06]  /*08c0*/  BAR.SYNC.DEFER_BLOCKING 0x0 ;  /* 0x0000000000007b1d */ /* 0x000fec0000010000 */
[----:B------:R-:W-:Y:S04]  /*08d0*/  STS [R14+0x4], R3 ;  /* 0x000004030e007388 */ /* 0x000fe80000000800 */
[----:B------:R-:W-:Y:S04]  /*08e0*/  STS [R14+0x8], R7 ;  /* 0x000008070e007388 */ /* 0x000fe80000000800 */
[----:B------:R-:W-:Y:S01]  /*08f0*/  STS [R14+0xc], R8 ;  /* 0x00000c080e007388 */ /* 0x000fe20000000800 */
[----:B0-----:R-:W-:-:S03]  /*0900*/  IMAD.IADD R13, R6, 0x1, -R13 ;  /* 0x00000001060d7824 */ /* 0x001fc600078e0a0d */
[----:B------:R-:W-:Y:S04]  /*0910*/  STS [R14+0x10], R9 ;  /* 0x000010090e007388 */ /* 0x000fe80000000800 */
[----:B------:R-:W-:Y:S04]  /*0920*/  STS [R14], R13 ;  /* 0x0000000d0e007388 */ /* 0x000fe80000000800 */
        /* <DEDUP_REMOVED lines=18> */
.L_x_277:
        /* <DEDUP_REMOVED lines=10> */
[C---:B------:R-:W-:Y:S01]  /*0af0*/  ISETP.GE.AND P0, PT, R15.reuse, R0, PT ;  /* 0x000000000f00720c */ /* 0x040fe20003f06270 */
[C---:B------:R-:W-:Y:S01]  /*0b00*/  VIADD R11, R15.reuse, 0x40 ;  /* 0x000000400f0b7836 */ /* 0x040fe20000000000 */
[C---:B------:R-:W-:Y:S01]  /*0b10*/  IADD3 R7, PT, PT, R15.reuse, 0x80, RZ ;  /* 0x000000800f077810 */ /* 0x040fe20007ffe0ff */
[C---:B------:R-:W-:Y:S02]  /*0b20*/  VIADD R9, R15.reuse, 0x60 ;  /* 0x000000600f097836 */ /* 0x040fe40000000000 */
[C---:B------:R-:W-:Y:S02]  /*0b30*/  VIADD R5, R15.reuse, 0xa0 ;  /* 0x000000a00f057836 */ /* 0x040fe40000000000 */
[----:B------:R-:W-:-:S06]  /*0b40*/  VIADD R3, R15, 0xc0 ;  /* 0x000000c00f037836 */ /* 0x000fcc0000000000 */
[----:B------:R-:W-:Y:S01]  /*0b50*/  @!P0 IMAD.WIDE.U32 R18, R15, 0x4, R16 ;  /* 0x000000040f128825 */ /* 0x000fe200078e0010 */
[-C--:B------:R-:W-:Y:S02]  /*0b60*/  ISETP.GE.AND P1, PT, R11, R0.reuse, PT ;  /* 0x000000000b00720c */ /* 0x080fe40003f26270 */
[-C--:B------:R-:W-:Y:S02]  /*0b70*/  ISETP.GE.AND P2, PT, R9, R0.reuse, PT ;  /* 0x000000000900720c */ /* 0x080fe40003f46270 */
[-C--:B------:R-:W-:Y:S02]  /*0b80*/  ISETP.GE.AND P3, PT, R7, R0.reuse, PT ;  /* 0x000000000700720c */ /* 0x080fe40003f66270 */
[-C--:B------:R-:W-:Y:S02]  /*0b90*/  ISETP.GE.AND P4, PT, R5, R0.reuse, PT ;  /* 0x000000000500720c */ /* 0x080fe40003f86270 */
[----:B------:R-:W-:Y:S02]  /*0ba0*/  ISETP.GE.AND P5, PT, R3, R0, PT ;  /* 0x000000000300720c */ /* 0x000fe40003fa6270 */
[----:B0-----:R-:W-:-:S05]  /*0bb0*/  LEA R16, P6, R15, R16, 0x2 ;  /* 0x000000100f107211 */ /* 0x001fca00078c10ff */
[----:B------:R-:W-:Y:S02]  /*0bc0*/  IMAD.X R17, RZ, RZ, R17, P6 ;  /* 0x000000ffff117224 */ /* 0x000fe400030e0611 */
[----:B--2---:R-:W-:Y:S02]  /*0bd0*/  IMAD.MOV.U32 R23, RZ, RZ, R21 ;  /* 0x000000ffff177224 */ /* 0x004fe400078e0015 */
[----:B------:R0:W2:Y:S01]  /*0be0*/  @!P0 LD.E.STRONG.SM R21, desc[UR6][R18.64] ;  /* 0x0000000612158980 */ /* 0x0000a2000c10b900 */
[----:B------:R-:W-:Y:S01]  /*0bf0*/  ISETP.GE.AND P0, PT, R13, R0, PT ;  /* 0x000000000d00720c */ /* 0x000fe20003f06270 */
[--C-:B------:R-:W-:Y:S01]  /*0c00*/  IMAD.MOV.U32 R25, RZ, RZ, R23.reuse ;  /* 0x000000ffff197224 */ /* 0x100fe200078e0017 */
[----:B------:R-:W-:Y:S01]  /*0c10*/  MOV R29, R23 ;  /* 0x00000017001d7202 */ /* 0x000fe20000000f00 */
[--C-:B------:R-:W-:Y:S02]  /*0c20*/  IMAD.MOV.U32 R27, RZ, RZ, R23.reuse ;  /* 0x000000ffff1b7224 */ /* 0x100fe400078e0017 */
[----:B------:R-:W-:-:S02]  /*0c30*/  IMAD.MOV.U32 R20, RZ, RZ, R23 ;  /* 0x000000ffff147224 */ /* 0x000fc400078e0017 */
[----:B------:R-:W3:Y:S01]  /*0c40*/  @!P1 LD.E.STRONG.SM R25, desc[UR6][R16.64+0x100] ;  /* 0x0001000610199980 */ /* 0x000ee2000c10b900 */
[----:B0-----:R-:W-:-:S03]  /*0c50*/  IMAD.MOV.U32 R19, RZ, RZ, R23 ;  /* 0x000000ffff137224 */ /* 0x001fc600078e0017 */
        /* <DEDUP_REMOVED lines=29> */
[----:B0-----:R-:W-:-:S04]  /*0e30*/  IMAD R21, R4, 0x7, RZ ;  /* 0x0000000704157824 */ /* 0x001fc800078e02ff */
[----:B-1----:R-:W-:Y:S01]  /*0e40*/  VIADD R23, R21, 0x7 ;  /* 0x0000000715177836 */ /* 0x002fe20000000000 */
[----:B------:R-:W-:Y:S04]  /*0e50*/  BAR.SYNC.DEFER_BLOCKING 0x0 ;  /* 0x0000000000007b1d */ /* 0x000fe80000010000 */
[----:B------:R-:W-:Y:S02]  /*0e60*/  ISETP.GT.U32.AND P0, PT, R23, R0, PT ;  /* 0x000000001700720c */ /* 0x000fe40003f04070 */
[----:B------:R-:W-:Y:S01]  /*0e70*/  LEA R23, R4, UR4, 0x2 ;  /* 0x0000000404177c11 */ /* 0x000fe2000f8e10ff */
[----:B--2---:R-:W-:Y:S02]  /*0e80*/  IMAD.MOV.U32 R24, RZ, RZ, R17 ;  /* 0x000000ffff187224 */ /* 0x004fe400078e0011 */
[----:B---3--:R-:W-:-:S02]  /*0e90*/  IMAD.MOV.U32 R22, RZ, RZ, R10 ;  /* 0x000000ffff167224 */ /* 0x008fc400078e000a */
[----:B------:R0:W-:Y:S01]  /*0ea0*/  STS [R23+0x200], R14 ;  /* 0x0002000e17007388 */ /* 0x0001e20000000800 */
[----:B----4-:R-:W-:Y:S01]  /*0eb0*/  IMAD.MOV.U32 R29, RZ, RZ, R12 ;  /* 0x000000ffff1d7224 */ /* 0x010fe200078e000c */
[----:B-----5:R-:W-:Y:S01]  /*0ec0*/  MOV R27, R16 ;  /* 0x00000010001b7202 */ /* 0x020fe20000000f00 */
        /* <DEDUP_REMOVED lines=10> */
[C---:B------:R-:W-:Y:S01]  /*0f70*/  VIADD R20, R21.reuse, 0x1 ;  /* 0x0000000115147836 */ /* 0x040fe20000000000 */
[----:B------:R-:W-:Y:S02]  /*0f80*/  IADD3 R25, PT, PT, R21, 0x3, RZ ;  /* 0x0000000315197810 */ /* 0x000fe40007ffe0ff */
[----:B------:R-:W-:-:S02]  /*0f90*/  ISETP.GE.U32.AND P2, PT, R29, R0, PT ;  /* 0x000000001d00720c */ /* 0x000fc40003f46070 */
[-C--:B------:R-:W-:Y:S02]  /*0fa0*/  ISETP.GE.U32.AND P3, PT, R25, R0.reuse, PT ;  /* 0x000000001900720c */ /* 0x080fe40003f66070 */
[-C--:B------:R-:W-:Y:S02]  /*0fb0*/  ISETP.GE.U32.AND P4, PT, R27, R0.reuse, PT ;  /* 0x000000001b00720c */ /* 0x080fe40003f86070 */
[----:B------:R-:W-:Y:S02]  /*0fc0*/  ISETP.GE.U32.AND P5, PT, R20, R0, PT ;  /* 0x000000001400720c */ /* 0x000fe40003fa6070 */
[----:B------:R-:W-:Y:S02]  /*0fd0*/  SEL R25, R19, RZ, !P0 ;  /* 0x000000ff13197207 */ /* 0x000fe40004000000 */
[----:B------:R-:W-:Y:S02]  /*0fe0*/  SEL R20, R18, RZ, !P1 ;  /* 0x000000ff12147207 */ /* 0x000fe40004800000 */
[----:B------:R-:W-:-:S02]  /*0ff0*/  SEL R27, R16, RZ, !P2 ;  /* 0x000000ff101b7207 */ /* 0x000fc40005000000 */
[----:B------:R-:W-:Y:S02]  /*1000*/  SEL R29, R12, RZ, !P3 ;  /* 0x000000ff0c1d7207 */ /* 0x000fe40005800000 */
[----:B------:R-:W-:Y:S02]  /*1010*/  SEL R22, R10, RZ, !P4 ;  /* 0x000000ff0a167207 */ /* 0x000fe40006000000 */
[----:B------:R-:W-:-:S07]  /*1020*/  SEL R24, R17, RZ, !P5 ;  /* 0x000000ff11187207 */ /* 0x000fce0006800000 */
.L_x_281:
[----:B------:R-:W-:Y:S05]  /*1030*/  BSYNC.RECONVERGENT B0 ;  /* 0x0000000000007941 */ /* 0x000fea0003800200 */
.L_x_280:
[----:B------:R-:W-:Y:S01]  /*1040*/  ISETP.GT.U32.AND P0, PT, R0, R21, PT ;  /* 0x000000150000720c */ /* 0x000fe20003f04070 */
[----:B------:R-:W-:Y:S01]  /*1050*/  IMAD.IADD R22, R12, 0x1, -R22 ;  /* 0x000000010c167824 */ /* 0x000fe200078e0a16 */
[----:B------:R-:W-:Y:S01]  /*1060*/  ISETP.NE.AND P1, PT, R4, RZ, PT ;  /* 0x000000ff0400720c */ /* 0x000fe20003f25270 */
[----:B------:R-:W-:Y:S01]  /*1070*/  IMAD.IADD R12, R18, 0x1, -R27 ;  /* 0x00000001120c7824 */ /* 0x000fe200078e0a1b */
[----:B------:R-:W-:Y:S01]  /*1080*/  ISETP.EQ.OR P0, PT, R4, RZ, !P0 ;  /* 0x000000ff0400720c */ /* 0x000fe20004702670 */
[----:B------:R-:W-:Y:S02]  /*1090*/  IMAD.IADD R4, R10, 0x1, -R24 ;  /* 0x000000010a047824 */ /* 0x000fe400078e0a18 */
[----:B------:R-:W-:Y:S02]  /*10a0*/  IMAD.IADD R10, R16, 0x1, -R29 ;  /* 0x00000001100a7824 */ /* 0x000fe400078e0a1d */
[----:B------:R-:W-:Y:S02]  /*10b0*/  IMAD.IADD R20, R19, 0x1, -R20 ;  /* 0x0000000113147824 */ /* 0x000fe400078e0a14 */
[----:B------:R-:W-:-:S02]  /*10c0*/  IMAD.IADD R14, R14, 0x1, -R25 ;  /* 0x000000010e0e7824 */ /* 0x000fc400078e0a19 */
[----:B------:R-:W-:-:S04]  /*10d0*/  IMAD.IADD R2, R2, 0x1, R15 ;  /* 0x0000000102027824 */ /* 0x000fc800078e020f */
[----:B------:R-:W0:Y:S01]  /*10e0*/  @!P0 LDS R26, [R23+0x1fc] ;  /* 0x0001fc00171a8984 */ /* 0x000e220000000800 */
[----:B------:R-:W-:Y:S06]  /*10f0*/  BAR.SYNC.DEFER_BLOCKING 0x0 ;  /* 0x0000000000007b1d */ /* 0x000fec0000010000 */
[----:B------:R-:W-:Y:S04]  /*1100*/  STS [R8+0x4], R4 ;  /* 0x0000040408007388 */ /* 0x000fe80000000800 */
[----:B------:R-:W-:Y:S04]  /*1110*/  STS [R8+0x8], R22 ;  /* 0x0000081608007388 */ /* 0x000fe80000000800 */
[----:B------:R-:W-:Y:S01]  /*1120*/  STS [R8+0xc], R10 ;  /* 0x00000c0a08007388 */ /* 0x000fe20000000800 */
[----:B0-----:R-:W-:-:S03]  /*1130*/  @!P0 IADD3 R17, PT, PT, R17, -R26, RZ ;  /* 0x8000001a11118210 */ /* 0x001fc60007ffe0ff */
[----:B------:R-:W-:Y:S04]  /*1140*/  STS [R8+0x10], R12 ;  /* 0x0000100c08007388 */ /* 0x000fe80000000800 */
[----:B------:R0:W-:Y:S04]  /*1150*/  STS [R8], R17 ;  /* 0x0000001108007388 */ /* 0x0001e80000000800 */
[----:B------:R-:W-:Y:S04]  /*1160*/  STS [R8+0x14], R20 ;  /* 0x0000141408007388 */ /* 0x000fe80000000800 */
[----:B------:R-:W-:Y:S01]  /*1170*/  STS [R8+0x18], R14 ;  /* 0x0000180e08007388 */ /* 0x000fe20000000800 */
[----:B------:R-:W-:-:S03]  /*1180*/  NOP ;  /* 0x0000000000007918 */ /* 0x000fc60000000000 */
[----:B------:R-:W-:Y:S01]  /*1190*/  LDS R19, [R6] ;  /* 0x0000000006137984 */ /* 0x000fe20000000800 */
[----:B0-----:R-:W0:Y:S03]  /*11a0*/  LDC.64 R16, c[0x0][0x390] ;  /* 0x0000e400ff107b82 */ /* 0x001e260000000a00 */
[----:B------:R-:W-:Y:S04]  /*11b0*/  LDS R21, [R6+0x80] ;  /* 0x0000800006157984 */ /* 0x000fe80000000800 */
[----:B------:R-:W-:Y:S04]  /*11c0*/  LDS R23, [R6+0x100] ;  /* 0x0001000006177984 */ /* 0x000fe80000000800 */
[----:B------:R-:W-:Y:S04]  /*11d0*/  LDS R25, [R6+0x180] ;  /* 0x0001800006197984 */ /* 0x000fe80000000800 */
[----:B------:R-:W-:Y:S04]  /*11e0*/  LDS R27, [R6+0x200] ;  /* 0x00020000061b7984 */ /* 0x000fe80000000800 */
[----:B------:R-:W-:Y:S04]  /*11f0*/  LDS R29, [R6+0x280] ;  /* 0x00028000061d7984 */ /* 0x000fe80000000800 */
[----:B------:R-:W-:Y:S01]  /*1200*/  LDS R4, [R6+0x300] ;  /* 0x0003000006047984 */ /* 0x000fe20000000800 */
[----:B0-----:R-:W-:-:S03]  /*1210*/  IMAD.WIDE.U32 R16, R2, 0x4, R16 ;  /* 0x0000000402107825 */ /* 0x001fc600078e0010 */
[----:B------:R-:W-:Y:S01]  /*1220*/  @!P1 STS [UR4+0xe00], R0 ;  /* 0x000e0000ff009988 */ /* 0x000fe20008000804 */
[----:B------:R-:W-:Y:S06]  /*1230*/  BAR.SYNC.DEFER_BLOCKING 0x0 ;  /* 0x0000000000007b1d */ /* 0x000fec0000010000 */
[----:B------:R-:W0:Y:S02]  /*1240*/  LDS R8, [UR4+0xe00] ;  /* 0x000e0004ff087984 */ /* 0x000e240008000800 */
[-C--:B0-----:R-:W-:Y:S02]  /*1250*/  ISETP.GE.AND P0, PT, R15, R8.reuse, PT ;  /* 0x000000080f00720c */ /* 0x081fe40003f06270 */
[----:B------:R-:W-:-:S02]  /*1260*/  ISETP.GE.AND P1, PT, R13, R8, PT ;  /* 0x000000080d00720c */ /* 0x000fc40003f26270 */
        /* <DEDUP_REMOVED lines=14> */
.L_x_279:
        /* <DEDUP_REMOVED lines=12> */
[----:B------:R-:W-:-:S08]  /*1410*/  VIADD R9, R7, 0xa0 ;  /* 0x000000a007097836 */ /* 0x000fd00000000000 */
[----:B------:R-:W-:-:S04]  /*1420*/  @!P0 IMAD.IADD R3, R2, 0x1, R7 ;  /* 0x0000000102038824 */ /* 0x000fc800078e0207 */
[----:B------:R-:W-:Y:S01]  /*1430*/  @!P0 IMAD.WIDE.U32 R26, R3, 0x4, R26 ;  /* 0x00000004031a8825 */ /* 0x000fe200078e001a */
[----:B------:R-:W-:Y:S02]  /*1440*/  IADD3 R3, PT, PT, R7, 0xc0, RZ ;  /* 0x000000c007037810 */ /* 0x000fe40007ffe0ff */
[-C--:B------:R-:W-:Y:S02]  /*1450*/  ISETP.GE.AND P2, PT, R15, R0.reuse, PT ;  /* 0x000000000f00720c */ /* 0x080fe40003f46270 */
[-C--:B------:R-:W-:Y:S02]  /*1460*/  ISETP.GE.AND P3, PT, R13, R0.reuse, PT ;  /* 0x000000000d00720c */ /* 0x080fe40003f66270 */
[-C--:B------:R-:W-:Y:S02]  /*1470*/  ISETP.GE.AND P4, PT, R11, R0.reuse, PT ;  /* 0x000000000b00720c */ /* 0x080fe40003f86270 */
[-C--:B------:R-:W-:Y:S02]  /*1480*/  ISETP.GE.AND P5, PT, R9, R0.reuse, PT ;  /* 0x000000000900720c */ /* 0x080fe40003fa6270 */
[----:B------:R-:W-:-:S02]  /*1490*/  ISETP.GE.AND P6, PT, R3, R0, PT ;  /* 0x000000000300720c */ /* 0x000fc40003fc6270 */
[----:B------:R-:W-:-:S05]  /*14a0*/  LEA R20, P1, R7, R4, 0x2 ;  /* 0x0000000407147211 */ /* 0x000fca00078210ff */
[----:B------:R-:W-:Y:S01]  /*14b0*/  IMAD.X R21, RZ, RZ, R5, P1 ;  /* 0x000000ffff157224 */ /* 0x000fe200008e0605 */
[----:B------:R-:W1:Y:S01]  /*14c0*/  S2R R12, SR_LANEID ;  /* 0x00000000000c7919 */ /* 0x000e620000000000 */
[----:B------:R-:W3:Y:S08]  /*14d0*/  S2UR UR5, SR_CgaCtaId ;  /* 0x00000000000579c3 */ /* 0x000ef00000008800 */
[----:B0-----:R-:W0:Y:S01]  /*14e0*/  LDC.64 R4, c[0x0][0x388] ;  /* 0x0000e200ff047b82 */ /* 0x001e220000000a00 */
[----:B--2---:R-:W-:-:S02]  /*14f0*/  IMAD.MOV.U32 R25, RZ, RZ, R23 ;  /* 0x000000ffff197224 */ /* 0x004fc400078e0017 */
[----:B------:R2:W4:Y:S01]  /*1500*/  @!P0 LD.E.STRONG.SM R23, desc[UR6][R26.64] ;  /* 0x000000061a178980 */ /* 0x000522000c10b900 */
[----:B------:R-:W-:Y:S01]  /*1510*/  ISETP.GE.AND P0, PT, R17, R0, PT ;  /* 0x000000001100720c */ /* 0x000fe20003f06270 */
[--C-:B------:R-:W-:Y:S01]  /*1520*/  IMAD.MOV.U32 R29, RZ, RZ, R25.reuse ;  /* 0x000000ffff1d7224 */ /* 0x100fe200078e0019 */
[----:B------:R-:W-:Y:S01]  /*1530*/  MOV R24, R25 ;  /* 0x0000001900187202 */ /* 0x000fe20000000f00 */
[--C-:B------:R-:W-:Y:S02]  /*1540*/  IMAD.MOV.U32 R10, RZ, RZ, R25.reuse ;  /* 0x000000ffff0a7224 */ /* 0x100fe400078e0019 */
[--C-:B------:R-:W-:Y:S02]  /*1550*/  IMAD.MOV.U32 R22, RZ, RZ, R25.reuse ;  /* 0x000000ffff167224 */ /* 0x100fe400078e0019 */
[----:B------:R-:W4:Y:S01]  /*1560*/  @!P2 LD.E.STRONG.SM R29, desc[UR6][R20.64+0x100] ;  /* 0x00010006141da980 */ /* 0x000f22000c10b900 */
[----:B--2---:R-:W-:-:S03]  /*1570*/  IMAD.MOV.U32 R27, RZ, RZ, R25 ;  /* 0x000000ffff1b7224 */ /* 0x004fc600078e0019 */
[----:B------:R-:W2:Y:S04]  /*1580*/  @!P3 LD.E.STRONG.SM R10, desc[UR6][R20.64+0x180] ;  /* 0x00018006140ab980 */ /* 0x000ea8000c10b900 */
[----:B------:R-:W2:Y:S04]  /*1590*/  @!P0 LD.E.STRONG.SM R27, desc[UR6][R20.64+0x80] ;  /* 0x00008006141b8980 */ /* 0x000ea8000c10b900 */
[----:B------:R-:W2:Y:S04]  /*15a0*/  @!P4 LD.E.STRONG.SM R22, desc[UR6][R20.64+0x200] ;  /* 0x000200061416c980 */ /* 0x000ea8000c10b900 */
[----:B------:R-:W2:Y:S04]  /*15b0*/  @!P5 LD.E.STRONG.SM R24, desc[UR6][R20.64+0x280] ;  /* 0x000280061418d980 */ /* 0x000ea8000c10b900 */
[----:B------:R-:W2:Y:S01]  /*15c0*/  @!P6 LD.E.STRONG.SM R25, desc[UR6][R20.64+0x300] ;  /* 0x000300061419e980 */ /* 0x000ea2000c10b900 */
[----:B------:R-:W-:Y:S01]  /*15d0*/  SHF.R.U32.HI R8, RZ, 0x5, R6 ;  /* 0x00000005ff087819 */ /* 0x000fe20000011606 */
[----:B------:R-:W-:-:S02]  /*15e0*/  UMOV UR4, 0x400 ;  /* 0x0000040000047882 */ /* 0x000fc40000000000 */
[----:B---3--:R-:W-:Y:S02]  /*15f0*/  ULEA UR4, UR5, UR4, 0x18 ;  /* 0x0000000405047291 */ /* 0x008fe4000f8ec0ff */
[----:B-1----:R-:W-:-:S05]  /*1600*/  IMAD R8, R8, 0xe0, R12 ;  /* 0x000000e008087824 */ /* 0x002fca00078e020c */
[----:B------:R-:W-:Y:S01]  /*1610*/  LEA R8, R8, UR4, 0x2 ;  /* 0x0000000408087c11 */ /* 0x000fe2000f8e10ff */
[----:B0-----:R-:W-:-:S04]  /*1620*/  IMAD.WIDE.U32 R4, R19, 0x4, R4 ;  /* 0x0000000413047825 */ /* 0x001fc800078e0004 */
[----:B------:R-:W-:Y:S01]  /*1630*/  IMAD R19, R12, 0x18, R8 ;  /* 0x000000180c137824 */ /* 0x000fe200078e0208 */
[----:B------:R-:W-:Y:S01]  /*1640*/  LEA R26, R6, UR4, 0x2 ;  /* 0x00000004061a7c11 */ /* 0x000fe2000f8e10ff */
[----:B------:R-:W-:Y:S01]  /*1650*/  BSSY.RECONVERGENT B0, `(.L_x_282) ;  /* 0x0000030000007945 */ /* 0x000fe20003800200 */
[----:B----4-:R-:W-:Y:S04]  /*1660*/  STS [R8], R23 ;  /* 0x0000001708007388 */ /* 0x010fe80000000800 */
[----:B------:R-:W-:Y:S04]  /*1670*/  STS [R8+0x100], R29 ;  /* 0x0001001d08007388 */ /* 0x000fe80000000800 */
[----:B--2---:R-:W-:Y:S04]  /*1680*/  STS [R8+0x180], R10 ;  /* 0x0001800a08007388 */ /* 0x004fe80000000800 */
[----:B------:R0:W-:Y:S04]  /*1690*/  STS [R8+0x80], R27 ;  /* 0x0000801b08007388 */ /* 0x0001e80000000800 */
[----:B------:R-:W-:Y:S04]  /*16a0*/  STS [R8+0x200], R22 ;  /* 0x0002001608007388 */ /* 0x000fe80000000800 */
[----:B------:R-:W-:Y:S04]  /*16b0*/  STS [R8+0x280], R24 ;  /* 0x0002801808007388 */ /* 0x000fe80000000800 */
[----:B------:R-:W-:Y:S01]  /*16c0*/  STS [R8+0x300], R25 ;  /* 0x0003001908007388 */ /* 0x000fe20000000800 */
[----:B------:R-:W-:-:S03]  /*16d0*/  NOP ;  /* 0x0000000000007918 */ /* 0x000fc60000000000 */
[----:B------:R-:W-:Y:S04]  /*16e0*/  LDS R22, [R19+0x18] ;  /* 0x0000180013167984 */ /* 0x000fe80000000800 */
[----:B------:R-:W1:Y:S04]  /*16f0*/  LDS R18, [R19] ;  /* 0x0000000013127984 */ /* 0x000e680000000800 */
[----:B------:R-:W2:Y:S04]  /*1700*/  LDS R16, [R19+0x4] ;  /* 0x0000040013107984 */ /* 0x000ea80000000800 */
[----:B------:R-:W3:Y:S04]  /*1710*/  LDS R14, [R19+0x8] ;  /* 0x00000800130e7984 */ /* 0x000ee80000000800 */
[----:B------:R-:W4:Y:S04]  /*1720*/  LDS R12, [R19+0xc] ;  /* 0x00000c00130c7984 */ /* 0x000f280000000800 */
[----:B------:R-:W4:Y:S04]  /*1730*/  LDS R10, [R19+0x10] ;  /* 0x00001000130a7984 */ /* 0x000f280000000800 */
[----:B------:R-:W4:Y:S01]  /*1740*/  LDS R20, [R19+0x14] ;  /* 0x0000140013147984 */ /* 0x000f220000000800 */
[----:B------:R-:W-:Y:S01]  /*1750*/  BAR.SYNC.DEFER_BLOCKING 0x0 ;  /* 0x0000000000007b1d */ /* 0x000fe20000010000 */
[----:B0-----:R-:W-:-:S04]  /*1760*/  IMAD R27, R6, 0x7, RZ ;  /* 0x00000007061b7824 */ /* 0x001fc800078e02ff */
[----:B------:R-:W-:-:S05]  /*1770*/  VIADD R21, R27, 0x7 ;  /* 0x000000071b157836 */ /* 0x000fca0000000000 */
[----:B------:R-:W-:Y:S01]  /*1780*/  ISETP.GT.U32.AND P0, PT, R21, R0, PT ;  /* 0x000000001500720c */ /* 0x000fe20003f04070 */
[----:B-1----:R-:W-:Y:S02]  /*1790*/  IMAD.MOV.U32 R25, RZ, RZ, R18 ;  /* 0x000000ffff197224 */ /* 0x002fe400078e0012 */
[----:B--2---:R-:W-:Y:S01]  /*17a0*/  IMAD.MOV.U32 R23, RZ, RZ, R16 ;  /* 0x000000ffff177224 */ /* 0x004fe200078e0010 */
[----:B------:R0:W5:Y:S04]  /*17b0*/  LDG.E R5, desc[UR6][R4.64] ;  /* 0x0000000604057981 */ /* 0x000168000c1e1900 */
[----:B------:R1:W-:Y:S01]  /*17c0*/  STS [R26+0x200], R22 ;  /* 0x000200161a007388 */ /* 0x0003e20000000800 */
[----:B---3--:R-:W-:Y:S02]  /*17d0*/  IMAD.MOV.U32 R21, RZ, RZ, R14 ;  /* 0x000000ffff157224 */ /* 0x008fe400078e000e */
[----:B----4-:R-:W-:Y:S01]  /*17e0*/  IMAD.MOV.U32 R29, RZ, RZ, R12 ;  /* 0x000000ffff1d7224 */ /* 0x010fe200078e000c */
[----:B------:R-:W-:Y:S01]  /*17f0*/  MOV R24, R10 ;  /* 0x0000000a00187202 */ /* 0x000fe20000000f00 */
        /* <DEDUP_REMOVED lines=21> */
.L_x_283:
[----:B------:R-:W-:Y:S05]  /*1950*/  BSYNC.RECONVERGENT B0 ;  /* 0x0000000000007941 */ /* 0x000fea0003800200 */
.L_x_282:
[----:B------:R-:W-:Y:S01]  /*1960*/  ISETP.GT.U32.AND P0, PT, R0, R27, PT ;  /* 0x0000001b0000720c */ /* 0x000fe20003f04070 */
[----:B------:R-:W-:Y:S01]  /*1970*/  BSSY.RECONVERGENT B0, `(.L_x_284) ;  /* 0x000000e000007945 */ /* 0x000fe20003800200 */
[----:B------:R-:W-:Y:S01]  /*1980*/  IMAD.IADD R4, R22, 0x1, -R4 ;  /* 0x0000000116047824 */ /* 0x000fe200078e0a04 */
[----:B------:R-:W-:Y:S01]  /*1990*/  ISETP.NE.AND P1, PT, R6, RZ, PT ;  /* 0x000000ff0600720c */ /* 0x000fe20003f25270 */
[----:B------:R-:W-:Y:S01]  /*19a0*/  IMAD.IADD R20, R20, 0x1, -R24 ;  /* 0x0000000114147824 */ /* 0x000fe200078e0a18 */
[----:B------:R-:W-:Y:S01]  /*19b0*/  IADD3 R14, PT, PT, R14, -R23, RZ ;  /* 0x800000170e0e7210 */ /* 0x000fe20007ffe0ff */
[----:B------:R-:W-:Y:S02]  /*19c0*/  IMAD.IADD R22, R10, 0x1, -R29 ;  /* 0x000000010a167824 */ /* 0x000fe400078e0a1d */
[----:B------:R-:W-:Y:S02]  /*19d0*/  IMAD.IADD R12, R12, 0x1, -R21 ;  /* 0x000000010c0c7824 */ /* 0x000fe400078e0a15 */
[----:B------:R-:W-:-:S03]  /*19e0*/  IMAD.IADD R16, R16, 0x1, -R25 ;  /* 0x0000000110107824 */ /* 0x000fc600078e0a19 */
[----:B------:R-:W-:Y:S05]  /*19f0*/  @!P0 BRA `(.L_x_285) ;  /* 0x0000000000148947 */ /* 0x000fea0003800000 */
[C---:B------:R-:W-:Y:S02]  /*1a00*/  ISETP.NE.AND P0, PT, R6.reuse, RZ, PT ;  /* 0x000000ff0600720c */ /* 0x040fe40003f05270 */
[----:B------:R-:W-:-:S11]  /*1a10*/  LEA R21, R6, UR4, 0x2 ;  /* 0x0000000406157c11 */ /* 0x000fd6000f8e10ff */
[----:B------:R-:W0:Y:S01]  /*1a20*/  @P0 LDS R21, [R21+0x1fc] ;  /* 0x0001fc0015150984 */ /* 0x000e220000000800 */
[----:B-----5:R-:W-:-:S04]  /*1a30*/  @!P0 IMAD.IADD R18, R18, 0x1, -R5 ;  /* 0x0000000112128824 */ /* 0x020fc800078e0a05 */
[----:B0-----:R-:W-:-:S07]  /*1a40*/  @P0 IMAD.IADD R18, R18, 0x1, -R21 ;  /* 0x0000000112120824 */ /* 0x001fce00078e0a15 */
.L_x_285:
[----:B------:R-:W-:Y:S05]  /*1a50*/  BSYNC.RECONVERGENT B0 ;  /* 0x0000000000007941 */ /* 0x000fea0003800200 */
.L_x_284:
[----:B------:R-:W-:Y:S06]  /*1a60*/  BAR.SYNC.DEFER_BLOCKING 0x0 ;  /* 0x0000000000007b1d */ /* 0x000fec0000010000 */
        /* <DEDUP_REMOVED lines=9> */
[----:B0----5:R-:W0:Y:S03]  /*1b00*/  LDC.64 R4, c[0x0][0x390] ;  /* 0x0000e400ff047b82 */ /* 0x021e260000000a00 */
[----:B------:R-:W-:Y:S01]  /*1b10*/  LDS R23, [R8+0x80] ;  /* 0x0000800008177984 */ /* 0x000fe20000000800 */
[----:B------:R-:W-:-:S03]  /*1b20*/  IMAD.IADD R19, R2, 0x1, R7 ;  /* 0x0000000102137824 */ /* 0x000fc600078e0207 */
        /* <DEDUP_REMOVED lines=25> */
.L_x_286:
        /* <DEDUP_REMOVED lines=12> */
.L_x_318:


//--------------------- .text._ZN3cub18CUB_300001_SM_10006detail19adjacent_difference34DeviceAdjacentDifferenceInitKernelINS2_19AgentDifferenceInitIPiiiLb1EEES5_iiEEvT0_PT1_T2_i --------------------------
	.section	.text._ZN3cub18CUB_300001_SM_10006detail19adjacent_difference34DeviceAdjacentDifferenceInitKernelINS2_19AgentDifferenceInitIPiiiLb1EEES5_iiEEvT0_PT1_T2_i,"ax",@progbits
	.align	128
        .global         _ZN3cub18CUB_300001_SM_10006detail19adjacent_difference34DeviceAdjacentDifferenceInitKernelINS2_19AgentDifferenceInitIPiiiLb1EEES5_iiEEvT0_PT1_T2_i
        .type           _ZN3cub18CUB_300001_SM_10006detail19adjacent_difference34DeviceAdjacentDifferenceInitKernelINS2_19AgentDifferenceInitIPiiiLb1EEES5_iiEEvT0_PT1_T2_i,@function
        .size           _ZN3cub18CUB_300001_SM_10006detail19adjacent_difference34DeviceAdjacentDifferenceInitKernelINS2_19AgentDifferenceInitIPiiiLb1EEES5_iiEEvT0_PT1_T2_i,(.L_x_319 - _ZN3cub18CUB_300001_SM_10006detail19adjacent_difference34DeviceAdjacentDifferenceInitKernelINS2_19AgentDifferenceInitIPiiiLb1EEES5_iiEEvT0_PT1_T2_i)
        .other          _ZN3cub18CUB_300001_SM_10006detail19adjacent_difference34DeviceAdjacentDifferenceInitKernelINS2_19AgentDifferenceInitIPiiiLb1EEES5_iiEEvT0_PT1_T2_i,@"STO_CUDA_ENTRY STV_DEFAULT"
_ZN3cub18CUB_300001_SM_10006detail19adjacent_difference34DeviceAdjacentDifferenceInitKernelINS2_19AgentDifferenceInitIPiiiLb1EEES5_iiEEvT0_PT1_T2_i:
.text._ZN3cub18CUB_300001_SM_10006detail19adjacent_difference34DeviceAdjacentDifferenceInitKernelINS2_19AgentDifferenceInitIPiiiLb1EEES5_iiEEvT0_PT1_T2_i:
[----:B------:R-:W-:Y:S01]  /*0000*/  LDC R1, c[0x0][0x37c] ;  /* 0x0000df00ff017b82 */ /* 0x000fe20000000800 */
[----:B------:R-:W0:Y:S07]  /*0010*/  S2R R0, SR_TID.X ;  /* 0x0000000000007919 */ /* 0x000e2e0000002100 */
[----:B------:R-:W0:Y:S01]  /*0020*/  S2UR UR4, SR_CTAID.X ;  /* 0x00000000000479c3 */ /* 0x000e220000002500 */
[----:B------:R-:W1:Y:S07]  /*0030*/  LDCU.64 UR6, c[0x0][0x390] ;  /* 0x00007200ff0677ac */ /* 0x000e6e0008000a00 */
[----:B------:R-:W0:Y:S02]  /*0040*/  LDC R7, c[0x0][0x360] ;  /* 0x0000d800ff077b82 */ /* 0x000e240000000800 */
[----:B0-----:R-:W-:-:S04]  /*0050*/  IMAD R7, R7, UR4, R0 ;  /* 0x0000000407077c24 */ /* 0x001fc8000f8e0200 */
[----:B-1----:R-:W-:-:S05]  /*0060*/  IMAD R0, R7, UR7, RZ ;  /* 0x0000000707007c24 */ /* 0x002fca000f8e02ff */
[----:B------:R-:W-:-:S04]  /*0070*/  ISETP.GE.AND P0, PT, R0, 0x1, PT ;  /* 0x000000010000780c */ /* 0x000fc80003f06270 */
[----:B------:R-:W-:-:S13]  /*0080*/  ISETP.GE.OR P0, PT, R7, UR6, !P0 ;  /* 0x0000000607007c0c */ /* 0x000fda000c706670 */
[----:B------:R-:W-:Y:S05]  /*0090*/  @P0 EXIT ;  /* 0x000000000000094d */ /* 0x000fea0003800000 */
[----:B------:R-:W0:Y:S01]  /*00a0*/  LDC.64 R2, c[0x0][0x380] ;  /* 0x0000e000ff027b82 */ /* 0x000e220000000a00 */
[----:B------:R-:W1:Y:S01]  /*00b0*/  LDCU.64 UR4, c[0x0][0x358] ;  /* 0x00006b00ff0477ac */ /* 0x000e620008000a00 */
[----:B------:R-:W-:-:S05]  /*00c0*/  IADD3 R5, PT, PT, R0, -0x1, RZ ;  /* 0xffffffff00057810 */ /* 0x000fca0007ffe0ff */
[----:B0-----:R-:W-:Y:S02]  /*00d0*/  IMAD.WIDE.U32 R2, R5, 0x4, R2 ;  /* 0x0000000405027825 */ /* 0x001fe400078e0002 */
[----:B------:R-:W0:Y:S04]  /*00e0*/  LDC.64 R4, c[0x0][0x388] ;  /* 0x0000e200ff047b82 */ /* 0x000e280000000a00 */
[----:B-1----:R-:W2:Y:S01]  /*00f0*/  LDG.E R3, desc[UR4][R2.64] ;  /* 0x0000000402037981 */ /* 0x002ea2000c1e1900 */
[----:B0-----:R-:W-:-:S05]  /*0100*/  IMAD.WIDE R4, R7, 0x4, R4 ;  /* 0x0000000407047825 */ /* 0x001fca00078e0204 */
[----:B--2---:R-:W-:Y:S01]  /*0110*/  STG.E desc[UR4][R4.64], R3 ;  /* 0x0000000304007986 */ /* 0x004fe2000c101904 */
[----:B------:R-:W-:Y:S05]  /*0120*/  EXIT ;  /* 0x000000000000794d */ /* 0x000fea0003800000 */
.L_x_287:
        /* <DEDUP_REMOVED lines=13> */
.L_x_319:


//--------------------- .text._ZN3cub18CUB_300001_SM_10006detail19adjacent_difference40DeviceAdjacentDifferenceDifferenceKernelINS2_10policy_hubIPiLb0EE9Policy500ES5_S5_N4cuda3std3__45minusIiEEliLb0ELb1EEEvT0_PT4_T1_T2_T3_ --------------------------
	.section	.text._ZN3cub18CUB_300001_SM_10006detail19adjacent_difference40DeviceAdjacentDifferenceDifferenceKernelINS2_10policy_hubIPiLb0EE9Policy500ES5_S5_N4cuda3std3__45minusIiEEliLb0ELb1EEEvT0_PT4_T1_T2_T3_,"ax",@progbits
	.align	128
        .global         _ZN3cub18CUB_300001_SM_10006detail19adjacent_difference40DeviceAdjacentDifferenceDifferenceKernelINS2_10policy_hubIPiLb0EE9Policy500ES5_S5_N4cuda3std3__45minusIiEEliLb0ELb1EEEvT0_PT4_T1_T2_T3_
        .type           _ZN3cub18CUB_300001_SM_10006detail19adjacent_difference40DeviceAdjacentDifferenceDifferenceKernelINS2_10policy_hubIPiLb0EE9Policy500ES5_S5_N4cuda3std3__45minusIiEEliLb0ELb1EEEvT0_PT4_T1_T2_T3_,@function
        .size           _ZN3cub18CUB_300001_SM_10006detail19adjacent_difference40DeviceAdjacentDifferenceDifferenceKernelINS2_10policy_hubIPiLb0EE9Policy500ES5_S5_N4cuda3std3__45minusIiEEliLb0ELb1EEEvT0_PT4_T1_T2_T3_,(.L_x_320 - _ZN3cub18CUB_300001_SM_10006detail19adjacent_difference40DeviceAdjacentDifferenceDifferenceKernelINS2_10policy_hubIPiLb0EE9Policy500ES5_S5_N4cuda3std3__45minusIiEEliLb0ELb1EEEvT0_PT4_T1_T2_T3_)
        .other          _ZN3cub18CUB_300001_SM_10006detail19adjacent_difference40DeviceAdjacentDifferenceDifferenceKernelINS2_10policy_hubIPiLb0EE9Policy500ES5_S5_N4cuda3std3__45minusIiEEliLb0ELb1EEEvT0_PT4_T1_T2_T3_,@"STO_CUDA_ENTRY STV_DEFAULT"
_ZN3cub18CUB_300001_SM_10006detail19adjacent_difference40DeviceAdjacentDifferenceDifferenceKernelINS2_10policy_hubIPiLb0EE9Policy500ES5_S5_N4cuda3std3__45minusIiEEliLb0ELb1EEEvT0_PT4_T1_T2_T3_:
.text._ZN3cub18CUB_300001_SM_10006detail19adjacent_difference40DeviceAdjacentDifferenceDifferenceKernelINS2_10policy_hubIPiLb0EE9Policy500ES5_S5_N4cuda3std3__45minusIiEEliLb0ELb1EEEvT0_PT4_T1_T2_T3_:
        /* <DEDUP_REMOVED lines=23> */
[----:B------:R-:W2:Y:S04]  /*0170*/  LDG.E.CONSTANT R6, desc[UR6][R4.64] ;  /* 0x0000000604067981 */ /* 0x000ea8000c1e9900 */
[----:B------:R-:W3:Y:S04]  /*0180*/  LDG.E.CONSTANT R8, desc[UR6][R4.64+0x80] ;  /* 0x0000800604087981 */ /* 0x000ee8000c1e9900 */
[----:B------:R-:W4:Y:S04]  /*0190*/  LDG.E.CONSTANT R10, desc[UR6][R4.64+0x100] ;  /* 0x00010006040a7981 */ /* 0x000f28000c1e9900 */
[----:B------:R-:W5:Y:S04]  /*01a0*/  LDG.E.CONSTANT R12, desc[UR6][R4.64+0x180] ;  /* 0x00018006040c7981 */ /* 0x000f68000c1e9900 */
[----:B------:R-:W5:Y:S04]  /*01b0*/  LDG.E.CONSTANT R14, desc[UR6][R4.64+0x200] ;  /* 0x00020006040e7981 */ /* 0x000f68000c1e9900 */
[----:B------:R-:W5:Y:S04]  /*01c0*/  LDG.E.CONSTANT R16, desc[UR6][R4.64+0x280] ;  /* 0x0002800604107981 */ /* 0x000f68000c1e9900 */
[----:B------:R-:W5:Y:S01]  /*01d0*/  LDG.E.CONSTANT R18, desc[UR6][R4.64+0x300] ;  /* 0x0003000604127981 */ /* 0x000f62000c1e9900 */
        /* <DEDUP_REMOVED lines=63> */
.L_x_289:
        /* <DEDUP_REMOVED lines=84> */
.L_x_288:
[----:B------:R-:W-:-:S13]  /*0b10*/  ISETP.NE.AND P0, PT, R4, RZ, PT ;  /* 0x000000ff0400720c */ /* 0x000fda0003f05270 */
[----:B------:R-:W-:Y:S05]  /*0b20*/  @P0 BRA `(.L_x_290) ;  /* 0x0000000800400947 */ /* 0x000fea0003800000 */
[----:B------:R-:W0:Y:S02]  /*0b30*/  LDC.64 R6, c[0x0][0x380] ;  /* 0x0000e000ff067b82 */ /* 0x000e240000000a00 */
[----:B0-----:R-:W-:-:S05]  /*0b40*/  IMAD.WIDE.U32 R6, R4, 0xe00, R6 ;  /* 0x00000e0004067825 */ /* 0x001fca00078e0006 */
[----:B------:R0:W2:Y:S01]  /*0b50*/  LDG.E.CONSTANT R21, desc[UR6][R6.64] ;  /* 0x0000000606157981 */ /* 0x0000a2000c1e9900 */
        /* <DEDUP_REMOVED lines=11> */
[----:B0-----:R-:W-:Y:S01]  /*0c10*/  VIADD R7, R11, 0x80 ;  /* 0x000000800b077836 */ /* 0x001fe20000000000 */
[-C--:B------:R-:W-:Y:S01]  /*0c20*/  ISETP.GE.AND P2, PT, R15, R0.reuse, PT ;  /* 0x000000000f00720c */ /* 0x080fe20003f46270 */
[----:B------:R-:W-:Y:S01]  /*0c30*/  VIADD R5, R11, 0xa0 ;  /* 0x000000a00b057836 */ /* 0x000fe20000000000 */
[-C--:B------:R-:W-:Y:S01]  /*0c40*/  ISETP.GE.AND P3, PT, R17, R0.reuse, PT ;  /* 0x000000001100720c */ /* 0x080fe20003f66270 */
[----:B------:R-:W-:Y:S01]  /*0c50*/  VIADD R9, R11, 0xc0 ;  /* 0x000000c00b097836 */ /* 0x000fe20000000000 */
[----:B------:R-:W-:-:S02]  /*0c60*/  ISETP.GE.AND P4, PT, R7, R0, PT ;  /* 0x000000000700720c */ /* 0x000fc40003f86270 */
[-C--:B------:R-:W-:Y:S02]  /*0c70*/  ISETP.GE.AND P5, PT, R5, R0.reuse, PT ;  /* 0x000000000500720c */ /* 0x080fe40003fa6270 */
[----:B------:R-:W-:Y:S01]  /*0c80*/  ISETP.GE.AND P6, PT, R9, R0, PT ;  /* 0x000000000900720c */ /* 0x000fe20003fc6270 */
[----:B--2---:R-:W-:Y:S02]  /*0c90*/  IMAD.MOV.U32 R23, RZ, RZ, R21 ;  /* 0x000000ffff177224 */ /* 0x004fe400078e0015 */
[----:B------:R-:W2:Y:S02]  /*0ca0*/  @!P0 LDG.E.CONSTANT R21, desc[UR6][R18.64] ;  /* 0x0000000612158981 */ /* 0x000ea4000c1e9900 */
[--C-:B------:R-:W-:Y:S02]  /*0cb0*/  IMAD.MOV.U32 R25, RZ, RZ, R23.reuse ;  /* 0x000000ffff197224 */ /* 0x100fe400078e0017 */
[--C-:B------:R-:W-:Y:S02]  /*0cc0*/  IMAD.MOV.U32 R27, RZ, RZ, R23.reuse ;  /* 0x000000ffff1b7224 */ /* 0x100fe400078e0017 */
[----:B------:R-:W-:-:S02]  /*0cd0*/  IMAD.MOV.U32 R29, RZ, RZ, R23 ;  /* 0x000000ffff1d7224 */ /* 0x000fc400078e0017 */
[--C-:B------:R-:W-:Y:S01]  /*0ce0*/  IMAD.MOV.U32 R22, RZ, RZ, R23.reuse ;  /* 0x000000ffff167224 */ /* 0x100fe200078e0017 */
[----:B------:R-:W3:Y:S01]  /*0cf0*/  @!P1 LDG.E.CONSTANT R25, desc[UR6][R18.64+0x80] ;  /* 0x0000800612199981 */ /* 0x000ee2000c1e9900 */
[----:B------:R-:W-:-:S03]  /*0d00*/  IMAD.MOV.U32 R24, RZ, RZ, R23 ;  /* 0x000000ffff187224 */ /* 0x000fc600078e0017 */
[----:B------:R-:W4:Y:S04]  /*0d10*/  @!P2 LDG.E.CONSTANT R27, desc[UR6][R18.64+0x100] ;  /* 0x00010006121ba981 */ /* 0x000f28000c1e9900 */
[----:B------:R-:W5:Y:S04]  /*0d20*/  @!P3 LDG.E.CONSTANT R29, desc[UR6][R18.64+0x180] ;  /* 0x00018006121db981 */ /* 0x000f68000c1e9900 */
[----:B------:R-:W5:Y:S04]  /*0d30*/  @!P4 LDG.E.CONSTANT R22, desc[UR6][R18.64+0x200] ;  /* 0x000200061216c981 */ /* 0x000f68000c1e9900 */
[----:B------:R-:W5:Y:S04]  /*0d40*/  @!P5 LDG.E.CONSTANT R24, desc[UR6][R18.64+0x280] ;  /* 0x000280061218d981 */ /* 0x000f68000c1e9900 */
[----:B------:R-:W5:Y:S01]  /*0d50*/  @!P6 LDG.E.CONSTANT R23, desc[UR6][R18.64+0x300] ;  /* 0x000300061217e981 */ /* 0x000f62000c1e9900 */
        /* <DEDUP_REMOVED lines=56> */
.L_x_292:
[----:B------:R-:W-:Y:S05]  /*10e0*/  BSYNC.RECONVERGENT B0 ;  /* 0x0000000000007941 */ /* 0x000fea0003800200 */
.L_x_291:
        /* <DEDUP_REMOVED lines=52> */
.L_x_290:
[----:B------:R-:W0:Y:S02]  /*1430*/  LDC.64 R2, c[0x0][0x380] ;  /* 0x0000e000ff027b82 */ /* 0x000e240000000a00 */
[----:B0-----:R-:W-:-:S05]  /*1440*/  IMAD.WIDE.U32 R2, R4, 0xe00, R2 ;  /* 0x00000e0004027825 */ /* 0x001fca00078e0002 */
[----:B------:R-:W2:Y:S01]  /*1450*/  LDG.E.CONSTANT R23, desc[UR6][R2.64] ;  /* 0x0000000602177981 */ /* 0x000ea2000c1e9900 */
        /* <DEDUP_REMOVED lines=8> */
[----:B------:R-:W-:Y:S01]  /*14e0*/  VIADD R11, R17, 0x60 ;  /* 0x00000060110b7836 */ /* 0x000fe20000000000 */
[-C--:B------:R-:W-:Y:S01]  /*14f0*/  ISETP.GE.AND P4, PT, R15, R0.reuse, PT ;  /* 0x000000000f00720c */ /* 0x080fe20003f86270 */
[----:B------:R-:W-:Y:S01]  /*1500*/  VIADD R9, R17, 0x80 ;  /* 0x0000008011097836 */ /* 0x000fe20000000000 */
[-C--:B------:R-:W-:Y:S01]  /*1510*/  ISETP.GE.AND P3, PT, R13, R0.reuse, PT ;  /* 0x000000000d00720c */ /* 0x080fe20003f66270 */
[----:B------:R-:W-:Y:S01]  /*1520*/  VIADD R7, R17, 0xa0 ;  /* 0x000000a011077836 */ /* 0x000fe20000000000 */
[-C--:B------:R-:W-:Y:S01]  /*1530*/  ISETP.GE.AND P2, PT, R11, R0.reuse, PT ;  /* 0x000000000b00720c */ /* 0x080fe20003f46270 */
[----:B------:R-:W-:Y:S01]  /*1540*/  VIADD R5, R17, 0xc0 ;  /* 0x000000c011057836 */ /* 0x000fe20000000000 */
[-C--:B------:R-:W-:Y:S01]  /*1550*/  ISETP.GE.AND P1, PT, R9, R0.reuse, PT ;  /* 0x000000000900720c */ /* 0x080fe20003f26270 */
[----:B------:R-:W-:Y:S01]  /*1560*/  IMAD.X R19, RZ, RZ, R3, P6 ;  /* 0x000000ffff137224 */ /* 0x000fe200030e0603 */
[----:B------:R-:W-:-:S02]  /*1570*/  ISETP.GE.AND P0, PT, R7, R0, PT ;  /* 0x000000000700720c */ /* 0x000fc40003f06270 */
[----:B------:R-:W-:Y:S01]  /*1580*/  ISETP.GE.AND P6, PT, R5, R0, PT ;  /* 0x000000000500720c */ /* 0x000fe20003fc6270 */
[----:B--2---:R-:W-:Y:S02]  /*1590*/  IMAD.MOV.U32 R21, RZ, RZ, R23 ;  /* 0x000000ffff157224 */ /* 0x004fe400078e0017 */
[----:B------:R-:W2:Y:S02]  /*15a0*/  @!P5 LDG.E.CONSTANT R23, desc[UR6][R18.64] ;  /* 0x000000061217d981 */ /* 0x000ea4000c1e9900 */
[--C-:B------:R-:W-:Y:S02]  /*15b0*/  IMAD.MOV.U32 R25, RZ, RZ, R21.reuse ;  /* 0x000000ffff197224 */ /* 0x100fe400078e0015 */
[--C-:B------:R-:W-:Y:S02]  /*15c0*/  IMAD.MOV.U32 R27, RZ, RZ, R21.reuse ;  /* 0x000000ffff1b7224 */ /* 0x100fe400078e0015 */
[--C-:B------:R-:W-:Y:S02]  /*15d0*/  IMAD.MOV.U32 R29, RZ, RZ, R21.reuse ;  /* 0x000000ffff1d7224 */ /* 0x100fe400078e0015 */
[--C-:B------:R-:W-:Y:S01]  /*15e0*/  IMAD.MOV.U32 R22, RZ, RZ, R21.reuse ;  /* 0x000000ffff167224 */ /* 0x100fe200078e0015 */
[----:B------:R-:W3:Y:S01]  /*15f0*/  @!P4 LDG.E.CONSTANT R25, desc[UR6][R18.64+0x80] ;  /* 0x000080061219c981 */ /* 0x000ee2000c1e9900 */
[----:B------:R-:W-:-:S03]  /*1600*/  IMAD.MOV.U32 R24, RZ, RZ, R21 ;  /* 0x000000ffff187224 */ /* 0x000fc600078e0015 */
[----:B------:R-:W4:Y:S04]  /*1610*/  @!P3 LDG.E.CONSTANT R27, desc[UR6][R18.64+0x100] ;  /* 0x00010006121bb981 */ /* 0x000f28000c1e9900 */
[----:B------:R-:W4:Y:S04]  /*1620*/  @!P2 LDG.E.CONSTANT R29, desc[UR6][R18.64+0x180] ;  /* 0x00018006121da981 */ /* 0x000f28000c1e9900 */
[----:B------:R-:W4:Y:S04]  /*1630*/  @!P1 LDG.E.CONSTANT R22, desc[UR6][R18.64+0x200] ;  /* 0x0002000612169981 */ /* 0x000f28000c1e9900 */
[----:B------:R-:W4:Y:S04]  /*1640*/  @!P0 LDG.E.CONSTANT R24, desc[UR6][R18.64+0x280] ;  /* 0x0002800612188981 */ /* 0x000f28000c1e9900 */
[----:B------:R0:W4:Y:S01]  /*1650*/  @!P6 LDG.E.CONSTANT R21, desc[UR6][R18.64+0x300] ;  /* 0x000300061215e981 */ /* 0x000122000c1e9900 */
[----:B------:R-:W1:Y:S01]  /*1660*/  S2R R10, SR_LANEID ;  /* 0x00000000000a7919 */ /* 0x000e620000000000 */
[----:B------:R-:W0:Y:S01]  /*1670*/  S2UR UR5, SR_CgaCtaId ;  /* 0x00000000000579c3 */ /* 0x000e220000008800 */
[----:B------:R-:W-:Y:S01]  /*1680*/  SHF.R.U32.HI R8, RZ, 0x5, R6 ;  /* 0x00000005ff087819 */ /* 0x000fe20000011606 */
[----:B------:R-:W-:-:S02]  /*1690*/  UMOV UR4, 0x400 ;  /* 0x0000040000047882 */ /* 0x000fc40000000000 */
[----:B0-----:R-:W-:Y:S02]  /*16a0*/  ULEA UR4, UR5, UR4, 0x18 ;  /* 0x0000000405047291 */ /* 0x001fe4000f8ec0ff */
[----:B-1----:R-:W-:-:S05]  /*16b0*/  IMAD R8, R8, 0xe0, R10 ;  /* 0x000000e008087824 */ /* 0x002fca00078e020a */
[----:B------:R-:W-:-:S05]  /*16c0*/  LEA R8, R8, UR4, 0x2 ;  /* 0x0000000408087c11 */ /* 0x000fca000f8e10ff */
[----:B------:R-:W-:Y:S01]  /*16d0*/  IMAD R19, R10, 0x18, R8 ;  /* 0x000000180a137824 */ /* 0x000fe200078e0208 */
[----:B------:R-:W-:Y:S01]  /*16e0*/  LEA R26, R6, UR4, 0x2 ;  /* 0x00000004061a7c11 */ /* 0x000fe2000f8e10ff */
[----:B------:R-:W-:Y:S01]  /*16f0*/  BSSY.RECONVERGENT B0, `(.L_x_293) ;  /* 0x0000030000007945 */ /* 0x000fe20003800200 */
[----:B--2---:R-:W-:Y:S04]  /*1700*/  STS [R8], R23 ;  /* 0x0000001708007388 */ /* 0x004fe80000000800 */
[----:B---3--:R-:W-:Y:S04]  /*1710*/  STS [R8+0x80], R25 ;  /* 0x0000801908007388 */ /* 0x008fe80000000800 */
[----:B----4-:R0:W-:Y:S04]  /*1720*/  STS [R8+0x100], R27 ;  /* 0x0001001b08007388 */ /* 0x0101e80000000800 */
        /* <DEDUP_REMOVED lines=44> */
.L_x_294:
[----:B------:R-:W-:Y:S05]  /*19f0*/  BSYNC.RECONVERGENT B0 ;  /* 0x0000000000007941 */ /* 0x000fea0003800200 */
.L_x_293:
        /* <DEDUP_REMOVED lines=15> */
.L_x_296:
[----:B------:R-:W-:Y:S05]  /*1af0*/  BSYNC.RECONVERGENT B0 ;  /* 0x0000000000007941 */ /* 0x000fea0003800200 */
.L_x_295:
        /* <DEDUP_REMOVED lines=41> */
.L_x_297:
        /* <DEDUP_REMOVED lines=15> */
.L_x_320:


//--------------------- .text._ZN3cub18CUB_300001_SM_10006detail19adjacent_difference40DeviceAdjacentDifferenceDifferenceKernelINS2_10policy_hubIPiLb0EE9Policy500ES5_S5_N4cuda3std3__45minusIiEEiiLb0ELb1EEEvT0_PT4_T1_T2_T3_ --------------------------
	.section	.text._ZN3cub18CUB_300001_SM_10006detail19adjacent_difference40DeviceAdjacentDifferenceDifferenceKernelINS2_10policy_hubIPiLb0EE9Policy500ES5_S5_N4cuda3std3__45minusIiEEiiLb0ELb1EEEvT0_PT4_T1_T2_T3_,"ax",@progbits
	.align	128
        .global         _ZN3cub18CUB_300001_SM_10006detail19adjacent_difference40DeviceAdjacentDifferenceDifferenceKernelINS2_10policy_hubIPiLb0EE9Policy500ES5_S5_N4cuda3std3__45minusIiEEiiLb0ELb1EEEvT0_PT4_T1_T2_T3_
        .type           _ZN3cub18CUB_300001_SM_10006detail19adjacent_difference40DeviceAdjacentDifferenceDifferenceKernelINS2_10policy_hubIPiLb0EE9Policy500ES5_S5_N4cuda3std3__45minusIiEEiiLb0ELb1EEEvT0_PT4_T1_T2_T3_,@function
        .size           _ZN3cub18CUB_300001_SM_10006detail19adjacent_difference40DeviceAdjacentDifferenceDifferenceKernelINS2_10policy_hubIPiLb0EE9Policy500ES5_S5_N4cuda3std3__45minusIiEEiiLb0ELb1EEEvT0_PT4_T1_T2_T3_,(.L_x_321 - _ZN3cub18CUB_300001_SM_10006detail19adjacent_difference40DeviceAdjacentDifferenceDifferenceKernelINS2_10policy_hubIPiLb0EE9Policy500ES5_S5_N4cuda3std3__45minusIiEEiiLb0ELb1EEEvT0_PT4_T1_T2_T3_)
        .other          _ZN3cub18CUB_300001_SM_10006detail19adjacent_difference40DeviceAdjacentDifferenceDifferenceKernelINS2_10policy_hubIPiLb0EE9Policy500ES5_S5_N4cuda3std3__45minusIiEEiiLb0ELb1EEEvT0_PT4_T1_T2_T3_,@"STO_CUDA_ENTRY STV_DEFAULT"
_ZN3cub18CUB_300001_SM_10006detail19adjacent_difference40DeviceAdjacentDifferenceDifferenceKernelINS2_10policy_hubIPiLb0EE9Policy500ES5_S5_N4cuda3std3__45minusIiEEiiLb0ELb1EEEvT0_PT4_T1_T2_T3_:
.text._ZN3cub18CUB_300001_SM_10006detail19adjacent_difference40DeviceAdjacentDifferenceDifferenceKernelINS2_10policy_hubIPiLb0EE9Policy500ES5_S5_N4cuda3std3__45minusIiEEiiLb0ELb1EEEvT0_PT4_T1_T2_T3_:
        /* <DEDUP_REMOVED lines=86> */
.L_x_299:
        /* <DEDUP_REMOVED lines=18> */
[----:B------:R-:W-:Y:S01]  /*0680*/  IMAD.WIDE.U32 R4, R0, 0x4, R4 ;  /* 0x0000000400047825 */ /* 0x000fe200078e0004 */
[----:B0-----:R-:W-:-:S03]  /*0690*/  ULEA UR4, UR5, UR4, 0x18 ;  /* 0x0000000405047291 */ /* 0x001fc6000f8ec0ff */
        /* <DEDUP_REMOVED lines=16> */
[----:B------:R-:W4:Y:S04]  /*07a0*/  LDS R11, [R24+0x14] ;  /* 0x00001400180b7984 */ /* 0x000f280000000800 */
[----:B------:R-:W5:Y:S01]  /*07b0*/  LDS R12, [R24+0x18] ;  /* 0x00001800180c7984 */ /* 0x000f620000000800 */
[----:B------:R-:W-:Y:S06]  /*07c0*/  BAR.SYNC.DEFER_BLOCKING 0x0 ;  /* 0x0000000000007b1d */ /* 0x000fec0000010000 */
[----:B------:R4:W5:Y:S01]  /*07d0*/  LDG.E R13, desc[UR6][R4.64+-0x4] ;  /* 0xfffffc06040d7981 */ /* 0x000962000c1e1900 */
[----:B------:R-:W-:-:S02]  /*07e0*/  LEA R15, R6, UR4, 0x2 ;  /* 0x00000004060f7c11 */ /* 0x000fc4000f8e10ff */
[----:B------:R-:W-:Y:S01]  /*07f0*/  ISETP.NE.AND P0, PT, R6, RZ, PT ;  /* 0x000000ff0600720c */ /* 0x000fe20003f05270 */
[----:B0-----:R-:W-:Y:S02]  /*0800*/  IMAD.IADD R6, R7, 0x1, -R0 ;  /* 0x0000000107067824 */ /* 0x001fe400078e0a00 */
[----:B-1----:R-:W-:Y:S02]  /*0810*/  IMAD.IADD R7, R8, 0x1, -R7 ;  /* 0x0000000108077824 */ /* 0x002fe400078e0a07 */
[C---:B--2---:R-:W-:Y:S01]  /*0820*/  IMAD.IADD R8, R9.reuse, 0x1, -R8 ;  /* 0x0000000109087824 */ /* 0x044fe200078e0a08 */
[----:B---3--:R-:W-:Y:S01]  /*0830*/  IADD3 R9, PT, PT, -R9, R10, RZ ;  /* 0x0000000a09097210 */ /* 0x008fe20007ffe1ff */
[----:B----4-:R-:W-:Y:S01]  /*0840*/  IMAD.IADD R10, R11, 0x1, -R10 ;  /* 0x000000010b0a7824 */ /* 0x010fe200078e0a0a */
[----:B------:R-:W0:Y:S01]  /*0850*/  LDC.64 R4, c[0x0][0x390] ;  /* 0x0000e400ff047b82 */ /* 0x000e220000000a00 */
[----:B-----5:R-:W-:Y:S01]  /*0860*/  STS [R15+0x200], R12 ;  /* 0x0002000c0f007388 */ /* 0x020fe20000000800 */
        /* <DEDUP_REMOVED lines=29> */
.L_x_298:
        /* <DEDUP_REMOVED lines=25> */
[----:B------:R0:W2:Y:S01]  /*0bd0*/  @!P0 LDG.E.CONSTANT R21, desc[UR6][R18.64] ;  /* 0x0000000612158981 */ /* 0x0000a2000c1e9900 */
[----:B------:R-:W-:Y:S01]  /*0be0*/  ISETP.GE.AND P0, PT, R13, R2, PT ;  /* 0x000000020d00720c */ /* 0x000fe20003f06270 */
[--C-:B------:R-:W-:Y:S01]  /*0bf0*/  IMAD.MOV.U32 R25, RZ, RZ, R23.reuse ;  /* 0x000000ffff197224 */ /* 0x100fe200078e0017 */
[----:B------:R-:W-:Y:S01]  /*0c00*/  MOV R29, R23 ;  /* 0x00000017001d7202 */ /* 0x000fe20000000f00 */
[--C-:B------:R-:W-:Y:S02]  /*0c10*/  IMAD.MOV.U32 R27, RZ, RZ, R23.reuse ;  /* 0x000000ffff1b7224 */ /* 0x100fe400078e0017 */
[----:B------:R-:W-:-:S02]  /*0c20*/  IMAD.MOV.U32 R20, RZ, RZ, R23 ;  /* 0x000000ffff147224 */ /* 0x000fc400078e0017 */
[----:B------:R-:W3:Y:S01]  /*0c30*/  @!P1 LDG.E.CONSTANT R25, desc[UR6][R16.64+0x100] ;  /* 0x0001000610199981 */ /* 0x000ee2000c1e9900 */
[----:B0-----:R-:W-:-:S03]  /*0c40*/  IMAD.MOV.U32 R19, RZ, RZ, R23 ;  /* 0x000000ffff137224 */ /* 0x001fc600078e0017 */
        /* <DEDUP_REMOVED lines=61> */
.L_x_302:
[----:B------:R-:W-:Y:S05]  /*1020*/  BSYNC.RECONVERGENT B0 ;  /* 0x0000000000007941 */ /* 0x000fea0003800200 */
.L_x_301:
        /* <DEDUP_REMOVED lines=49> */
.L_x_300:
        /* <DEDUP_REMOVED lines=22> */
[----:B------:R-:W-:Y:S02]  /*14a0*/  IMAD.X R19, RZ, RZ, R5, P1 ;  /* 0x000000ffff137224 */ /* 0x000fe400008e0605 */
[----:B--2---:R-:W-:Y:S02]  /*14b0*/  IMAD.MOV.U32 R25, RZ, RZ, R21 ;  /* 0x000000ffff197224 */ /* 0x004fe400078e0015 */
[----:B------:R0:W2:Y:S01]  /*14c0*/  @!P0 LDG.E.CONSTANT R21, desc[UR6][R22.64] ;  /* 0x0000000616158981 */ /* 0x0000a2000c1e9900 */
[----:B------:R-:W-:Y:S01]  /*14d0*/  ISETP.GE.AND P0, PT, R15, R2, PT ;  /* 0x000000020f00720c */ /* 0x000fe20003f06270 */
[--C-:B------:R-:W-:Y:S01]  /*14e0*/  IMAD.MOV.U32 R27, RZ, RZ, R25.reuse ;  /* 0x000000ffff1b7224 */ /* 0x100fe200078e0019 */
[----:B------:R-:W-:Y:S01]  /*14f0*/  MOV R24, R25 ;  /* 0x0000001900187202 */ /* 0x000fe20000000f00 */
[----:B------:R-:W-:-:S04]  /*1500*/  IMAD.MOV.U32 R29, RZ, RZ, R25 ;  /* 0x000000ffff1d7224 */ /* 0x000fc800078e0019 */
[----:B------:R-:W3:Y:S01]  /*1510*/  @!P2 LDG.E.CONSTANT R27, desc[UR6][R18.64+0x100] ;  /* 0x00010006121ba981 */ /* 0x000ee2000c1e9900 */
[--C-:B0-----:R-:W-:Y:S02]  /*1520*/  IMAD.MOV.U32 R23, RZ, RZ, R25.reuse ;  /* 0x000000ffff177224 */ /* 0x101fe400078e0019 */
[----:B------:R-:W-:Y:S01]  /*1530*/  IMAD.MOV.U32 R22, RZ, RZ, R25 ;  /* 0x000000ffff167224 */ /* 0x000fe200078e0019 */
        /* <DEDUP_REMOVED lines=16> */
[----:B---3--:R0:W-:Y:S04]  /*1640*/  STS [R8+0x100], R27 ;  /* 0x0001001b08007388 */ /* 0x0081e80000000800 */
[----:B----4-:R-:W-:Y:S04]  /*1650*/  STS [R8+0x180], R29 ;  /* 0x0001801d08007388 */ /* 0x010fe80000000800 */
[----:B------:R-:W-:Y:S04]  /*1660*/  STS [R8+0x80], R23 ;  /* 0x0000801708007388 */ /* 0x000fe80000000800 */
        /* <DEDUP_REMOVED lines=43> */
.L_x_304:
[----:B------:R-:W-:Y:S05]  /*1920*/  BSYNC.RECONVERGENT B0 ;  /* 0x0000000000007941 */ /* 0x000fea0003800200 */
.L_x_303:
        /* <DEDUP_REMOVED lines=15> */
.L_x_306:
[----:B------:R-:W-:Y:S05]  /*1a20*/  BSYNC.RECONVERGENT B0 ;  /* 0x0000000000007941 */ /* 0x000fea0003800200 */
.L_x_305:
        /* <DEDUP_REMOVED lines=38> */
.L_x_307:
        /* <DEDUP_REMOVED lines=15> */
.L_x_321:


//--------------------- .text._ZN3cub18CUB_300001_SM_10006detail11EmptyKernelIvEEvv --------------------------
	.section	.text._ZN3cub18CUB_300001_SM_10006detail11EmptyKernelIvEEvv,"ax",@progbits
	.align	128
        .global         _ZN3cub18CUB_300001_SM_10006detail11EmptyKernelIvEEvv
        .type           _ZN3cub18CUB_300001_SM_10006detail11EmptyKernelIvEEvv,@function
        .size           _ZN3cub18CUB_300001_SM_10006detail11EmptyKernelIvEEvv,(.L_x_322 - _ZN3cub18CUB_300001_SM_10006detail11EmptyKernelIvEEvv)
        .other          _ZN3cub18CUB_300001_SM_10006detail11EmptyKernelIvEEvv,@"STO_CUDA_ENTRY STV_DEFAULT"
_ZN3cub18CUB_300001_SM_10006detail11EmptyKernelIvEEvv:
.text._ZN3cub18CUB_300001_SM_10006detail11EmptyKernelIvEEvv:
[----:B------:R-:W-:Y:S01]  /*0000*/  LDC R1, c[0x0][0x37c] ;  /* 0x0000df00ff017b82 */ /* 0x000fe20000000800 */
[----:B------:R-:W-:Y:S05]  /*0010*/  EXIT ;  /* 0x000000000000794d */ /* 0x000fea0003800000 */
.L_x_308:
        /* <DEDUP_REMOVED lines=14> */
.L_x_322:


//--------------------- .nv.shared._ZN3cub18CUB_300001_SM_10006detail10radix_sort29DeviceRadixSortOnesweepKernelINS1_5radix10policy_hubIiNS0_8NullTypeEyE10Policy1000ELNS0_9SortOrderE0EiS6_yiiNS1_21identity_decomposer_tEEEvPT5_SC_PT3_PKSD_PT1_PKSH_PT2_PKSL_T4_iiT6_ --------------------------
	.section	.nv.shared._ZN3cub18CUB_300001_SM_10006detail10radix_sort29DeviceRadixSortOnesweepKernelINS1_5radix10policy_hubIiNS0_8NullTypeEyE10Policy1000ELNS0_9SortOrderE0EiS6_yiiNS1_21identity_decomposer_tEEEvPT5_SC_PT3_PKSD_PT1_PKSH_PT2_PKSL_T4_iiT6_,"aw",@nobits
	.sectionflags	@""
	.align	16
.nv.shared._ZN3cub18CUB_300001_SM_10006detail10radix_sort29DeviceRadixSortOnesweepKernelINS1_5radix10policy_hubIiNS0_8NullTypeEyE10Policy1000ELNS0_9SortOrderE0EiS6_yiiNS1_21identity_decomposer_tEEEvPT5_SC_PT3_PKSD_PT1_PKSH_PT2_PKSL_T4_iiT6_:
	.zero		32256


//--------------------- .nv.shared.reserved.0     --------------------------
	.section	.nv.shared.reserved.0,"aw",@nobits
	.weak		__nv_reservedSMEM_offset_0_alias
	.size		__nv_reservedSMEM_offset_0_alias, 0, 64
	.other		__nv_reservedSMEM_offset_0_alias,@"STO_CUDA_RESERVED_SHARED STV_DEFAULT"
__nv_reservedSMEM_offset_0_alias:
	.zero		0
	.zero		64


//--------------------- .nv.global                --------------------------
	.section	.nv.global,"aw",@nobits
.nv.global:
	.type		_ZN34_INTERNAL_ab8e5210_4_k_cu_778be0636thrust24THRUST_300001_SM_1000_NS12placeholders2_8E,@object
	.size		_ZN34_INTERNAL_ab8e5210_4_k_cu_778be0636thrust24THRUST_300001_SM_1000_NS12placeholders2_8E,(_ZN34_INTERNAL_ab8e5210_4_k_cu_778be0634cuda3std3__436_GLOBAL__N__ab8e5210_4_k_cu_778be0636ignoreE - _ZN34_INTERNAL_ab8e5210_4_k_cu_778be0636thrust24THRUST_300001_SM_1000_NS12placeholders2_8E)
_ZN34_INTERNAL_ab8e5210_4_k_cu_778be0636thrust24THRUST_300001_SM_1000_NS12placeholders2_8E:
	.zero		1
	.type		_ZN34_INTERNAL_ab8e5210_4_k_cu_778be0634cuda3std3__436_GLOBAL__N__ab8e5210_4_k_cu_778be0636ignoreE,@object
	.size		_ZN34_INTERNAL_ab8e5210_4_k_cu_778be0634cuda3std3__436_GLOBAL__N__ab8e5210_4_k_cu_778be0636ignoreE,(_ZN34_INTERNAL_ab8e5210_4_k_cu_778be0634cuda3std6ranges3__45__cpo4dataE - _ZN34_INTERNAL_ab8e5210_4_k_cu_778be0634cuda3std3__436_GLOBAL__N__ab8e5210_4_k_cu_778be0636ignoreE)
_ZN34_INTERNAL_ab8e5210_4_k_cu_778be0634cuda3std3__436_GLOBAL__N__ab8e5210_4_k_cu_778be0636ignoreE:
	.zero		1
	.type		_ZN34_INTERNAL_ab8e5210_4_k_cu_778be0634cuda3std6ranges3__45__cpo4dataE,@object
	.size		_ZN34_INTERNAL_ab8e5210_4_k_cu_778be0634cuda3std6ranges3__45__cpo4dataE,(_ZN34_INTERNAL_ab8e5210_4_k_cu_778be0636thrust24THRUST_300001_SM_1000_NS6system3cpp3parE - _ZN34_INTERNAL_ab8e5210_4_k_cu_778be0634cuda3std6ranges3__45__cpo4dataE)
_ZN34_INTERNAL_ab8e5210_4_k_cu_778be0634cuda3std6ranges3__45__cpo4dataE:
	.zero		1
	.type		_ZN34_INTERNAL_ab8e5210_4_k_cu_778be0636thrust24THRUST_300001_SM_1000_NS6system3cpp3parE,@object
	.size		_ZN34_INTERNAL_ab8e5210_4_k_cu_778be0636thrust24THRUST_300001_SM_1000_NS6system3cpp3parE,(_ZN34_INTERNAL_ab8e5210_4_k_cu_778be0634cuda3std3__45__cpo5beginE - _ZN34_INTERNAL_ab8e5210_4_k_cu_778be0636thrust24THRUST_300001_SM_1000_NS6system3cpp3parE)
_ZN34_INTERNAL_ab8e5210_4_k_cu_778be0636thrust24THRUST_300001_SM_1000_NS6system3cpp3parE:
	.zero		1
	.type		_ZN34_INTERNAL_ab8e5210_4_k_cu_778be0634cuda3std3__45__cpo5beginE,@object
	.size		_ZN34_INTERNAL_ab8e5210_4_k_cu_778be0634cuda3std3__45__cpo5beginE,(_ZN34_INTERNAL_ab8e5210_4_k_cu_778be0634cuda3std6ranges3__45__cpo5beginE - _ZN34_INTERNAL_ab8e5210_4_k_cu_778be0634cuda3std3__45__cpo5beginE)
_ZN34_INTERNAL_ab8e5210_4_k_cu_778be0634cuda3std3__45__cpo5beginE:
	.zero		1
	.type		_ZN34_INTERNAL_ab8e5210_4_k_cu_778be0634cuda3std6ranges3__45__cpo5beginE,@object
	.size		_ZN34_INTERNAL_ab8e5210_4_k_cu_778be0634cuda3std6ranges3__45__cpo5beginE,(_ZN34_INTERNAL_ab8e5210_4_k_cu_778be0636thrust24THRUST_300001_SM_1000_NS6deviceE - _ZN34_INTERNAL_ab8e5210_4_k_cu_778be0634cuda3std6ranges3__45__cpo5beginE)
_ZN34_INTERNAL_ab8e5210_4_k_cu_778be0634cuda3std6ranges3__45__cpo5beginE:
	.zero		1
	.type		_ZN34_INTERNAL_ab8e5210_4_k_cu_778be0636thrust24THRUST_300001_SM_1000_NS6deviceE,@object
	.size		_ZN34_INTERNAL_ab8e5210_4_k_cu_778be0636thrust24THRUST_300001_SM_1000_NS6deviceE,(_ZN34_INTERNAL_ab8e5210_4_k_cu_778be0634cuda3std3__47nulloptE - _ZN34_INTERNAL_ab8e5210_4_k_cu_778be0636thrust24THRUST_300001_SM_1000_NS6deviceE)
_ZN34_INTERNAL_ab8e5210_4_k_cu_778be0636thrust24THRUST_300001_SM_1000_NS6deviceE:
	.zero		1
	.type		_ZN34_INTERNAL_ab8e5210_4_k_cu_778be0634cuda3std3__47nulloptE,@object
	.size		_ZN34_INTERNAL_ab8e5210_4_k_cu_778be0634cuda3std3__47nulloptE,(_ZN34_INTERNAL_ab8e5210_4_k_cu_778be0634cuda3std6ranges3__45__cpo8distanceE - _ZN34_INTERNAL_ab8e5210_4_k_cu_778be0634cuda3std3__47nulloptE)
_ZN34_INTERNAL_ab8e5210_4_k_cu_778be0634cuda3std3__47nulloptE:
	.zero		1
	.type		_ZN34_INTERNAL_ab8e5210_4_k_cu_778be0634cuda3std6ranges3__45__cpo8distanceE,@object
	.size		_ZN34_INTERNAL_ab8e5210_4_k_cu_778be0634cuda3std6ranges3__45__cpo8distanceE,(_ZN34_INTERNAL_ab8e5210_4_k_cu_778be0636thrust24THRUST_300001_SM_1000_NS12placeholders2_4E - _ZN34_INTERNAL_ab8e5210_4_k_cu_778be0634cuda3std6ranges3__45__cpo8distanceE)
_ZN34_INTERNAL_ab8e5210_4_k_cu_778be0634cuda3std6ranges3__45__cpo8distanceE:
	.zero		1
	.type		_ZN34_INTERNAL_ab8e5210_4_k_cu_778be0636thrust24THRUST_300001_SM_1000_NS12placeholders2_4E,@object
	.size		_ZN34_INTERNAL_ab8e5210_4_k_cu_778be0636thrust24THRUST_300001_SM_1000_NS12placeholders2_4E,(_ZN34_INTERNAL_ab8e5210_4_k_cu_778be0634cuda3std3__45__cpo6rbeginE - _ZN34_INTERNAL_ab8e5210_4_k_cu_778be0636thrust24THRUST_300001_SM_1000_NS12placeholders2_4E)
_ZN34_INTERNAL_ab8e5210_4_k_cu_778be0636thrust24THRUST_300001_SM_1000_NS12placeholders2_4E:
	.zero		1
	.type		_ZN34_INTERNAL_ab8e5210_4_k_cu_778be0634cuda3std3__45__cpo6rbeginE,@object
	.size		_ZN34_INTERNAL_ab8e5210_4_k_cu_778be0634cuda3std3__45__cpo6rbeginE,(_ZN34_INTERNAL_ab8e5210_4_k_cu_778be0634cuda3std6ranges3__45__cpo7advanceE - _ZN34_INTERNAL_ab8e5210_4_k_cu_778be0634cuda3std3__45__cpo6rbeginE)
_ZN34_INTERNAL_ab8e5210_4_k_cu_778be0634cuda3std3__45__cpo6rbeginE:
	.zero		1
	.type		_ZN34_INTERNAL_ab8e5210_4_k_cu_778be0634cuda3std6ranges3__45__cpo7advanceE,@object
	.size		_ZN34_INTERNAL_ab8e5210_4_k_cu_778be0634cuda3std6ranges3__45__cpo7advanceE,(_ZN34_INTERNAL_ab8e5210_4_k_cu_778be0636thrust24THRUST_300001_SM_1000_NS12placeholders3_10E - _ZN34_INTERNAL_ab8e5210_4_k_cu_778be0634cuda3std6ranges3__45__cpo7advanceE)
_ZN34_INTERNAL_ab8e5210_4_k_cu_778be0634cuda3std6ranges3__45__cpo7advanceE:
	.zero		1
	.type		_ZN34_INTERNAL_ab8e5210_4_k_cu_778be0636thrust24THRUST_300001_SM_1000_NS12placeholders3_10E,@object
	.size		_ZN34_INTERNAL_ab8e5210_4_k_cu_778be0636thrust24THRUST_300001_SM_1000_NS12placeholders3_10E,(_ZN34_INTERNAL_ab8e5210_4_k_cu_778be0634cuda3std3__48in_placeE - _ZN34_INTERNAL_ab8e5210_4_k_cu_778be0636thrust24THRUST_300001_SM_1000_NS12placeholders3_10E)
_ZN34_INTERNAL_ab8e5210_4_k_cu_778be0636thrust24THRUST_300001_SM_1000_NS12placeholders3_10E:
	.zero		1
	.type		_ZN34_INTERNAL_ab8e5210_4_k_cu_778be0634cuda3std3__48in_placeE,@object
	.size		_ZN34_INTERNAL_ab8e5210_4_k_cu_778be0634cuda3std3__48in_placeE,(_ZN34_INTERNAL_ab8e5210_4_k_cu_778be0634cuda3std6ranges3__45__cpo4sizeE - _ZN34_INTERNAL_ab8e5210_4_k_cu_778be0634cuda3std3__48in_placeE)
_ZN34_INTERNAL_ab8e5210_4_k_cu_778be0634cuda3std3__48in_placeE:
	.zero		1
	.type		_ZN34_INTERNAL_ab8e5210_4_k_cu_778be0634cuda3std6ranges3__45__cpo4sizeE,@object
	.size		_ZN34_INTERNAL_ab8e5210_4_k_cu_778be0634cuda3std6ranges3__45__cpo4sizeE,(_ZN34_INTERNAL_ab8e5210_4_k_cu_778be0636thrust24THRUST_300001_SM_1000_NS12placeholders2_2E - _ZN34_INTERNAL_ab8e5210_4_k_cu_778be0634cuda3std6ranges3__45__cpo4sizeE)
_ZN34_INTERNAL_ab8e5210_4_k_cu_778be0634cuda3std6ranges3__45__cpo4sizeE:
	.zero		1
	.type		_ZN34_INTERNAL_ab8e5210_4_k_cu_778be0636thrust24THRUST_300001_SM_1000_NS12placeholders2_2E,@object
	.size		_ZN34_INTERNAL_ab8e5210_4_k_cu_778be0636thrust24THRUST_300001_SM_1000_NS12placeholders2_2E,(_ZN34_INTERNAL_ab8e5210_4_k_cu_778be0634cuda3std3__45__cpo6cbeginE - _ZN34_INTERNAL_ab8e5210_4_k_cu_778be0636thrust24THRUST_300001_SM_1000_NS12placeholders2_2E)
_ZN34_INTERNAL_ab8e5210_4_k_cu_778be0636thrust24THRUST_300001_SM_1000_NS12placeholders2_2E:
	.zero		1
	.type		_ZN34_INTERNAL_ab8e5210_4_k_cu_778be0634cuda3std3__45__cpo6cbeginE,@object
	.size		_ZN34_INTERNAL_ab8e5210_4_k_cu_778be0634cuda3std3__45__cpo6cbeginE,(_ZN34_INTERNAL_ab8e5210_4_k_cu_778be0634cuda3std6ranges3__45__cpo6cbeginE - _ZN34_INTERNAL_ab8e5210_4_k_cu_778be0634cuda3std3__45__cpo6cbeginE)
_ZN34_INTERNAL_ab8e5210_4_k_cu_778be0634cuda3std3__45__cpo6cbeginE:
	.zero		1
	.type		_ZN34_INTERNAL_ab8e5210_4_k_cu_778be0634cuda3std6ranges3__45__cpo6cbeginE,@object
	.size		_ZN34_INTERNAL_ab8e5210_4_k_cu_778be0634cuda3std6ranges3__45__cpo6cbeginE,(_ZN34_INTERNAL_ab8e5210_4_k_cu_778be0636thrust24THRUST_300001_SM_1000_NS12placeholders2_6E - _ZN34_INTERNAL_ab8e5210_4_k_cu_778be0634cuda3std6ranges3__45__cpo6cbeginE)
_ZN34_INTERNAL_ab8e5210_4_k_cu_778be0634cuda3std6ranges3__45__cpo6cbeginE:
	.zero		1
	.type		_ZN34_INTERNAL_ab8e5210_4_k_cu_778be0636thrust24THRUST_300001_SM_1000_NS12placeholders2_6E,@object
	.size		_ZN34_INTERNAL_ab8e5210_4_k_cu_778be0636thrust24THRUST_300001_SM_1000_NS12placeholders2_6E,(_ZN34_INTERNAL_ab8e5210_4_k_cu_778be0634cuda3std3__45__cpo7crbeginE - _ZN34_INTERNAL_ab8e5210_4_k_cu_778be0636thrust24THRUST_300001_SM_1000_NS12placeholders2_6E)
_ZN34_INTERNAL_ab8e5210_4_k_cu_778be0636thrust24THRUST_300001_SM_1000_NS12placeholders2_6E:
	.zero		1
	.type		_ZN34_INTERNAL_ab8e5210_4_k_cu_778be0634cuda3std3__45__cpo7crbeginE,@object
	.size		_ZN34_INTERNAL_ab8e5210_4_k_cu_778be0634cuda3std3__45__cpo7crbeginE,(_ZN34_INTERNAL_ab8e5210_4_k_cu_778be0634cuda3std6ranges3__45__cpo4nextE - _ZN34_INTERNAL_ab8e5210_4_k_cu_778be0634cuda3std3__45__cpo7crbeginE)
_ZN34_INTERNAL_ab8e5210_4_k_cu_778be0634cuda3std3__45__cpo7crbeginE:
	.zero		1
	.type		_ZN34_INTERNAL_ab8e5210_4_k_cu_778be0634cuda3std6ranges3__45__cpo4nextE,@object
	.size		_ZN34_INTERNAL_ab8e5210_4_k_cu_778be0634cuda3std6ranges3__45__cpo4nextE,(_ZN34_INTERNAL_ab8e5210_4_k_cu_778be0634cuda3std6ranges3__45__cpo4swapE - _ZN34_INTERNAL_ab8e5210_4_k_cu_778be0634cuda3std6ranges3__45__cpo4nextE)
_ZN34_INTERNAL_ab8e5210_4_k_cu_778be0634cuda3std6ranges3__45__cpo4nextE:
	.zero		1
	.type		_ZN34_INTERNAL_ab8e5210_4_k_cu_778be0634cuda3std6ranges3__45__cpo4swapE,@object
	.size		_ZN34_INTERNAL_ab8e5210_4_k_cu_778be0634cuda3std6ranges3__45__cpo4swapE,(_ZN34_INTERNAL_ab8e5210_4_k_cu_778be0636thrust24THRUST_300001_SM_1000_NS8cuda_cub10par_nosyncE - _ZN34_INTERNAL_ab8e5210_4_k_cu_778be0634cuda3std6ranges3__45__cpo4swapE)
_ZN34_INTERNAL_ab8e5210_4_k_cu_778be0634cuda3std6ranges3__45__cpo4swapE:
	.zero		1
	.type		_ZN34_INTERNAL_ab8e5210_4_k_cu_778be0636thrust24THRUST_300001_SM_1000_NS8cuda_cub10par_nosyncE,@object
	.size		_ZN34_INTERNAL_ab8e5210_4_k_cu_778be0636thrust24THRUST_300001_SM_1000_NS8cuda_cub10par_nosyncE,(_ZN34_INTERNAL_ab8e5210_4_k_cu_778be0636thrust24THRUST_300001_SM_1000_NS3seqE - _ZN34_INTERNAL_ab8e5210_4_k_cu_778be0636thrust24THRUST_300001_SM_1000_NS8cuda_cub10par_nosyncE)
_ZN34_INTERNAL_ab8e5210_4_k_cu_778be0636thrust24THRUST_300001_SM_1000_NS8cuda_cub10par_nosyncE:
	.zero		1
	.type		_ZN34_INTERNAL_ab8e5210_4_k_cu_778be0636thrust24THRUST_300001_SM_1000_NS3seqE,@object
	.size		_ZN34_INTERNAL_ab8e5210_4_k_cu_778be0636thrust24THRUST_300001_SM_1000_NS3seqE,(_ZN34_INTERNAL_ab8e5210_4_k_cu_778be0634cuda3std3__420unreachable_sentinelE - _ZN34_INTERNAL_ab8e5210_4_k_cu_778be0636thrust24THRUST_300001_SM_1000_NS3seqE)
_ZN34_INTERNAL_ab8e5210_4_k_cu_778be0636thrust24THRUST_300001_SM_1000_NS3seqE:
	.zero		1
	.type		_ZN34_INTERNAL_ab8e5210_4_k_cu_778be0634cuda3std3__420unreachable_sentinelE,@object
	.size		_ZN34_INTERNAL_ab8e5210_4_k_cu_778be0634cuda3std3__420unreachable_sentinelE,(_ZN34_INTERNAL_ab8e5210_4_k_cu_778be0634cuda3std6ranges3__45__cpo5ssizeE - _ZN34_INTERNAL_ab8e5210_4_k_cu_778be0634cuda3std3__420unreachable_sentinelE)
_ZN34_INTERNAL_ab8e5210_4_k_cu_778be0634cuda3std3__420unreachable_sentinelE:
	.zero		1
	.type		_ZN34_INTERNAL_ab8e5210_4_k_cu_778be0634cuda3std6ranges3__45__cpo5ssizeE,@object
	.size		_ZN34_INTERNAL_ab8e5210_4_k_cu_778be0634cuda3std6ranges3__45__cpo5ssizeE,(_ZN34_INTERNAL_ab8e5210_4_k_cu_778be0636thrust24THRUST_300001_SM_1000_NS12placeholders2_3E - _ZN34_INTERNAL_ab8e5210_4_k_cu_778be0634cuda3std6ranges3__45__cpo5ssizeE)
_ZN34_INTERNAL_ab8e5210_4_k_cu_778be0634cuda3std6ranges3__45__cpo5ssizeE:
	.zero		1
	.type		_ZN34_INTERNAL_ab8e5210_4_k_cu_778be0636thrust24THRUST_300001_SM_1000_NS12placeholders2_3E,@object
	.size		_ZN34_INTERNAL_ab8e5210_4_k_cu_778be0636thrust24THRUST_300001_SM_1000_NS12placeholders2_3E,(_ZN34_INTERNAL_ab8e5210_4_k_cu_778be0634cuda3std3__45__cpo4cendE - _ZN34_INTERNAL_ab8e5210_4_k_cu_778be0636thrust24THRUST_300001_SM_1000_NS12placeholders2_3E)
_ZN34_INTERNAL_ab8e5210_4_k_cu_778be0636thrust24THRUST_300001_SM_1000_NS12placeholders2_3E:
	.zero		1
	.type		_ZN34_INTERNAL_ab8e5210_4_k_cu_778be0634cuda3std3__45__cpo4cendE,@object
	.size		_ZN34_INTERNAL_ab8e5210_4_k_cu_778be0634cuda3std3__45__cpo4cendE,(_ZN34_INTERNAL_ab8e5210_4_k_cu_778be0634cuda3std6ranges3__45__cpo4cendE - _ZN34_INTERNAL_ab8e5210_4_k_cu_778be0634cuda3std3__45__cpo4cendE)
_ZN34_INTERNAL_ab8e5210_4_k_cu_778be0634cuda3std3__45__cpo4cendE:
	.zero		1
	.type		_ZN34_INTERNAL_ab8e5210_4_k_cu_778be0634cuda3std6ranges3__45__cpo4cendE,@object
	.size		_ZN34_INTERNAL_ab8e5210_4_k_cu_778be0634cuda3std6ranges3__45__cpo4cendE,(_ZN34_INTERNAL_ab8e5210_4_k_cu_778be0636thrust24THRUST_300001_SM_1000_NS12placeholders2_7E - _ZN34_INTERNAL_ab8e5210_4_k_cu_778be0634cuda3std6ranges3__45__cpo4cendE)
_ZN34_INTERNAL_ab8e5210_4_k_cu_778be0634cuda3std6ranges3__45__cpo4cendE:
	.zero		1
	.type		_ZN34_INTERNAL_ab8e5210_4_k_cu_778be0636thrust24THRUST_300001_SM_1000_NS12placeholders2_7E,@object
	.size		_ZN34_INTERNAL_ab8e5210_4_k_cu_778be0636thrust24THRUST_300001_SM_1000_NS12placeholders2_7E,(_ZN34_INTERNAL_ab8e5210_4_k_cu_778be0634cuda3std3__45__cpo5crendE - _ZN34_INTERNAL_ab8e5210_4_k_cu_778be0636thrust24THRUST_300001_SM_1000_NS12placeholders2_7E)
_ZN34_INTERNAL_ab8e5210_4_k_cu_778be0636thrust24THRUST_300001_SM_1000_NS12placeholders2_7E:
	.zero		1
	.type		_ZN34_INTERNAL_ab8e5210_4_k_cu_778be0634cuda3std3__45__cpo5crendE,@object
	.size		_ZN34_INTERNAL_ab8e5210_4_k_cu_778be0634cuda3std3__45__cpo5crendE,(_ZN34_INTERNAL_ab8e5210_4_k_cu_778be0634cuda3std6ranges3__45__cpo4prevE - _ZN34_INTERNAL_ab8e5210_4_k_cu_778be0634cuda3std3__45__cpo5crendE)
_ZN34_INTERNAL_ab8e5210_4_k_cu_778be0634cuda3std3__45__cpo5crendE:
	.zero		1
	.type		_ZN34_INTERNAL_ab8e5210_4_k_cu_778be0634cuda3std6ranges3__45__cpo4prevE,@object
	.size		_ZN34_INTERNAL_ab8e5210_4_k_cu_778be0634cuda3std6ranges3__45__cpo4prevE,(_ZN34_INTERNAL_ab8e5210_4_k_cu_778be0634cuda3std6ranges3__45__cpo9iter_moveE - _ZN34_INTERNAL_ab8e5210_4_k_cu_778be0634cuda3std6ranges3__45__cpo4prevE)
_ZN34_INTERNAL_ab8e5210_4_k_cu_778be0634cuda3std6ranges3__45__cpo4prevE:
	.zero		1
	.type		_ZN34_INTERNAL_ab8e5210_4_k_cu_778be0634cuda3std6ranges3__45__cpo9iter_moveE,@object
	.size		_ZN34_INTERNAL_ab8e5210_4_k_cu_778be0634cuda3std6ranges3__45__cpo9iter_moveE,(_ZN34_INTERNAL_ab8e5210_4_k_cu_778be0636thrust24THRUST_300001_SM_1000_NS6system6detail10sequential3seqE - _ZN34_INTERNAL_ab8e5210_4_k_cu_778be0634cuda3std6ranges3__45__cpo9iter_moveE)
_ZN34_INTERNAL_ab8e5210_4_k_cu_778be0634cuda3std6ranges3__45__cpo9iter_moveE:
	.zero		1
	.type		_ZN34_INTERNAL_ab8e5210_4_k_cu_778be0636thrust24THRUST_300001_SM_1000_NS6system6detail10sequential3seqE,@object
	.size		_ZN34_INTERNAL_ab8e5210_4_k_cu_778be0636thrust24THRUST_300001_SM_1000_NS6system6detail10sequential3seqE,(_ZN34_INTERNAL_ab8e5210_4_k_cu_778be0636thrust24THRUST_300001_SM_1000_NS12placeholders2_9E - _ZN34_INTERNAL_ab8e5210_4_k_cu_778be0636thrust24THRUST_300001_SM_1000_NS6system6detail10sequential3seqE)
_ZN34_INTERNAL_ab8e5210_4_k_cu_778be0636thrust24THRUST_300001_SM_1000_NS6system6detail10sequential3seqE:
	.zero		1
	.type		_ZN34_INTERNAL_ab8e5210_4_k_cu_778be0636thrust24THRUST_300001_SM_1000_NS12placeholders2_9E,@object
	.size		_ZN34_INTERNAL_ab8e5210_4_k_cu_778be0636thrust24THRUST_300001_SM_1000_NS12placeholders2_9E,(_ZN34_INTERNAL_ab8e5210_4_k_cu_778be0634cuda3std3__419piecewise_constructE - _ZN34_INTERNAL_ab8e5210_4_k_cu_778be0636thrust24THRUST_300001_SM_1000_NS12placeholders2_9E)
_ZN34_INTERNAL_ab8e5210_4_k_cu_778be0636thrust24THRUST_300001_SM_1000_NS12placeholders2_9E:
	.zero		1
	.type		_ZN34_INTERNAL_ab8e5210_4_k_cu_778be0634cuda3std3__419piecewise_constructE,@object
	.size		_ZN34_INTERNAL_ab8e5210_4_k_cu_778be0634cuda3std3__419piecewise_constructE,(_ZN34_INTERNAL_ab8e5210_4_k_cu_778be0634cuda3std6ranges3__45__cpo5cdataE - _ZN34_INTERNAL_ab8e5210_4_k_cu_778be0634cuda3std3__419piecewise_constructE)
_ZN34_INTERNAL_ab8e5210_4_k_cu_778be0634cuda3std3__419piecewise_constructE:
	.zero		1
	.type		_ZN34_INTERNAL_ab8e5210_4_k_cu_778be0634cuda3std6ranges3__45__cpo5cdataE,@object
	.size		_ZN34_INTERNAL_ab8e5210_4_k_cu_778be0634cuda3std6ranges3__45__cpo5cdataE,(_ZN34_INTERNAL_ab8e5210_4_k_cu_778be0636thrust24THRUST_300001_SM_1000_NS12placeholders2_1E - _ZN34_INTERNAL_ab8e5210_4_k_cu_778be0634cuda3std6ranges3__45__cpo5cdataE)
_ZN34_INTERNAL_ab8e5210_4_k_cu_778be0634cuda3std6ranges3__45__cpo5cdataE:
	.zero		1
	.type		_ZN34_INTERNAL_ab8e5210_4_k_cu_778be0636thrust24THRUST_300001_SM_1000_NS12placeholders2_1E,@object
	.size		_ZN34_INTERNAL_ab8e5210_4_k_cu_778be0636thrust24THRUST_300001_SM_1000_NS12placeholders2_1E,(_ZN34_INTERNAL_ab8e5210_4_k_cu_778be0634cuda3std3__45__cpo3endE - _ZN34_INTERNAL_ab8e5210_4_k_cu_778be0636thrust24THRUST_300001_SM_1000_NS12placeholders2_1E)
_ZN34_INTERNAL_ab8e5210_4_k_cu_778be0636thrust24THRUST_300001_SM_1000_NS12placeholders2_1E:
	.zero		1
	.type		_ZN34_INTERNAL_ab8e5210_4_k_cu_778be0634cuda3std3__45__cpo3endE,@object
	.size		_ZN34_INTERNAL_ab8e5210_4_k_cu_778be0634cuda3std3__45__cpo3endE,(_ZN34_INTERNAL_ab8e5210_4_k_cu_778be0634cuda3std6ranges3__45__cpo3endE - _ZN34_INTERNAL_ab8e5210_4_k_cu_778be0634cuda3std3__45__cpo3endE)
_ZN34_INTERNAL_ab8e5210_4_k_cu_778be0634cuda3std3__45__cpo3endE:
	.zero		1
	.type		_ZN34_INTERNAL_ab8e5210_4_k_cu_778be0634cuda3std6ranges3__45__cpo3endE,@object
	.size		_ZN34_INTERNAL_ab8e5210_4_k_cu_778be0634cuda3std6ranges3__45__cpo3endE,(_ZN34_INTERNAL_ab8e5210_4_k_cu_778be0636thrust24THRUST_300001_SM_1000_NS12placeholders2_5E - _ZN34_INTERNAL_ab8e5210_4_k_cu_778be0634cuda3std6ranges3__45__cpo3endE)
_ZN34_INTERNAL_ab8e5210_4_k_cu_778be0634cuda3std6ranges3__45__cpo3endE:
	.zero		1
	.type		_ZN34_INTERNAL_ab8e5210_4_k_cu_778be0636thrust24THRUST_300001_SM_1000_NS12placeholders2_5E,@object
	.size		_ZN34_INTERNAL_ab8e5210_4_k_cu_778be0636thrust24THRUST_300001_SM_1000_NS12placeholders2_5E,(_ZN34_INTERNAL_ab8e5210_4_k_cu_778be0634cuda3std3__45__cpo4rendE - _ZN34_INTERNAL_ab8e5210_4_k_cu_778be0636thrust24THRUST_300001_SM_1000_NS12placeholders2_5E)
_ZN34_INTERNAL_ab8e5210_4_k_cu_778be0636thrust24THRUST_300001_SM_1000_NS12placeholders2_5E:
	.zero		1
	.type		_ZN34_INTERNAL_ab8e5210_4_k_cu_778be0634cuda3std3__45__cpo4rendE,@object
	.size		_ZN34_INTERNAL_ab8e5210_4_k_cu_778be0634cuda3std3__45__cpo4rendE,(_ZN34_INTERNAL_ab8e5210_4_k_cu_778be0634cuda3std6ranges3__45__cpo9iter_swapE - _ZN34_INTERNAL_ab8e5210_4_k_cu_778be0634cuda3std3__45__cpo4rendE)
_ZN34_INTERNAL_ab8e5210_4_k_cu_778be0634cuda3std3__45__cpo4rendE:
	.zero		1
	.type		_ZN34_INTERNAL_ab8e5210_4_k_cu_778be0634cuda3std6ranges3__45__cpo9iter_swapE,@object
	.size		_ZN34_INTERNAL_ab8e5210_4_k_cu_778be0634cuda3std6ranges3__45__cpo9iter_swapE,(_ZN34_INTERNAL_ab8e5210_4_k_cu_778be0634cuda3std3__48unexpectE - _ZN34_INTERNAL_ab8e5210_4_k_cu_778be0634cuda3std6ranges3__45__cpo9iter_swapE)
_ZN34_INTERNAL_ab8e5210_4_k_cu_778be0634cuda3std6ranges3__45__cpo9iter_swapE:
	.zero		1
	.type		_ZN34_INTERNAL_ab8e5210_4_k_cu_778be0634cuda3std3__48unexpectE,@object
	.size		_ZN34_INTERNAL_ab8e5210_4_k_cu_778be0634cuda3std3__48unexpectE,(_ZN34_INTERNAL_ab8e5210_4_k_cu_778be0636thrust24THRUST_300001_SM_1000_NS8cuda_cub3parE - _ZN34_INTERNAL_ab8e5210_4_k_cu_778be0634cuda3std3__48unexpectE)
_ZN34_INTERNAL_ab8e5210_4_k_cu_778be0634cuda3std3__48unexpectE:
	.zero		1
	.type		_ZN34_INTERNAL_ab8e5210_4_k_cu_778be0636thrust24THRUST_300001_SM_1000_NS8cuda_cub3parE,@object
	.size		_ZN34_INTERNAL_ab8e5210_4_k_cu_778be0636thrust24THRUST_300001_SM_1000_NS8cuda_cub3parE,(.L_29 - _ZN34_INTERNAL_ab8e5210_4_k_cu_778be0636thrust24THRUST_300001_SM_1000_NS8cuda_cub3parE)
_ZN34_INTERNAL_ab8e5210_4_k_cu_778be0636thrust24THRUST_300001_SM_1000_NS8cuda_cub3parE:
	.zero		1
.L_29:


//--------------------- .nv.shared._ZN3cub18CUB_300001_SM_10006detail10radix_sort33DeviceRadixSortExclusiveSumKernelINS1_5radix10policy_hubIiNS0_8NullTypeEyE10Policy1000EyEEvPT0_ --------------------------
	.section	.nv.shared._ZN3cub18CUB_300001_SM_10006detail10radix_sort33DeviceRadixSortExclusiveSumKernelINS1_5radix10policy_hubIiNS0_8NullTypeEyE10Policy1000EyEEvPT0_,"aw",@nobits
	.sectionflags	@""
	.align	16
.nv.shared._ZN3cub18CUB_300001_SM_10006detail10radix_sort33DeviceRadixSortExclusiveSumKernelINS1_5radix10policy_hubIiNS0_8NullTypeEyE10Policy1000EyEEvPT0_:
	.zero		3360


//--------------------- .nv.shared._ZN3cub18CUB_300001_SM_10006detail10radix_sort30DeviceRadixSortHistogramKernelINS1_5radix10policy_hubIiNS0_8NullTypeEyE10Policy1000ELNS0_9SortOrderE0EiyNS1_21identity_decomposer_tEEEvPT2_PKT1_SB_iiT3_ --------------------------
	.section	.nv.shared._ZN3cub18CUB_300001_SM_10006detail10radix_sort30DeviceRadixSortHistogramKernelINS1_5radix10policy_hubIiNS0_8NullTypeEyE10Policy1000ELNS0_9SortOrderE0EiyNS1_21identity_decomposer_tEEEvPT2_PKT1_SB_iiT3_,"aw",@nobits
	.sectionflags	@""
	.align	4
.nv.shared._ZN3cub18CUB_300001_SM_10006detail10radix_sort30DeviceRadixSortHistogramKernelINS1_5radix10policy_hubIiNS0_8NullTypeEyE10Policy1000ELNS0_9SortOrderE0EiyNS1_21identity_decomposer_tEEEvPT2_PKT1_SB_iiT3_:
	.zero		5120


//--------------------- .nv.shared._ZN3cub18CUB_300001_SM_10006detail10radix_sort31DeviceRadixSortSingleTileKernelINS1_5radix10policy_hubIiNS0_8NullTypeEyE10Policy1000ELNS0_9SortOrderE0EiS6_yNS1_21identity_decomposer_tEEEvPKT1_PSB_PKT2_PSF_T3_iiT4_ --------------------------
	.section	.nv.shared._ZN3cub18CUB_300001_SM_10006detail10radix_sort31DeviceRadixSortSingleTileKernelINS1_5radix10policy_hubIiNS0_8NullTypeEyE10Policy1000ELNS0_9SortOrderE0EiS6_yNS1_21identity_decomposer_tEEEvPKT1_PSB_PKT2_PSF_T3_iiT4_,"aw",@nobits
	.sectionflags	@""
	.align	16
.nv.shared._ZN3cub18CUB_300001_SM_10006detail10radix_sort31DeviceRadixSortSingleTileKernelINS1_5radix10policy_hubIiNS0_8NullTypeEyE10Policy1000ELNS0_9SortOrderE0EiS6_yNS1_21identity_decomposer_tEEEvPKT1_PSB_PKT2_PSF_T3_iiT4_:
	.zero		34880


//--------------------- .nv.shared._ZN3cub18CUB_300001_SM_10006detail19adjacent_difference40DeviceAdjacentDifferenceDifferenceKernelINS2_10policy_hubIPiLb1EE9Policy500ES5_S5_N4cuda3std3__45minusIiEEliLb1ELb1EEEvT0_PT4_T1_T2_T3_ --------------------------
	.section	.nv.shared._ZN3cub18CUB_300001_SM_10006detail19adjacent_difference40DeviceAdjacentDifferenceDifferenceKernelINS2_10policy_hubIPiLb1EE9Policy500ES5_S5_N4cuda3std3__45minusIiEEliLb1ELb1EEEvT0_PT4_T1_T2_T3_,"aw",@nobits
	.sectionflags	@""
	.align	16
.nv.shared._ZN3cub18CUB_300001_SM_10006detail19adjacent_difference40DeviceAdjacentDifferenceDifferenceKernelINS2_10policy_hubIPiLb1EE9Policy500ES5_S5_N4cuda3std3__45minusIiEEliLb1ELb1EEEvT0_PT4_T1_T2_T3_:
	.zero		4624


//--------------------- .nv.shared._ZN3cub18CUB_300001_SM_10006detail19adjacent_difference40DeviceAdjacentDifferenceDifferenceKernelINS2_10policy_hubIPiLb1EE9Policy500ES5_S5_N4cuda3std3__45minusIiEEiiLb1ELb1EEEvT0_PT4_T1_T2_T3_ --------------------------
	.section	.nv.shared._ZN3cub18CUB_300001_SM_10006detail19adjacent_difference40DeviceAdjacentDifferenceDifferenceKernelINS2_10policy_hubIPiLb1EE9Policy500ES5_S5_N4cuda3std3__45minusIiEEiiLb1ELb1EEEvT0_PT4_T1_T2_T3_,"aw",@nobits
	.sectionflags	@""
	.align	16
.nv.shared._ZN3cub18CUB_300001_SM_10006detail19adjacent_difference40DeviceAdjacentDifferenceDifferenceKernelINS2_10policy_hubIPiLb1EE9Policy500ES5_S5_N4cuda3std3__45minusIiEEiiLb1ELb1EEEvT0_PT4_T1_T2_T3_:
	.zero		4624


//--------------------- .nv.shared._ZN3cub18CUB_300001_SM_10006detail19adjacent_difference40DeviceAdjacentDifferenceDifferenceKernelINS2_10policy_hubIPiLb0EE9Policy500ES5_S5_N4cuda3std3__45minusIiEEliLb0ELb1EEEvT0_PT4_T1_T2_T3_ --------------------------
	.section	.nv.shared._ZN3cub18CUB_300001_SM_10006detail19adjacent_difference40DeviceAdjacentDifferenceDifferenceKernelINS2_10policy_hubIPiLb0EE9Policy500ES5_S5_N4cuda3std3__45minusIiEEliLb0ELb1EEEvT0_PT4_T1_T2_T3_,"aw",@nobits
	.sectionflags	@""
	.align	16
.nv.shared._ZN3cub18CUB_300001_SM_10006detail19adjacent_difference40DeviceAdjacentDifferenceDifferenceKernelINS2_10policy_hubIPiLb0EE9Policy500ES5_S5_N4cuda3std3__45minusIiEEliLb0ELb1EEEvT0_PT4_T1_T2_T3_:
	.zero		4624


//--------------------- .nv.shared._ZN3cub18CUB_300001_SM_10006detail19adjacent_difference40DeviceAdjacentDifferenceDifferenceKernelINS2_10policy_hubIPiLb0EE9Policy500ES5_S5_N4cuda3std3__45minusIiEEiiLb0ELb1EEEvT0_PT4_T1_T2_T3_ --------------------------
	.section	.nv.shared._ZN3cub18CUB_300001_SM_10006detail19adjacent_difference40DeviceAdjacentDifferenceDifferenceKernelINS2_10policy_hubIPiLb0EE9Policy500ES5_S5_N4cuda3std3__45minusIiEEiiLb0ELb1EEEvT0_PT4_T1_T2_T3_,"aw",@nobits
	.sectionflags	@""
	.align	16
.nv.shared._ZN3cub18CUB_300001_SM_10006detail19adjacent_difference40DeviceAdjacentDifferenceDifferenceKernelINS2_10policy_hubIPiLb0EE9Policy500ES5_S5_N4cuda3std3__45minusIiEEiiLb0ELb1EEEvT0_PT4_T1_T2_T3_:
	.zero		4624


//--------------------- .nv.constant0._ZN3cub18CUB_300001_SM_10006detail10radix_sort29DeviceRadixSortOnesweepKernelINS1_5radix10policy_hubIiNS0_8NullTypeEyE10Policy1000ELNS0_9SortOrderE0EiS6_yiiNS1_21identity_decomposer_tEEEvPT5_SC_PT3_PKSD_PT1_PKSH_PT2_PKSL_T4_iiT6_ --------------------------
	.section	.nv.constant0._ZN3cub18CUB_300001_SM_10006detail10radix_sort29DeviceRadixSortOnesweepKernelINS1_5radix10policy_hubIiNS0_8NullTypeEyE10Policy1000ELNS0_9SortOrderE0EiS6_yiiNS1_21identity_decomposer_tEEEvPT5_SC_PT3_PKSD_PT1_PKSH_PT2_PKSL_T4_iiT6_,"a",@progbits
	.sectionflags	@""
	.align	4
.nv.constant0._ZN3cub18CUB_300001_SM_10006detail10radix_sort29DeviceRadixSortOnesweepKernelINS1_5radix10policy_hubIiNS0_8NullTypeEyE10Policy1000ELNS0_9SortOrderE0EiS6_yiiNS1_21identity_decomposer_tEEEvPT5_SC_PT3_PKSD_PT1_PKSH_PT2_PKSL_T4_iiT6_:
	.zero		973


//--------------------- .nv.constant0._ZN3cub18CUB_300001_SM_10006detail10radix_sort33DeviceRadixSortExclusiveSumKernelINS1_5radix10policy_hubIiNS0_8NullTypeEyE10Policy1000EyEEvPT0_ --------------------------
	.section	.nv.constant0._ZN3cub18CUB_300001_SM_10006detail10radix_sort33DeviceRadixSortExclusiveSumKernelINS1_5radix10policy_hubIiNS0_8NullTypeEyE10Policy1000EyEEvPT0_,"a",@progbits
	.sectionflags	@""
	.align	4
.nv.constant0._ZN3cub18CUB_300001_SM_10006detail10radix_sort33DeviceRadixSortExclusiveSumKernelINS1_5radix10policy_hubIiNS0_8NullTypeEyE10Policy1000EyEEvPT0_:
	.zero		904


//--------------------- .nv.constant0._ZN3cub18CUB_300001_SM_10006detail10radix_sort30DeviceRadixSortHistogramKernelINS1_5radix10policy_hubIiNS0_8NullTypeEyE10Policy1000ELNS0_9SortOrderE0EiyNS1_21identity_decomposer_tEEEvPT2_PKT1_SB_iiT3_ --------------------------
	.section	.nv.constant0._ZN3cub18CUB_300001_SM_10006detail10radix_sort30DeviceRadixSortHistogramKernelINS1_5radix10policy_hubIiNS0_8NullTypeEyE10Policy1000ELNS0_9SortOrderE0EiyNS1_21identity_decomposer_tEEEvPT2_PKT1_SB_iiT3_,"a",@progbits
	.sectionflags	@""
	.align	4
.nv.constant0._ZN3cub18CUB_300001_SM_10006detail10radix_sort30DeviceRadixSortHistogramKernelINS1_5radix10policy_hubIiNS0_8NullTypeEyE10Policy1000ELNS0_9SortOrderE0EiyNS1_21identity_decomposer_tEEEvPT2_PKT1_SB_iiT3_:
	.zero		929


//--------------------- .nv.constant0._ZN3cub18CUB_300001_SM_10006detail10radix_sort31DeviceRadixSortSingleTileKernelINS1_5radix10policy_hubIiNS0_8NullTypeEyE10Policy1000ELNS0_9SortOrderE0EiS6_yNS1_21identity_decomposer_tEEEvPKT1_PSB_PKT2_PSF_T3_iiT4_ --------------------------
	.section	.nv.constant0._ZN3cub18CUB_300001_SM_10006detail10radix_sort31DeviceRadixSortSingleTileKernelINS1_5radix10policy_hubIiNS0_8NullTypeEyE10Policy1000ELNS0_9SortOrderE0EiS6_yNS1_21identity_decomposer_tEEEvPKT1_PSB_PKT2_PSF_T3_iiT4_,"a",@progbits
	.sectionflags	@""
	.align	4
.nv.constant0._ZN3cub18CUB_300001_SM_10006detail10radix_sort31DeviceRadixSortSingleTileKernelINS1_5radix10policy_hubIiNS0_8NullTypeEyE10Policy1000ELNS0_9SortOrderE0EiS6_yNS1_21identity_decomposer_tEEEvPKT1_PSB_PKT2_PSF_T3_iiT4_:
	.zero		945


//--------------------- .nv.constant0._ZN3cub18CUB_300001_SM_10006detail9transform16transform_kernelINS2_10policy_hubILb1EN4cuda3std3__45tupleIJN6thrust24THRUST_300001_SM_1000_NS10device_ptrIiEEEEEE10policy1000El15saturate_to_127SC_JPiEEEvT0_iT1_T2_DpNS2_10kernel_argIT3_EE --------------------------
	.section	.nv.constant0._ZN3cub18CUB_300001_SM_10006detail9transform16transform_kernelINS2_10policy_hubILb1EN4cuda3std3__45tupleIJN6thrust24THRUST_300001_SM_1000_NS10device_ptrIiEEEEEE10policy1000El15saturate_to_127SC_JPiEEEvT0_iT1_T2_DpNS2_10kernel_argIT3_EE,"a",@progbits
	.sectionflags	@""
	.align	4
.nv.constant0._ZN3cub18CUB_300001_SM_10006detail9transform16transform_kernelINS2_10policy_hubILb1EN4cuda3std3__45tupleIJN6thrust24THRUST_300001_SM_1000_NS10device_ptrIiEEEEEE10policy1000El15saturate_to_127SC_JPiEEEvT0_iT1_T2_DpNS2_10kernel_argIT3_EE:
	.zero		936


//--------------------- .nv.constant0._ZN3cub18CUB_300001_SM_10006detail9transform16transform_kernelINS2_10policy_hubILb1EN4cuda3std3__45tupleIJN6thrust24THRUST_300001_SM_1000_NS10device_ptrIiEEEEEE10policy1000Ei15saturate_to_127SC_JPiEEEvT0_iT1_T2_DpNS2_10kernel_argIT3_EE --------------------------
	.section	.nv.constant0._ZN3cub18CUB_300001_SM_10006detail9transform16transform_kernelINS2_10policy_hubILb1EN4cuda3std3__45tupleIJN6thrust24THRUST_300001_SM_1000_NS10device_ptrIiEEEEEE10policy1000Ei15saturate_to_127SC_JPiEEEvT0_iT1_T2_DpNS2_10kernel_argIT3_EE,"a",@progbits
	.sectionflags	@""
	.align	4
.nv.constant0._ZN3cub18CUB_300001_SM_10006detail9transform16transform_kernelINS2_10policy_hubILb1EN4cuda3std3__45tupleIJN6thrust24THRUST_300001_SM_1000_NS10device_ptrIiEEEEEE10policy1000Ei15saturate_to_127SC_JPiEEEvT0_iT1_T2_DpNS2_10kernel_argIT3_EE:
	.zero		936


//--------------------- .nv.constant0._ZN3cub18CUB_300001_SM_10006detail8for_each13static_kernelINS2_12policy_hub_t12policy_500_tElNS2_12op_wrapper_tIlN6thrust24THRUST_300001_SM_1000_NS6system6detail7generic6detail21binary_search_functorINS8_10device_ptrIiEENSC_18binary_search_lessENSC_3ubfEEENS8_12zip_iteratorIN4cuda3std3__45tupleIJNS8_17counting_iteratorIiNS8_11use_defaultESP_SP_EESF_EEEEEEEEEvT0_T1_ --------------------------
	.section	.nv.constant0._ZN3cub18CUB_300001_SM_10006detail8for_each13static_kernelINS2_12policy_hub_t12policy_500_tElNS2_12op_wrapper_tIlN6thrust24THRUST_300001_SM_1000_NS6system6detail7generic6detail21binary_search_functorINS8_10device_ptrIiEENSC_18binary_search_lessENSC_3ubfEEENS8_12zip_iteratorIN4cuda3std3__45tupleIJNS8_17counting_iteratorIiNS8_11use_defaultESP_SP_EESF_EEEEEEEEEvT0_T1_,"a",@progbits
	.sectionflags	@""
	.align	4
.nv.constant0._ZN3cub18CUB_300001_SM_10006detail8for_each13static_kernelINS2_12policy_hub_t12policy_500_tElNS2_12op_wrapper_tIlN6thrust24THRUST_300001_SM_1000_NS6system6detail7generic6detail21binary_search_functorINS8_10device_ptrIiEENSC_18binary_search_lessENSC_3ubfEEENS8_12zip_iteratorIN4cuda3std3__45tupleIJNS8_17counting_iteratorIiNS8_11use_defaultESP_SP_EESF_EEEEEEEEEvT0_T1_:
	.zero		944


//--------------------- .nv.constant0._ZN3cub18CUB_300001_SM_10006detail19adjacent_difference40DeviceAdjacentDifferenceDifferenceKernelINS2_10policy_hubIPiLb1EE9Policy500ES5_S5_N4cuda3std3__45minusIiEEliLb1ELb1EEEvT0_PT4_T1_T2_T3_ --------------------------
	.section	.nv.constant0._ZN3cub18CUB_300001_SM_10006detail19adjacent_difference40DeviceAdjacentDifferenceDifferenceKernelINS2_10policy_hubIPiLb1EE9Policy500ES5_S5_N4cuda3std3__45minusIiEEliLb1ELb1EEEvT0_PT4_T1_T2_T3_,"a",@progbits
	.sectionflags	@""
	.align	4
.nv.constant0._ZN3cub18CUB_300001_SM_10006detail19adjacent_difference40DeviceAdjacentDifferenceDifferenceKernelINS2_10policy_hubIPiLb1EE9Policy500ES5_S5_N4cuda3std3__45minusIiEEliLb1ELb1EEEvT0_PT4_T1_T2_T3_:
	.zero		936


//--------------------- .nv.constant0._ZN3cub18CUB_300001_SM_10006detail19adjacent_difference34DeviceAdjacentDifferenceInitKernelINS2_19AgentDifferenceInitIPiilLb1EEES5_ilEEvT0_PT1_T2_i --------------------------
	.section	.nv.constant0._ZN3cub18CUB_300001_SM_10006detail19adjacent_difference34DeviceAdjacentDifferenceInitKernelINS2_19AgentDifferenceInitIPiilLb1EEES5_ilEEvT0_PT1_T2_i,"a",@progbits
	.sectionflags	@""
	.align	4
.nv.constant0._ZN3cub18CUB_300001_SM_10006detail19adjacent_difference34DeviceAdjacentDifferenceInitKernelINS2_19AgentDifferenceInitIPiilLb1EEES5_ilEEvT0_PT1_T2_i:
	.zero		924


//--------------------- .nv.constant0._ZN3cub18CUB_300001_SM_10006detail19adjacent_difference40DeviceAdjacentDifferenceDifferenceKernelINS2_10policy_hubIPiLb1EE9Policy500ES5_S5_N4cuda3std3__45minusIiEEiiLb1ELb1EEEvT0_PT4_T1_T2_T3_ --------------------------
	.section	.nv.constant0._ZN3cub18CUB_300001_SM_10006detail19adjacent_difference40DeviceAdjacentDifferenceDifferenceKernelINS2_10policy_hubIPiLb1EE9Policy500ES5_S5_N4cuda3std3__45minusIiEEiiLb1ELb1EEEvT0_PT4_T1_T2_T3_,"a",@progbits
	.sectionflags	@""
	.align	4
.nv.constant0._ZN3cub18CUB_300001_SM_10006detail19adjacent_difference40DeviceAdjacentDifferenceDifferenceKernelINS2_10policy_hubIPiLb1EE9Policy500ES5_S5_N4cuda3std3__45minusIiEEiiLb1ELb1EEEvT0_PT4_T1_T2_T3_:
	.zero		928


//--------------------- .nv.constant0._ZN3cub18CUB_300001_SM_10006detail19adjacent_difference34DeviceAdjacentDifferenceInitKernelINS2_19AgentDifferenceInitIPiiiLb1EEES5_iiEEvT0_PT1_T2_i --------------------------
	.section	.nv.constant0._ZN3cub18CUB_300001_SM_10006detail19adjacent_difference34DeviceAdjacentDifferenceInitKernelINS2_19AgentDifferenceInitIPiiiLb1EEES5_iiEEvT0_PT1_T2_i,"a",@progbits
	.sectionflags	@""
	.align	4
.nv.constant0._ZN3cub18CUB_300001_SM_10006detail19adjacent_difference34DeviceAdjacentDifferenceInitKernelINS2_19AgentDifferenceInitIPiiiLb1EEES5_iiEEvT0_PT1_T2_i:
	.zero		920


//--------------------- .nv.constant0._ZN3cub18CUB_300001_SM_10006detail19adjacent_difference40DeviceAdjacentDifferenceDifferenceKernelINS2_10policy_hubIPiLb0EE9Policy500ES5_S5_N4cuda3std3__45minusIiEEliLb0ELb1EEEvT0_PT4_T1_T2_T3_ --------------------------
	.section	.nv.constant0._ZN3cub18CUB_300001_SM_10006detail19adjacent_difference40DeviceAdjacentDifferenceDifferenceKernelINS2_10policy_hubIPiLb0EE9Policy500ES5_S5_N4cuda3std3__45minusIiEEliLb0ELb1EEEvT0_PT4_T1_T2_T3_,"a",@progbits
	.sectionflags	@""
	.align	4
.nv.constant0._ZN3cub18CUB_300001_SM_10006detail19adjacent_difference40DeviceAdjacentDifferenceDifferenceKernelINS2_10policy_hubIPiLb0EE9Policy500ES5_S5_N4cuda3std3__45minusIiEEliLb0ELb1EEEvT0_PT4_T1_T2_T3_:
	.zero		936


//--------------------- .nv.constant0._ZN3cub18CUB_300001_SM_10006detail19adjacent_difference40DeviceAdjacentDifferenceDifferenceKernelINS2_10policy_hubIPiLb0EE9Policy500ES5_S5_N4cuda3std3__45minusIiEEiiLb0ELb1EEEvT0_PT4_T1_T2_T3_ --------------------------
	.section	.nv.constant0._ZN3cub18CUB_300001_SM_10006detail19adjacent_difference40DeviceAdjacentDifferenceDifferenceKernelINS2_10policy_hubIPiLb0EE9Policy500ES5_S5_N4cuda3std3__45minusIiEEiiLb0ELb1EEEvT0_PT4_T1_T2_T3_,"a",@progbits
	.sectionflags	@""
	.align	4
.nv.constant0._ZN3cub18CUB_300001_SM_10006detail19adjacent_difference40DeviceAdjacentDifferenceDifferenceKernelINS2_10policy_hubIPiLb0EE9Policy500ES5_S5_N4cuda3std3__45minusIiEEiiLb0ELb1EEEvT0_PT4_T1_T2_T3_:
	.zero		928


//--------------------- .nv.constant0._ZN3cub18CUB_300001_SM_10006detail11EmptyKernelIvEEvv --------------------------
	.section	.nv.constant0._ZN3cub18CUB_300001_SM_10006detail11EmptyKernelIvEEvv,"a",@progbits
	.sectionflags	@""
	.align	4
.nv.constant0._ZN3cub18CUB_300001_SM_10006detail11EmptyKernelIvEEvv:
	.zero		896


//--------------------- SYMBOLS --------------------------

	.type		.nv.reservedSmem.offset0,@object
	.size		.nv.reservedSmem.offset0,0x4
	.type		.nv.reservedSmem.cap,@object
	.size		.nv.reservedSmem.cap,0x4
